//
// Generated by NVIDIA NVVM Compiler
//
// Compiler Build ID: CL-36424714
// Cuda compilation tools, release 13.0, V13.0.88
// Based on NVVM 20.0.0
//

.version 9.0
.target sm_100
.address_size 64

	// .globl	compute_atom_cells
.global .align 4 .b8 precalc_xorwow_matrix[102400];
.global .align 4 .b8 precalc_xorwow_offset_matrix[102400];
.global .align 4 .b8 mrg32k3aM1[2304];
.global .align 4 .b8 mrg32k3aM2[2304];
.global .align 4 .b8 mrg32k3aM1SubSeq[2016];
.global .align 4 .b8 mrg32k3aM2SubSeq[2016];
.global .align 4 .b8 mrg32k3aM1Seq[2304];
.global .align 4 .b8 mrg32k3aM2Seq[2304];
.const .align 8 .b8 __cr_lgamma_table[72];
// _ZZ18monte_carlo_volumeE7s_min_x has been demoted
// _ZZ18monte_carlo_volumeE7s_max_x has been demoted
// _ZZ18monte_carlo_volumeE7s_min_y has been demoted
// _ZZ18monte_carlo_volumeE7s_max_y has been demoted
// _ZZ18monte_carlo_volumeE7s_min_z has been demoted
// _ZZ18monte_carlo_volumeE7s_max_z has been demoted
// _ZZ18monte_carlo_volumeE12total_inside has been demoted
// _ZZ18monte_carlo_volumeE13total_samples has been demoted

.visible .entry compute_atom_cells(
	.param .u64 .ptr .align 1 compute_atom_cells_param_0,
	.param .u64 .ptr .align 1 compute_atom_cells_param_1,
	.param .u64 .ptr .align 1 compute_atom_cells_param_2,
	.param .u64 .ptr .align 1 compute_atom_cells_param_3,
	.param .f32 compute_atom_cells_param_4,
	.param .f32 compute_atom_cells_param_5,
	.param .f32 compute_atom_cells_param_6,
	.param .f32 compute_atom_cells_param_7,
	.param .u32 compute_atom_cells_param_8,
	.param .u32 compute_atom_cells_param_9,
	.param .u32 compute_atom_cells_param_10,
	.param .u32 compute_atom_cells_param_11
)
{
	.reg .pred 	%p<2>;
	.reg .b32 	%r<23>;
	.reg .b32 	%f<14>;
	.reg .b64 	%rd<14>;

	ld.param.u64 	%rd1, [compute_atom_cells_param_0];
	ld.param.u64 	%rd2, [compute_atom_cells_param_1];
	ld.param.u64 	%rd3, [compute_atom_cells_param_2];
	ld.param.u64 	%rd4, [compute_atom_cells_param_3];
	ld.param.f32 	%f1, [compute_atom_cells_param_4];
	ld.param.f32 	%f2, [compute_atom_cells_param_5];
	ld.param.f32 	%f3, [compute_atom_cells_param_6];
	ld.param.f32 	%f4, [compute_atom_cells_param_7];
	ld.param.u32 	%r2, [compute_atom_cells_param_8];
	ld.param.u32 	%r3, [compute_atom_cells_param_9];
	ld.param.u32 	%r4, [compute_atom_cells_param_10];
	ld.param.u32 	%r5, [compute_atom_cells_param_11];
	mov.u32 	%r6, %ctaid.x;
	mov.u32 	%r7, %ntid.x;
	mov.u32 	%r8, %tid.x;
	mad.lo.s32 	%r1, %r6, %r7, %r8;
	setp.ge.s32 	%p1, %r1, %r5;
	@%p1 bra 	$L__BB0_2;
	cvta.to.global.u64 	%rd5, %rd1;
	cvta.to.global.u64 	%rd6, %rd2;
	cvta.to.global.u64 	%rd7, %rd3;
	cvta.to.global.u64 	%rd8, %rd4;
	mul.wide.s32 	%rd9, %r1, 4;
	add.s64 	%rd10, %rd5, %rd9;
	ld.global.nc.f32 	%f5, [%rd10];
	sub.f32 	%f6, %f5, %f1;
	div.rn.f32 	%f7, %f6, %f4;
	cvt.rzi.s32.f32 	%r9, %f7;
	add.s64 	%rd11, %rd6, %rd9;
	ld.global.nc.f32 	%f8, [%rd11];
	sub.f32 	%f9, %f8, %f2;
	div.rn.f32 	%f10, %f9, %f4;
	cvt.rzi.s32.f32 	%r10, %f10;
	add.s64 	%rd12, %rd7, %rd9;
	ld.global.nc.f32 	%f11, [%rd12];
	sub.f32 	%f12, %f11, %f3;
	div.rn.f32 	%f13, %f12, %f4;
	cvt.rzi.s32.f32 	%r11, %f13;
	add.s32 	%r12, %r2, -1;
	min.s32 	%r13, %r9, %r12;
	max.s32 	%r14, %r13, 0;
	add.s32 	%r15, %r3, -1;
	min.s32 	%r16, %r10, %r15;
	max.s32 	%r17, %r16, 0;
	add.s32 	%r18, %r4, -1;
	min.s32 	%r19, %r11, %r18;
	max.s32 	%r20, %r19, 0;
	mad.lo.s32 	%r21, %r20, %r3, %r17;
	mad.lo.s32 	%r22, %r21, %r2, %r14;
	add.s64 	%rd13, %rd8, %rd9;
	st.global.u32 	[%rd13], %r22;
$L__BB0_2:
	ret;

}
	// .globl	generate_alpha_spheres
.visible .entry generate_alpha_spheres(
	.param .u64 .ptr .align 1 generate_alpha_spheres_param_0,
	.param .u64 .ptr .align 1 generate_alpha_spheres_param_1,
	.param .u64 .ptr .align 1 generate_alpha_spheres_param_2,
	.param .u64 .ptr .align 1 generate_alpha_spheres_param_3,
	.param .u32 generate_alpha_spheres_param_4,
	.param .f32 generate_alpha_spheres_param_5,
	.param .f32 generate_alpha_spheres_param_6,
	.param .f32 generate_alpha_spheres_param_7,
	.param .f32 generate_alpha_spheres_param_8,
	.param .f32 generate_alpha_spheres_param_9,
	.param .f32 generate_alpha_spheres_param_10,
	.param .f32 generate_alpha_spheres_param_11,
	.param .u32 generate_alpha_spheres_param_12,
	.param .u32 generate_alpha_spheres_param_13,
	.param .u32 generate_alpha_spheres_param_14,
	.param .f32 generate_alpha_spheres_param_15,
	.param .f32 generate_alpha_spheres_param_16,
	.param .f32 generate_alpha_spheres_param_17,
	.param .f32 generate_alpha_spheres_param_18,
	.param .u64 .ptr .align 1 generate_alpha_spheres_param_19,
	.param .u64 .ptr .align 1 generate_alpha_spheres_param_20,
	.param .u64 .ptr .align 1 generate_alpha_spheres_param_21,
	.param .u64 .ptr .align 1 generate_alpha_spheres_param_22,
	.param .u64 .ptr .align 1 generate_alpha_spheres_param_23,
	.param .u64 .ptr .align 1 generate_alpha_spheres_param_24,
	.param .u64 .ptr .align 1 generate_alpha_spheres_param_25,
	.param .u32 generate_alpha_spheres_param_26
)
{
	.reg .pred 	%p<37>;
	.reg .b32 	%r<92>;
	.reg .b32 	%f<151>;
	.reg .b64 	%rd<59>;

	ld.param.u64 	%rd25, [generate_alpha_spheres_param_0];
	ld.param.u64 	%rd26, [generate_alpha_spheres_param_1];
	ld.param.u64 	%rd27, [generate_alpha_spheres_param_2];
	ld.param.u64 	%rd28, [generate_alpha_spheres_param_3];
	ld.param.u32 	%r30, [generate_alpha_spheres_param_4];
	ld.param.f32 	%f17, [generate_alpha_spheres_param_5];
	ld.param.f32 	%f18, [generate_alpha_spheres_param_6];
	ld.param.f32 	%f19, [generate_alpha_spheres_param_7];
	ld.param.f32 	%f20, [generate_alpha_spheres_param_11];
	ld.param.u32 	%r31, [generate_alpha_spheres_param_12];
	ld.param.u32 	%r32, [generate_alpha_spheres_param_13];
	ld.param.u32 	%r33, [generate_alpha_spheres_param_14];
	ld.param.f32 	%f21, [generate_alpha_spheres_param_15];
	ld.param.f32 	%f22, [generate_alpha_spheres_param_16];
	ld.param.f32 	%f23, [generate_alpha_spheres_param_17];
	ld.param.f32 	%f24, [generate_alpha_spheres_param_18];
	ld.param.u64 	%rd19, [generate_alpha_spheres_param_20];
	ld.param.u64 	%rd20, [generate_alpha_spheres_param_21];
	ld.param.u64 	%rd21, [generate_alpha_spheres_param_22];
	ld.param.u64 	%rd22, [generate_alpha_spheres_param_23];
	ld.param.u64 	%rd23, [generate_alpha_spheres_param_24];
	ld.param.u64 	%rd24, [generate_alpha_spheres_param_25];
	ld.param.u32 	%r34, [generate_alpha_spheres_param_26];
	cvta.to.global.u64 	%rd1, %rd28;
	cvta.to.global.u64 	%rd2, %rd27;
	cvta.to.global.u64 	%rd3, %rd26;
	cvta.to.global.u64 	%rd4, %rd25;
	mov.u32 	%r35, %ctaid.x;
	mov.u32 	%r36, %ntid.x;
	mov.u32 	%r37, %tid.x;
	mad.lo.s32 	%r1, %r35, %r36, %r37;
	mul.lo.s32 	%r2, %r32, %r31;
	mul.lo.s32 	%r38, %r2, %r33;
	min.s32 	%r39, %r38, %r34;
	setp.le.s32 	%p1, %r39, %r1;
	@%p1 bra 	$L__BB1_15;
	div.s32 	%r41, %r1, %r2;
	mul.lo.s32 	%r42, %r41, %r2;
	sub.s32 	%r43, %r1, %r42;
	div.s32 	%r44, %r43, %r31;
	rem.s32 	%r45, %r1, %r31;
	cvt.rn.f32.s32 	%f27, %r45;
	fma.rn.f32 	%f1, %f20, %f27, %f17;
	cvt.rn.f32.s32 	%f28, %r44;
	fma.rn.f32 	%f2, %f20, %f28, %f18;
	cvt.rn.f32.s32 	%f29, %r41;
	fma.rn.f32 	%f3, %f20, %f29, %f19;
	setp.lt.s32 	%p2, %r30, 1;
	mov.f32 	%f150, 0f00000000;
	mov.b32 	%r79, 0;
	mov.f32 	%f144, 0f501502F9;
	@%p2 bra 	$L__BB1_11;
	and.b32  	%r3, %r30, 3;
	setp.lt.u32 	%p3, %r30, 4;
	mov.f32 	%f144, 0f501502F9;
	mov.b32 	%r86, 0;
	mov.u32 	%r80, %r86;
	mov.u32 	%r79, %r86;
	@%p3 bra 	$L__BB1_5;
	and.b32  	%r86, %r30, 2147483644;
	neg.s32 	%r76, %r86;
	add.s64 	%rd58, %rd4, 8;
	add.s64 	%rd57, %rd3, 8;
	add.s64 	%rd56, %rd2, 8;
	add.s64 	%rd55, %rd1, 8;
	mov.f32 	%f144, 0f501502F9;
	mov.b32 	%r80, 0;
	mov.u32 	%r79, %r80;
$L__BB1_4:
	.pragma "nounroll";
	ld.global.nc.f32 	%f33, [%rd58+-8];
	ld.global.nc.f32 	%f34, [%rd57+-8];
	ld.global.nc.f32 	%f35, [%rd56+-8];
	sub.f32 	%f36, %f1, %f33;
	sub.f32 	%f37, %f2, %f34;
	sub.f32 	%f38, %f3, %f35;
	mul.f32 	%f39, %f37, %f37;
	fma.rn.f32 	%f40, %f36, %f36, %f39;
	fma.rn.f32 	%f41, %f38, %f38, %f40;
	sqrt.rn.f32 	%f42, %f41;
	ld.global.nc.f32 	%f43, [%rd55+-8];
	sub.f32 	%f44, %f42, %f43;
	setp.lt.f32 	%p4, %f44, %f144;
	selp.f32 	%f45, %f44, %f144, %p4;
	add.f32 	%f46, %f43, 0f41200000;
	setp.lt.f32 	%p5, %f42, %f46;
	selp.u32 	%r49, 1, 0, %p5;
	add.s32 	%r50, %r79, %r49;
	setp.lt.f32 	%p6, %f42, 0f41000000;
	selp.u32 	%r51, 1, 0, %p6;
	add.s32 	%r52, %r80, %r51;
	ld.global.nc.f32 	%f47, [%rd58+-4];
	ld.global.nc.f32 	%f48, [%rd57+-4];
	ld.global.nc.f32 	%f49, [%rd56+-4];
	sub.f32 	%f50, %f1, %f47;
	sub.f32 	%f51, %f2, %f48;
	sub.f32 	%f52, %f3, %f49;
	mul.f32 	%f53, %f51, %f51;
	fma.rn.f32 	%f54, %f50, %f50, %f53;
	fma.rn.f32 	%f55, %f52, %f52, %f54;
	sqrt.rn.f32 	%f56, %f55;
	ld.global.nc.f32 	%f57, [%rd55+-4];
	sub.f32 	%f58, %f56, %f57;
	setp.lt.f32 	%p7, %f58, %f45;
	selp.f32 	%f59, %f58, %f45, %p7;
	add.f32 	%f60, %f57, 0f41200000;
	setp.lt.f32 	%p8, %f56, %f60;
	selp.u32 	%r53, 1, 0, %p8;
	add.s32 	%r54, %r50, %r53;
	setp.lt.f32 	%p9, %f56, 0f41000000;
	selp.u32 	%r55, 1, 0, %p9;
	add.s32 	%r56, %r52, %r55;
	ld.global.nc.f32 	%f61, [%rd58];
	ld.global.nc.f32 	%f62, [%rd57];
	ld.global.nc.f32 	%f63, [%rd56];
	sub.f32 	%f64, %f1, %f61;
	sub.f32 	%f65, %f2, %f62;
	sub.f32 	%f66, %f3, %f63;
	mul.f32 	%f67, %f65, %f65;
	fma.rn.f32 	%f68, %f64, %f64, %f67;
	fma.rn.f32 	%f69, %f66, %f66, %f68;
	sqrt.rn.f32 	%f70, %f69;
	ld.global.nc.f32 	%f71, [%rd55];
	sub.f32 	%f72, %f70, %f71;
	setp.lt.f32 	%p10, %f72, %f59;
	selp.f32 	%f73, %f72, %f59, %p10;
	add.f32 	%f74, %f71, 0f41200000;
	setp.lt.f32 	%p11, %f70, %f74;
	selp.u32 	%r57, 1, 0, %p11;
	add.s32 	%r58, %r54, %r57;
	setp.lt.f32 	%p12, %f70, 0f41000000;
	selp.u32 	%r59, 1, 0, %p12;
	add.s32 	%r60, %r56, %r59;
	ld.global.nc.f32 	%f75, [%rd58+4];
	ld.global.nc.f32 	%f76, [%rd57+4];
	ld.global.nc.f32 	%f77, [%rd56+4];
	sub.f32 	%f78, %f1, %f75;
	sub.f32 	%f79, %f2, %f76;
	sub.f32 	%f80, %f3, %f77;
	mul.f32 	%f81, %f79, %f79;
	fma.rn.f32 	%f82, %f78, %f78, %f81;
	fma.rn.f32 	%f83, %f80, %f80, %f82;
	sqrt.rn.f32 	%f84, %f83;
	ld.global.nc.f32 	%f85, [%rd55+4];
	sub.f32 	%f86, %f84, %f85;
	setp.lt.f32 	%p13, %f86, %f73;
	selp.f32 	%f144, %f86, %f73, %p13;
	add.f32 	%f87, %f85, 0f41200000;
	setp.lt.f32 	%p14, %f84, %f87;
	selp.u32 	%r61, 1, 0, %p14;
	add.s32 	%r79, %r58, %r61;
	setp.lt.f32 	%p15, %f84, 0f41000000;
	selp.u32 	%r62, 1, 0, %p15;
	add.s32 	%r80, %r60, %r62;
	add.s32 	%r76, %r76, 4;
	add.s64 	%rd58, %rd58, 16;
	add.s64 	%rd57, %rd57, 16;
	add.s64 	%rd56, %rd56, 16;
	add.s64 	%rd55, %rd55, 16;
	setp.ne.s32 	%p16, %r76, 0;
	@%p16 bra 	$L__BB1_4;
$L__BB1_5:
	setp.eq.s32 	%p17, %r3, 0;
	@%p17 bra 	$L__BB1_10;
	setp.eq.s32 	%p18, %r3, 1;
	@%p18 bra 	$L__BB1_8;
	mul.wide.u32 	%rd29, %r86, 4;
	add.s64 	%rd30, %rd4, %rd29;
	ld.global.nc.f32 	%f89, [%rd30];
	add.s64 	%rd31, %rd3, %rd29;
	ld.global.nc.f32 	%f90, [%rd31];
	add.s64 	%rd32, %rd2, %rd29;
	ld.global.nc.f32 	%f91, [%rd32];
	sub.f32 	%f92, %f1, %f89;
	sub.f32 	%f93, %f2, %f90;
	sub.f32 	%f94, %f3, %f91;
	mul.f32 	%f95, %f93, %f93;
	fma.rn.f32 	%f96, %f92, %f92, %f95;
	fma.rn.f32 	%f97, %f94, %f94, %f96;
	sqrt.rn.f32 	%f98, %f97;
	add.s64 	%rd33, %rd1, %rd29;
	ld.global.nc.f32 	%f99, [%rd33];
	sub.f32 	%f100, %f98, %f99;
	setp.lt.f32 	%p19, %f100, %f144;
	selp.f32 	%f101, %f100, %f144, %p19;
	add.f32 	%f102, %f99, 0f41200000;
	setp.lt.f32 	%p20, %f98, %f102;
	selp.u32 	%r64, 1, 0, %p20;
	add.s32 	%r65, %r79, %r64;
	setp.lt.f32 	%p21, %f98, 0f41000000;
	selp.u32 	%r66, 1, 0, %p21;
	add.s32 	%r67, %r80, %r66;
	ld.global.nc.f32 	%f103, [%rd30+4];
	ld.global.nc.f32 	%f104, [%rd31+4];
	ld.global.nc.f32 	%f105, [%rd32+4];
	sub.f32 	%f106, %f1, %f103;
	sub.f32 	%f107, %f2, %f104;
	sub.f32 	%f108, %f3, %f105;
	mul.f32 	%f109, %f107, %f107;
	fma.rn.f32 	%f110, %f106, %f106, %f109;
	fma.rn.f32 	%f111, %f108, %f108, %f110;
	sqrt.rn.f32 	%f112, %f111;
	ld.global.nc.f32 	%f113, [%rd33+4];
	sub.f32 	%f114, %f112, %f113;
	setp.lt.f32 	%p22, %f114, %f101;
	selp.f32 	%f144, %f114, %f101, %p22;
	add.f32 	%f115, %f113, 0f41200000;
	setp.lt.f32 	%p23, %f112, %f115;
	selp.u32 	%r68, 1, 0, %p23;
	add.s32 	%r79, %r65, %r68;
	setp.lt.f32 	%p24, %f112, 0f41000000;
	selp.u32 	%r69, 1, 0, %p24;
	add.s32 	%r80, %r67, %r69;
	add.s32 	%r86, %r86, 2;
$L__BB1_8:
	and.b32  	%r70, %r30, 1;
	setp.eq.b32 	%p25, %r70, 1;
	not.pred 	%p26, %p25;
	@%p26 bra 	$L__BB1_10;
	mul.wide.u32 	%rd34, %r86, 4;
	add.s64 	%rd35, %rd4, %rd34;
	ld.global.nc.f32 	%f116, [%rd35];
	add.s64 	%rd36, %rd3, %rd34;
	ld.global.nc.f32 	%f117, [%rd36];
	add.s64 	%rd37, %rd2, %rd34;
	ld.global.nc.f32 	%f118, [%rd37];
	sub.f32 	%f119, %f1, %f116;
	sub.f32 	%f120, %f2, %f117;
	sub.f32 	%f121, %f3, %f118;
	mul.f32 	%f122, %f120, %f120;
	fma.rn.f32 	%f123, %f119, %f119, %f122;
	fma.rn.f32 	%f124, %f121, %f121, %f123;
	sqrt.rn.f32 	%f125, %f124;
	add.s64 	%rd38, %rd1, %rd34;
	ld.global.nc.f32 	%f126, [%rd38];
	sub.f32 	%f127, %f125, %f126;
	setp.lt.f32 	%p27, %f127, %f144;
	selp.f32 	%f144, %f127, %f144, %p27;
	add.f32 	%f128, %f126, 0f41200000;
	setp.lt.f32 	%p28, %f125, %f128;
	selp.u32 	%r71, 1, 0, %p28;
	add.s32 	%r79, %r79, %r71;
	setp.lt.f32 	%p29, %f125, 0f41000000;
	selp.u32 	%r72, 1, 0, %p29;
	add.s32 	%r80, %r80, %r72;
$L__BB1_10:
	cvt.rn.f32.u32 	%f150, %r80;
$L__BB1_11:
	cvta.to.global.u64 	%rd39, %rd24;
	mul.wide.s32 	%rd40, %r1, 4;
	add.s64 	%rd17, %rd39, %rd40;
	mov.b32 	%r73, 0;
	st.global.u32 	[%rd17], %r73;
	setp.lt.f32 	%p30, %f144, 0f00000000;
	@%p30 bra 	$L__BB1_15;
	setp.lt.f32 	%p31, %f144, 0f40200000;
	setp.gt.f32 	%p32, %f144, 0f41200000;
	or.pred  	%p33, %p31, %p32;
	add.s32 	%r74, %r79, -101;
	setp.lt.u32 	%p34, %r74, -97;
	or.pred  	%p35, %p33, %p34;
	@%p35 bra 	$L__BB1_15;
	sub.f32 	%f129, %f1, %f21;
	sub.f32 	%f130, %f2, %f22;
	sub.f32 	%f131, %f3, %f23;
	mul.f32 	%f132, %f129, %f129;
	fma.rn.f32 	%f133, %f130, %f130, %f132;
	fma.rn.f32 	%f134, %f131, %f131, %f133;
	sqrt.rn.f32 	%f135, %f134;
	div.rn.f32 	%f136, %f135, %f24;
	min.f32 	%f137, %f136, 0f3F800000;
	mov.f32 	%f138, 0f3F800000;
	sub.f32 	%f139, %f138, %f137;
	div.rn.f32 	%f140, %f150, 0f41F00000;
	min.f32 	%f141, %f140, 0f3F800000;
	mul.f32 	%f142, %f139, 0f41C80000;
	mul.f32 	%f16, %f141, %f142;
	setp.lt.f32 	%p36, %f16, 0f40000000;
	@%p36 bra 	$L__BB1_15;
	ld.param.u64 	%rd54, [generate_alpha_spheres_param_19];
	cvta.to.global.u64 	%rd41, %rd54;
	add.s64 	%rd43, %rd41, %rd40;
	st.global.f32 	[%rd43], %f1;
	cvta.to.global.u64 	%rd44, %rd19;
	add.s64 	%rd45, %rd44, %rd40;
	st.global.f32 	[%rd45], %f2;
	cvta.to.global.u64 	%rd46, %rd20;
	add.s64 	%rd47, %rd46, %rd40;
	st.global.f32 	[%rd47], %f3;
	cvta.to.global.u64 	%rd48, %rd21;
	add.s64 	%rd49, %rd48, %rd40;
	st.global.f32 	[%rd49], %f144;
	cvta.to.global.u64 	%rd50, %rd22;
	add.s64 	%rd51, %rd50, %rd40;
	st.global.f32 	[%rd51], %f16;
	cvta.to.global.u64 	%rd52, %rd23;
	add.s64 	%rd53, %rd52, %rd40;
	st.global.u32 	[%rd53], %r79;
	mov.b32 	%r75, 1;
	st.global.u32 	[%rd17], %r75;
$L__BB1_15:
	ret;

}
	// .globl	dbscan_neighbor_count
.visible .entry dbscan_neighbor_count(
	.param .u64 .ptr .align 1 dbscan_neighbor_count_param_0,
	.param .u64 .ptr .align 1 dbscan_neighbor_count_param_1,
	.param .u64 .ptr .align 1 dbscan_neighbor_count_param_2,
	.param .u64 .ptr .align 1 dbscan_neighbor_count_param_3,
	.param .u64 .ptr .align 1 dbscan_neighbor_count_param_4,
	.param .f32 dbscan_neighbor_count_param_5,
	.param .u32 dbscan_neighbor_count_param_6
)
{
	.reg .pred 	%p<85>;
	.reg .b32 	%r<246>;
	.reg .b32 	%f<284>;
	.reg .b64 	%rd<93>;

	ld.param.u64 	%rd46, [dbscan_neighbor_count_param_0];
	ld.param.u64 	%rd47, [dbscan_neighbor_count_param_1];
	ld.param.u64 	%rd48, [dbscan_neighbor_count_param_2];
	ld.param.u64 	%rd49, [dbscan_neighbor_count_param_3];
	ld.param.u64 	%rd50, [dbscan_neighbor_count_param_4];
	ld.param.f32 	%f4, [dbscan_neighbor_count_param_5];
	ld.param.u32 	%r107, [dbscan_neighbor_count_param_6];
	cvta.to.global.u64 	%rd1, %rd50;
	cvta.to.global.u64 	%rd2, %rd48;
	cvta.to.global.u64 	%rd3, %rd47;
	cvta.to.global.u64 	%rd4, %rd46;
	cvta.to.global.u64 	%rd5, %rd49;
	mov.u32 	%r108, %ctaid.x;
	mov.u32 	%r109, %ntid.x;
	mov.u32 	%r110, %tid.x;
	mad.lo.s32 	%r1, %r108, %r109, %r110;
	setp.ge.s32 	%p1, %r1, %r107;
	@%p1 bra 	$L__BB2_91;
	mul.wide.s32 	%rd51, %r1, 4;
	add.s64 	%rd52, %rd5, %rd51;
	ld.global.nc.u32 	%r111, [%rd52];
	setp.ne.s32 	%p2, %r111, 0;
	@%p2 bra 	$L__BB2_3;
	add.s64 	%rd84, %rd1, %rd51;
	mov.b32 	%r188, 0;
	st.global.u32 	[%rd84], %r188;
	bra.uni 	$L__BB2_91;
$L__BB2_3:
	add.s64 	%rd54, %rd4, %rd51;
	ld.global.nc.f32 	%f1, [%rd54];
	add.s64 	%rd55, %rd3, %rd51;
	ld.global.nc.f32 	%f2, [%rd55];
	add.s64 	%rd56, %rd2, %rd51;
	ld.global.nc.f32 	%f3, [%rd56];
	min.s32 	%r2, %r1, %r107;
	setp.lt.s32 	%p3, %r2, 1;
	mov.b32 	%r214, 0;
	mov.u32 	%r191, %r214;
	@%p3 bra 	$L__BB2_44;
	setp.lt.u32 	%p4, %r2, 8;
	mov.b32 	%r207, 0;
	mov.u32 	%r191, %r207;
	@%p4 bra 	$L__BB2_23;
	and.b32  	%r207, %r2, 2147483640;
	neg.s32 	%r189, %r207;
	add.s64 	%rd88, %rd5, 16;
	add.s64 	%rd87, %rd4, 16;
	add.s64 	%rd86, %rd3, 16;
	add.s64 	%rd85, %rd2, 16;
	mov.b32 	%r191, 0;
$L__BB2_6:
	.pragma "nounroll";
	ld.global.nc.u32 	%r117, [%rd88+-16];
	setp.eq.s32 	%p5, %r117, 0;
	@%p5 bra 	$L__BB2_8;
	ld.global.nc.f32 	%f5, [%rd87+-16];
	ld.global.nc.f32 	%f6, [%rd86+-16];
	ld.global.nc.f32 	%f7, [%rd85+-16];
	sub.f32 	%f8, %f1, %f5;
	sub.f32 	%f9, %f2, %f6;
	sub.f32 	%f10, %f3, %f7;
	mul.f32 	%f11, %f9, %f9;
	fma.rn.f32 	%f12, %f8, %f8, %f11;
	fma.rn.f32 	%f13, %f10, %f10, %f12;
	setp.le.f32 	%p6, %f13, %f4;
	selp.u32 	%r118, 1, 0, %p6;
	add.s32 	%r191, %r191, %r118;
$L__BB2_8:
	ld.global.nc.u32 	%r119, [%rd88+-12];
	setp.eq.s32 	%p7, %r119, 0;
	@%p7 bra 	$L__BB2_10;
	ld.global.nc.f32 	%f14, [%rd87+-12];
	ld.global.nc.f32 	%f15, [%rd86+-12];
	ld.global.nc.f32 	%f16, [%rd85+-12];
	sub.f32 	%f17, %f1, %f14;
	sub.f32 	%f18, %f2, %f15;
	sub.f32 	%f19, %f3, %f16;
	mul.f32 	%f20, %f18, %f18;
	fma.rn.f32 	%f21, %f17, %f17, %f20;
	fma.rn.f32 	%f22, %f19, %f19, %f21;
	setp.le.f32 	%p8, %f22, %f4;
	selp.u32 	%r120, 1, 0, %p8;
	add.s32 	%r191, %r191, %r120;
$L__BB2_10:
	ld.global.nc.u32 	%r121, [%rd88+-8];
	setp.eq.s32 	%p9, %r121, 0;
	@%p9 bra 	$L__BB2_12;
	ld.global.nc.f32 	%f23, [%rd87+-8];
	ld.global.nc.f32 	%f24, [%rd86+-8];
	ld.global.nc.f32 	%f25, [%rd85+-8];
	sub.f32 	%f26, %f1, %f23;
	sub.f32 	%f27, %f2, %f24;
	sub.f32 	%f28, %f3, %f25;
	mul.f32 	%f29, %f27, %f27;
	fma.rn.f32 	%f30, %f26, %f26, %f29;
	fma.rn.f32 	%f31, %f28, %f28, %f30;
	setp.le.f32 	%p10, %f31, %f4;
	selp.u32 	%r122, 1, 0, %p10;
	add.s32 	%r191, %r191, %r122;
$L__BB2_12:
	ld.global.nc.u32 	%r123, [%rd88+-4];
	setp.eq.s32 	%p11, %r123, 0;
	@%p11 bra 	$L__BB2_14;
	ld.global.nc.f32 	%f32, [%rd87+-4];
	ld.global.nc.f32 	%f33, [%rd86+-4];
	ld.global.nc.f32 	%f34, [%rd85+-4];
	sub.f32 	%f35, %f1, %f32;
	sub.f32 	%f36, %f2, %f33;
	sub.f32 	%f37, %f3, %f34;
	mul.f32 	%f38, %f36, %f36;
	fma.rn.f32 	%f39, %f35, %f35, %f38;
	fma.rn.f32 	%f40, %f37, %f37, %f39;
	setp.le.f32 	%p12, %f40, %f4;
	selp.u32 	%r124, 1, 0, %p12;
	add.s32 	%r191, %r191, %r124;
$L__BB2_14:
	ld.global.nc.u32 	%r125, [%rd88];
	setp.eq.s32 	%p13, %r125, 0;
	@%p13 bra 	$L__BB2_16;
	ld.global.nc.f32 	%f41, [%rd87];
	ld.global.nc.f32 	%f42, [%rd86];
	ld.global.nc.f32 	%f43, [%rd85];
	sub.f32 	%f44, %f1, %f41;
	sub.f32 	%f45, %f2, %f42;
	sub.f32 	%f46, %f3, %f43;
	mul.f32 	%f47, %f45, %f45;
	fma.rn.f32 	%f48, %f44, %f44, %f47;
	fma.rn.f32 	%f49, %f46, %f46, %f48;
	setp.le.f32 	%p14, %f49, %f4;
	selp.u32 	%r126, 1, 0, %p14;
	add.s32 	%r191, %r191, %r126;
$L__BB2_16:
	ld.global.nc.u32 	%r127, [%rd88+4];
	setp.eq.s32 	%p15, %r127, 0;
	@%p15 bra 	$L__BB2_18;
	ld.global.nc.f32 	%f50, [%rd87+4];
	ld.global.nc.f32 	%f51, [%rd86+4];
	ld.global.nc.f32 	%f52, [%rd85+4];
	sub.f32 	%f53, %f1, %f50;
	sub.f32 	%f54, %f2, %f51;
	sub.f32 	%f55, %f3, %f52;
	mul.f32 	%f56, %f54, %f54;
	fma.rn.f32 	%f57, %f53, %f53, %f56;
	fma.rn.f32 	%f58, %f55, %f55, %f57;
	setp.le.f32 	%p16, %f58, %f4;
	selp.u32 	%r128, 1, 0, %p16;
	add.s32 	%r191, %r191, %r128;
$L__BB2_18:
	ld.global.nc.u32 	%r129, [%rd88+8];
	setp.eq.s32 	%p17, %r129, 0;
	@%p17 bra 	$L__BB2_20;
	ld.global.nc.f32 	%f59, [%rd87+8];
	ld.global.nc.f32 	%f60, [%rd86+8];
	ld.global.nc.f32 	%f61, [%rd85+8];
	sub.f32 	%f62, %f1, %f59;
	sub.f32 	%f63, %f2, %f60;
	sub.f32 	%f64, %f3, %f61;
	mul.f32 	%f65, %f63, %f63;
	fma.rn.f32 	%f66, %f62, %f62, %f65;
	fma.rn.f32 	%f67, %f64, %f64, %f66;
	setp.le.f32 	%p18, %f67, %f4;
	selp.u32 	%r130, 1, 0, %p18;
	add.s32 	%r191, %r191, %r130;
$L__BB2_20:
	ld.global.nc.u32 	%r131, [%rd88+12];
	setp.eq.s32 	%p19, %r131, 0;
	@%p19 bra 	$L__BB2_22;
	ld.global.nc.f32 	%f68, [%rd87+12];
	ld.global.nc.f32 	%f69, [%rd86+12];
	ld.global.nc.f32 	%f70, [%rd85+12];
	sub.f32 	%f71, %f1, %f68;
	sub.f32 	%f72, %f2, %f69;
	sub.f32 	%f73, %f3, %f70;
	mul.f32 	%f74, %f72, %f72;
	fma.rn.f32 	%f75, %f71, %f71, %f74;
	fma.rn.f32 	%f76, %f73, %f73, %f75;
	setp.le.f32 	%p20, %f76, %f4;
	selp.u32 	%r132, 1, 0, %p20;
	add.s32 	%r191, %r191, %r132;
$L__BB2_22:
	add.s32 	%r189, %r189, 8;
	add.s64 	%rd88, %rd88, 32;
	add.s64 	%rd87, %rd87, 32;
	add.s64 	%rd86, %rd86, 32;
	add.s64 	%rd85, %rd85, 32;
	setp.ne.s32 	%p21, %r189, 0;
	@%p21 bra 	$L__BB2_6;
$L__BB2_23:
	and.b32  	%r27, %r2, 7;
	setp.eq.s32 	%p22, %r27, 0;
	mov.u32 	%r214, %r2;
	@%p22 bra 	$L__BB2_44;
	setp.lt.u32 	%p23, %r27, 4;
	@%p23 bra 	$L__BB2_34;
	mul.wide.u32 	%rd57, %r207, 4;
	add.s64 	%rd18, %rd5, %rd57;
	ld.global.nc.u32 	%r134, [%rd18];
	setp.eq.s32 	%p24, %r134, 0;
	add.s64 	%rd19, %rd4, %rd57;
	add.s64 	%rd20, %rd3, %rd57;
	add.s64 	%rd21, %rd2, %rd57;
	@%p24 bra 	$L__BB2_27;
	ld.global.nc.f32 	%f77, [%rd19];
	ld.global.nc.f32 	%f78, [%rd20];
	ld.global.nc.f32 	%f79, [%rd21];
	sub.f32 	%f80, %f1, %f77;
	sub.f32 	%f81, %f2, %f78;
	sub.f32 	%f82, %f3, %f79;
	mul.f32 	%f83, %f81, %f81;
	fma.rn.f32 	%f84, %f80, %f80, %f83;
	fma.rn.f32 	%f85, %f82, %f82, %f84;
	setp.le.f32 	%p25, %f85, %f4;
	selp.u32 	%r135, 1, 0, %p25;
	add.s32 	%r191, %r191, %r135;
$L__BB2_27:
	ld.global.nc.u32 	%r136, [%rd18+4];
	setp.eq.s32 	%p26, %r136, 0;
	@%p26 bra 	$L__BB2_29;
	ld.global.nc.f32 	%f86, [%rd19+4];
	ld.global.nc.f32 	%f87, [%rd20+4];
	ld.global.nc.f32 	%f88, [%rd21+4];
	sub.f32 	%f89, %f1, %f86;
	sub.f32 	%f90, %f2, %f87;
	sub.f32 	%f91, %f3, %f88;
	mul.f32 	%f92, %f90, %f90;
	fma.rn.f32 	%f93, %f89, %f89, %f92;
	fma.rn.f32 	%f94, %f91, %f91, %f93;
	setp.le.f32 	%p27, %f94, %f4;
	selp.u32 	%r137, 1, 0, %p27;
	add.s32 	%r191, %r191, %r137;
$L__BB2_29:
	ld.global.nc.u32 	%r138, [%rd18+8];
	setp.eq.s32 	%p28, %r138, 0;
	@%p28 bra 	$L__BB2_31;
	ld.global.nc.f32 	%f95, [%rd19+8];
	ld.global.nc.f32 	%f96, [%rd20+8];
	ld.global.nc.f32 	%f97, [%rd21+8];
	sub.f32 	%f98, %f1, %f95;
	sub.f32 	%f99, %f2, %f96;
	sub.f32 	%f100, %f3, %f97;
	mul.f32 	%f101, %f99, %f99;
	fma.rn.f32 	%f102, %f98, %f98, %f101;
	fma.rn.f32 	%f103, %f100, %f100, %f102;
	setp.le.f32 	%p29, %f103, %f4;
	selp.u32 	%r139, 1, 0, %p29;
	add.s32 	%r191, %r191, %r139;
$L__BB2_31:
	ld.global.nc.u32 	%r140, [%rd18+12];
	setp.eq.s32 	%p30, %r140, 0;
	@%p30 bra 	$L__BB2_33;
	ld.global.nc.f32 	%f104, [%rd19+12];
	ld.global.nc.f32 	%f105, [%rd20+12];
	ld.global.nc.f32 	%f106, [%rd21+12];
	sub.f32 	%f107, %f1, %f104;
	sub.f32 	%f108, %f2, %f105;
	sub.f32 	%f109, %f3, %f106;
	mul.f32 	%f110, %f108, %f108;
	fma.rn.f32 	%f111, %f107, %f107, %f110;
	fma.rn.f32 	%f112, %f109, %f109, %f111;
	setp.le.f32 	%p31, %f112, %f4;
	selp.u32 	%r141, 1, 0, %p31;
	add.s32 	%r191, %r191, %r141;
$L__BB2_33:
	add.s32 	%r207, %r207, 4;
$L__BB2_34:
	and.b32  	%r40, %r2, 3;
	setp.eq.s32 	%p32, %r40, 0;
	mov.u32 	%r214, %r2;
	@%p32 bra 	$L__BB2_44;
	setp.eq.s32 	%p33, %r40, 1;
	@%p33 bra 	$L__BB2_41;
	mul.wide.u32 	%rd58, %r207, 4;
	add.s64 	%rd22, %rd5, %rd58;
	ld.global.nc.u32 	%r143, [%rd22];
	setp.eq.s32 	%p34, %r143, 0;
	add.s64 	%rd23, %rd4, %rd58;
	add.s64 	%rd24, %rd3, %rd58;
	add.s64 	%rd25, %rd2, %rd58;
	@%p34 bra 	$L__BB2_38;
	ld.global.nc.f32 	%f113, [%rd23];
	ld.global.nc.f32 	%f114, [%rd24];
	ld.global.nc.f32 	%f115, [%rd25];
	sub.f32 	%f116, %f1, %f113;
	sub.f32 	%f117, %f2, %f114;
	sub.f32 	%f118, %f3, %f115;
	mul.f32 	%f119, %f117, %f117;
	fma.rn.f32 	%f120, %f116, %f116, %f119;
	fma.rn.f32 	%f121, %f118, %f118, %f120;
	setp.le.f32 	%p35, %f121, %f4;
	selp.u32 	%r144, 1, 0, %p35;
	add.s32 	%r191, %r191, %r144;
$L__BB2_38:
	ld.global.nc.u32 	%r145, [%rd22+4];
	setp.eq.s32 	%p36, %r145, 0;
	@%p36 bra 	$L__BB2_40;
	ld.global.nc.f32 	%f122, [%rd23+4];
	ld.global.nc.f32 	%f123, [%rd24+4];
	ld.global.nc.f32 	%f124, [%rd25+4];
	sub.f32 	%f125, %f1, %f122;
	sub.f32 	%f126, %f2, %f123;
	sub.f32 	%f127, %f3, %f124;
	mul.f32 	%f128, %f126, %f126;
	fma.rn.f32 	%f129, %f125, %f125, %f128;
	fma.rn.f32 	%f130, %f127, %f127, %f129;
	setp.le.f32 	%p37, %f130, %f4;
	selp.u32 	%r146, 1, 0, %p37;
	add.s32 	%r191, %r191, %r146;
$L__BB2_40:
	add.s32 	%r207, %r207, 2;
$L__BB2_41:
	and.b32  	%r147, %r2, 1;
	setp.eq.b32 	%p38, %r147, 1;
	not.pred 	%p39, %p38;
	mov.u32 	%r214, %r2;
	@%p39 bra 	$L__BB2_44;
	mul.wide.u32 	%rd59, %r207, 4;
	add.s64 	%rd60, %rd5, %rd59;
	ld.global.nc.u32 	%r148, [%rd60];
	setp.eq.s32 	%p40, %r148, 0;
	mov.u32 	%r214, %r2;
	@%p40 bra 	$L__BB2_44;
	add.s64 	%rd62, %rd4, %rd59;
	ld.global.nc.f32 	%f131, [%rd62];
	add.s64 	%rd63, %rd3, %rd59;
	ld.global.nc.f32 	%f132, [%rd63];
	add.s64 	%rd64, %rd2, %rd59;
	ld.global.nc.f32 	%f133, [%rd64];
	sub.f32 	%f134, %f1, %f131;
	sub.f32 	%f135, %f2, %f132;
	sub.f32 	%f136, %f3, %f133;
	mul.f32 	%f137, %f135, %f135;
	fma.rn.f32 	%f138, %f134, %f134, %f137;
	fma.rn.f32 	%f139, %f136, %f136, %f138;
	setp.le.f32 	%p41, %f139, %f4;
	selp.u32 	%r149, 1, 0, %p41;
	add.s32 	%r191, %r191, %r149;
	mov.u32 	%r214, %r2;
$L__BB2_44:
	setp.ge.s32 	%p42, %r214, %r107;
	@%p42 bra 	$L__BB2_49;
	setp.eq.s32 	%p43, %r214, %r1;
	@%p43 bra 	$L__BB2_48;
	mul.wide.u32 	%rd65, %r214, 4;
	add.s64 	%rd66, %rd5, %rd65;
	ld.global.nc.u32 	%r150, [%rd66];
	setp.eq.s32 	%p44, %r150, 0;
	@%p44 bra 	$L__BB2_48;
	add.s64 	%rd68, %rd4, %rd65;
	ld.global.nc.f32 	%f140, [%rd68];
	add.s64 	%rd69, %rd3, %rd65;
	ld.global.nc.f32 	%f141, [%rd69];
	add.s64 	%rd70, %rd2, %rd65;
	ld.global.nc.f32 	%f142, [%rd70];
	sub.f32 	%f143, %f1, %f140;
	sub.f32 	%f144, %f2, %f141;
	sub.f32 	%f145, %f3, %f142;
	mul.f32 	%f146, %f144, %f144;
	fma.rn.f32 	%f147, %f143, %f143, %f146;
	fma.rn.f32 	%f148, %f145, %f145, %f147;
	setp.le.f32 	%p45, %f148, %f4;
	selp.u32 	%r151, 1, 0, %p45;
	add.s32 	%r191, %r191, %r151;
$L__BB2_48:
	add.s32 	%r214, %r214, 1;
$L__BB2_49:
	setp.ge.s32 	%p46, %r214, %r107;
	@%p46 bra 	$L__BB2_90;
	sub.s32 	%r57, %r107, %r214;
	sub.s32 	%r153, %r214, %r107;
	setp.gt.u32 	%p47, %r153, -8;
	@%p47 bra 	$L__BB2_69;
	and.b32  	%r154, %r57, -8;
	neg.s32 	%r219, %r154;
	mul.wide.u32 	%rd71, %r214, 4;
	add.s64 	%rd72, %rd71, 16;
	add.s64 	%rd92, %rd5, %rd72;
	add.s64 	%rd91, %rd4, %rd72;
	add.s64 	%rd90, %rd3, %rd72;
	add.s64 	%rd89, %rd2, %rd72;
$L__BB2_52:
	.pragma "nounroll";
	ld.global.nc.u32 	%r155, [%rd92+-16];
	setp.eq.s32 	%p48, %r155, 0;
	@%p48 bra 	$L__BB2_54;
	ld.global.nc.f32 	%f149, [%rd91+-16];
	ld.global.nc.f32 	%f150, [%rd90+-16];
	ld.global.nc.f32 	%f151, [%rd89+-16];
	sub.f32 	%f152, %f1, %f149;
	sub.f32 	%f153, %f2, %f150;
	sub.f32 	%f154, %f3, %f151;
	mul.f32 	%f155, %f153, %f153;
	fma.rn.f32 	%f156, %f152, %f152, %f155;
	fma.rn.f32 	%f157, %f154, %f154, %f156;
	setp.le.f32 	%p49, %f157, %f4;
	selp.u32 	%r156, 1, 0, %p49;
	add.s32 	%r191, %r191, %r156;
$L__BB2_54:
	ld.global.nc.u32 	%r157, [%rd92+-12];
	setp.eq.s32 	%p50, %r157, 0;
	@%p50 bra 	$L__BB2_56;
	ld.global.nc.f32 	%f158, [%rd91+-12];
	ld.global.nc.f32 	%f159, [%rd90+-12];
	ld.global.nc.f32 	%f160, [%rd89+-12];
	sub.f32 	%f161, %f1, %f158;
	sub.f32 	%f162, %f2, %f159;
	sub.f32 	%f163, %f3, %f160;
	mul.f32 	%f164, %f162, %f162;
	fma.rn.f32 	%f165, %f161, %f161, %f164;
	fma.rn.f32 	%f166, %f163, %f163, %f165;
	setp.le.f32 	%p51, %f166, %f4;
	selp.u32 	%r158, 1, 0, %p51;
	add.s32 	%r191, %r191, %r158;
$L__BB2_56:
	ld.global.nc.u32 	%r159, [%rd92+-8];
	setp.eq.s32 	%p52, %r159, 0;
	@%p52 bra 	$L__BB2_58;
	ld.global.nc.f32 	%f167, [%rd91+-8];
	ld.global.nc.f32 	%f168, [%rd90+-8];
	ld.global.nc.f32 	%f169, [%rd89+-8];
	sub.f32 	%f170, %f1, %f167;
	sub.f32 	%f171, %f2, %f168;
	sub.f32 	%f172, %f3, %f169;
	mul.f32 	%f173, %f171, %f171;
	fma.rn.f32 	%f174, %f170, %f170, %f173;
	fma.rn.f32 	%f175, %f172, %f172, %f174;
	setp.le.f32 	%p53, %f175, %f4;
	selp.u32 	%r160, 1, 0, %p53;
	add.s32 	%r191, %r191, %r160;
$L__BB2_58:
	ld.global.nc.u32 	%r161, [%rd92+-4];
	setp.eq.s32 	%p54, %r161, 0;
	@%p54 bra 	$L__BB2_60;
	ld.global.nc.f32 	%f176, [%rd91+-4];
	ld.global.nc.f32 	%f177, [%rd90+-4];
	ld.global.nc.f32 	%f178, [%rd89+-4];
	sub.f32 	%f179, %f1, %f176;
	sub.f32 	%f180, %f2, %f177;
	sub.f32 	%f181, %f3, %f178;
	mul.f32 	%f182, %f180, %f180;
	fma.rn.f32 	%f183, %f179, %f179, %f182;
	fma.rn.f32 	%f184, %f181, %f181, %f183;
	setp.le.f32 	%p55, %f184, %f4;
	selp.u32 	%r162, 1, 0, %p55;
	add.s32 	%r191, %r191, %r162;
$L__BB2_60:
	ld.global.nc.u32 	%r163, [%rd92];
	setp.eq.s32 	%p56, %r163, 0;
	@%p56 bra 	$L__BB2_62;
	ld.global.nc.f32 	%f185, [%rd91];
	ld.global.nc.f32 	%f186, [%rd90];
	ld.global.nc.f32 	%f187, [%rd89];
	sub.f32 	%f188, %f1, %f185;
	sub.f32 	%f189, %f2, %f186;
	sub.f32 	%f190, %f3, %f187;
	mul.f32 	%f191, %f189, %f189;
	fma.rn.f32 	%f192, %f188, %f188, %f191;
	fma.rn.f32 	%f193, %f190, %f190, %f192;
	setp.le.f32 	%p57, %f193, %f4;
	selp.u32 	%r164, 1, 0, %p57;
	add.s32 	%r191, %r191, %r164;
$L__BB2_62:
	ld.global.nc.u32 	%r165, [%rd92+4];
	setp.eq.s32 	%p58, %r165, 0;
	@%p58 bra 	$L__BB2_64;
	ld.global.nc.f32 	%f194, [%rd91+4];
	ld.global.nc.f32 	%f195, [%rd90+4];
	ld.global.nc.f32 	%f196, [%rd89+4];
	sub.f32 	%f197, %f1, %f194;
	sub.f32 	%f198, %f2, %f195;
	sub.f32 	%f199, %f3, %f196;
	mul.f32 	%f200, %f198, %f198;
	fma.rn.f32 	%f201, %f197, %f197, %f200;
	fma.rn.f32 	%f202, %f199, %f199, %f201;
	setp.le.f32 	%p59, %f202, %f4;
	selp.u32 	%r166, 1, 0, %p59;
	add.s32 	%r191, %r191, %r166;
$L__BB2_64:
	ld.global.nc.u32 	%r167, [%rd92+8];
	setp.eq.s32 	%p60, %r167, 0;
	@%p60 bra 	$L__BB2_66;
	ld.global.nc.f32 	%f203, [%rd91+8];
	ld.global.nc.f32 	%f204, [%rd90+8];
	ld.global.nc.f32 	%f205, [%rd89+8];
	sub.f32 	%f206, %f1, %f203;
	sub.f32 	%f207, %f2, %f204;
	sub.f32 	%f208, %f3, %f205;
	mul.f32 	%f209, %f207, %f207;
	fma.rn.f32 	%f210, %f206, %f206, %f209;
	fma.rn.f32 	%f211, %f208, %f208, %f210;
	setp.le.f32 	%p61, %f211, %f4;
	selp.u32 	%r168, 1, 0, %p61;
	add.s32 	%r191, %r191, %r168;
$L__BB2_66:
	ld.global.nc.u32 	%r169, [%rd92+12];
	setp.eq.s32 	%p62, %r169, 0;
	@%p62 bra 	$L__BB2_68;
	ld.global.nc.f32 	%f212, [%rd91+12];
	ld.global.nc.f32 	%f213, [%rd90+12];
	ld.global.nc.f32 	%f214, [%rd89+12];
	sub.f32 	%f215, %f1, %f212;
	sub.f32 	%f216, %f2, %f213;
	sub.f32 	%f217, %f3, %f214;
	mul.f32 	%f218, %f216, %f216;
	fma.rn.f32 	%f219, %f215, %f215, %f218;
	fma.rn.f32 	%f220, %f217, %f217, %f219;
	setp.le.f32 	%p63, %f220, %f4;
	selp.u32 	%r170, 1, 0, %p63;
	add.s32 	%r191, %r191, %r170;
$L__BB2_68:
	add.s32 	%r214, %r214, 8;
	add.s32 	%r219, %r219, 8;
	add.s64 	%rd92, %rd92, 32;
	add.s64 	%rd91, %rd91, 32;
	add.s64 	%rd90, %rd90, 32;
	add.s64 	%rd89, %rd89, 32;
	setp.ne.s32 	%p64, %r219, 0;
	@%p64 bra 	$L__BB2_52;
$L__BB2_69:
	and.b32  	%r83, %r57, 7;
	setp.eq.s32 	%p65, %r83, 0;
	@%p65 bra 	$L__BB2_90;
	and.b32  	%r84, %r57, 3;
	setp.lt.u32 	%p66, %r83, 4;
	@%p66 bra 	$L__BB2_80;
	mul.wide.u32 	%rd73, %r214, 4;
	add.s64 	%rd38, %rd5, %rd73;
	ld.global.nc.u32 	%r172, [%rd38];
	setp.eq.s32 	%p67, %r172, 0;
	add.s64 	%rd39, %rd4, %rd73;
	add.s64 	%rd40, %rd3, %rd73;
	add.s64 	%rd41, %rd2, %rd73;
	@%p67 bra 	$L__BB2_73;
	ld.global.nc.f32 	%f221, [%rd39];
	ld.global.nc.f32 	%f222, [%rd40];
	ld.global.nc.f32 	%f223, [%rd41];
	sub.f32 	%f224, %f1, %f221;
	sub.f32 	%f225, %f2, %f222;
	sub.f32 	%f226, %f3, %f223;
	mul.f32 	%f227, %f225, %f225;
	fma.rn.f32 	%f228, %f224, %f224, %f227;
	fma.rn.f32 	%f229, %f226, %f226, %f228;
	setp.le.f32 	%p68, %f229, %f4;
	selp.u32 	%r173, 1, 0, %p68;
	add.s32 	%r191, %r191, %r173;
$L__BB2_73:
	ld.global.nc.u32 	%r174, [%rd38+4];
	setp.eq.s32 	%p69, %r174, 0;
	@%p69 bra 	$L__BB2_75;
	ld.global.nc.f32 	%f230, [%rd39+4];
	ld.global.nc.f32 	%f231, [%rd40+4];
	ld.global.nc.f32 	%f232, [%rd41+4];
	sub.f32 	%f233, %f1, %f230;
	sub.f32 	%f234, %f2, %f231;
	sub.f32 	%f235, %f3, %f232;
	mul.f32 	%f236, %f234, %f234;
	fma.rn.f32 	%f237, %f233, %f233, %f236;
	fma.rn.f32 	%f238, %f235, %f235, %f237;
	setp.le.f32 	%p70, %f238, %f4;
	selp.u32 	%r175, 1, 0, %p70;
	add.s32 	%r191, %r191, %r175;
$L__BB2_75:
	ld.global.nc.u32 	%r176, [%rd38+8];
	setp.eq.s32 	%p71, %r176, 0;
	@%p71 bra 	$L__BB2_77;
	ld.global.nc.f32 	%f239, [%rd39+8];
	ld.global.nc.f32 	%f240, [%rd40+8];
	ld.global.nc.f32 	%f241, [%rd41+8];
	sub.f32 	%f242, %f1, %f239;
	sub.f32 	%f243, %f2, %f240;
	sub.f32 	%f244, %f3, %f241;
	mul.f32 	%f245, %f243, %f243;
	fma.rn.f32 	%f246, %f242, %f242, %f245;
	fma.rn.f32 	%f247, %f244, %f244, %f246;
	setp.le.f32 	%p72, %f247, %f4;
	selp.u32 	%r177, 1, 0, %p72;
	add.s32 	%r191, %r191, %r177;
$L__BB2_77:
	ld.global.nc.u32 	%r178, [%rd38+12];
	setp.eq.s32 	%p73, %r178, 0;
	@%p73 bra 	$L__BB2_79;
	ld.global.nc.f32 	%f248, [%rd39+12];
	ld.global.nc.f32 	%f249, [%rd40+12];
	ld.global.nc.f32 	%f250, [%rd41+12];
	sub.f32 	%f251, %f1, %f248;
	sub.f32 	%f252, %f2, %f249;
	sub.f32 	%f253, %f3, %f250;
	mul.f32 	%f254, %f252, %f252;
	fma.rn.f32 	%f255, %f251, %f251, %f254;
	fma.rn.f32 	%f256, %f253, %f253, %f255;
	setp.le.f32 	%p74, %f256, %f4;
	selp.u32 	%r179, 1, 0, %p74;
	add.s32 	%r191, %r191, %r179;
$L__BB2_79:
	add.s32 	%r214, %r214, 4;
$L__BB2_80:
	setp.eq.s32 	%p75, %r84, 0;
	@%p75 bra 	$L__BB2_90;
	setp.eq.s32 	%p76, %r84, 1;
	@%p76 bra 	$L__BB2_87;
	mul.wide.u32 	%rd74, %r214, 4;
	add.s64 	%rd42, %rd5, %rd74;
	ld.global.nc.u32 	%r181, [%rd42];
	setp.eq.s32 	%p77, %r181, 0;
	add.s64 	%rd43, %rd4, %rd74;
	add.s64 	%rd44, %rd3, %rd74;
	add.s64 	%rd45, %rd2, %rd74;
	@%p77 bra 	$L__BB2_84;
	ld.global.nc.f32 	%f257, [%rd43];
	ld.global.nc.f32 	%f258, [%rd44];
	ld.global.nc.f32 	%f259, [%rd45];
	sub.f32 	%f260, %f1, %f257;
	sub.f32 	%f261, %f2, %f258;
	sub.f32 	%f262, %f3, %f259;
	mul.f32 	%f263, %f261, %f261;
	fma.rn.f32 	%f264, %f260, %f260, %f263;
	fma.rn.f32 	%f265, %f262, %f262, %f264;
	setp.le.f32 	%p78, %f265, %f4;
	selp.u32 	%r182, 1, 0, %p78;
	add.s32 	%r191, %r191, %r182;
$L__BB2_84:
	ld.global.nc.u32 	%r183, [%rd42+4];
	setp.eq.s32 	%p79, %r183, 0;
	@%p79 bra 	$L__BB2_86;
	ld.global.nc.f32 	%f266, [%rd43+4];
	ld.global.nc.f32 	%f267, [%rd44+4];
	ld.global.nc.f32 	%f268, [%rd45+4];
	sub.f32 	%f269, %f1, %f266;
	sub.f32 	%f270, %f2, %f267;
	sub.f32 	%f271, %f3, %f268;
	mul.f32 	%f272, %f270, %f270;
	fma.rn.f32 	%f273, %f269, %f269, %f272;
	fma.rn.f32 	%f274, %f271, %f271, %f273;
	setp.le.f32 	%p80, %f274, %f4;
	selp.u32 	%r184, 1, 0, %p80;
	add.s32 	%r191, %r191, %r184;
$L__BB2_86:
	add.s32 	%r214, %r214, 2;
$L__BB2_87:
	and.b32  	%r185, %r57, 1;
	setp.eq.b32 	%p81, %r185, 1;
	not.pred 	%p82, %p81;
	@%p82 bra 	$L__BB2_90;
	mul.wide.u32 	%rd75, %r214, 4;
	add.s64 	%rd76, %rd5, %rd75;
	ld.global.nc.u32 	%r186, [%rd76];
	setp.eq.s32 	%p83, %r186, 0;
	@%p83 bra 	$L__BB2_90;
	add.s64 	%rd78, %rd4, %rd75;
	ld.global.nc.f32 	%f275, [%rd78];
	add.s64 	%rd79, %rd3, %rd75;
	ld.global.nc.f32 	%f276, [%rd79];
	add.s64 	%rd80, %rd2, %rd75;
	ld.global.nc.f32 	%f277, [%rd80];
	sub.f32 	%f278, %f1, %f275;
	sub.f32 	%f279, %f2, %f276;
	sub.f32 	%f280, %f3, %f277;
	mul.f32 	%f281, %f279, %f279;
	fma.rn.f32 	%f282, %f278, %f278, %f281;
	fma.rn.f32 	%f283, %f280, %f280, %f282;
	setp.le.f32 	%p84, %f283, %f4;
	selp.u32 	%r187, 1, 0, %p84;
	add.s32 	%r191, %r191, %r187;
$L__BB2_90:
	mul.wide.s32 	%rd81, %r1, 4;
	add.s64 	%rd82, %rd1, %rd81;
	st.global.u32 	[%rd82], %r191;
$L__BB2_91:
	ret;

}
	// .globl	dbscan_expand_clusters
.visible .entry dbscan_expand_clusters(
	.param .u64 .ptr .align 1 dbscan_expand_clusters_param_0,
	.param .u64 .ptr .align 1 dbscan_expand_clusters_param_1,
	.param .u64 .ptr .align 1 dbscan_expand_clusters_param_2,
	.param .u64 .ptr .align 1 dbscan_expand_clusters_param_3,
	.param .u64 .ptr .align 1 dbscan_expand_clusters_param_4,
	.param .u64 .ptr .align 1 dbscan_expand_clusters_param_5,
	.param .u64 .ptr .align 1 dbscan_expand_clusters_param_6,
	.param .f32 dbscan_expand_clusters_param_7,
	.param .u32 dbscan_expand_clusters_param_8,
	.param .u32 dbscan_expand_clusters_param_9
)
{
	.reg .pred 	%p<50>;
	.reg .b32 	%r<83>;
	.reg .b32 	%f<104>;
	.reg .b64 	%rd<143>;

	ld.param.u64 	%rd69, [dbscan_expand_clusters_param_0];
	ld.param.u64 	%rd70, [dbscan_expand_clusters_param_1];
	ld.param.u64 	%rd73, [dbscan_expand_clusters_param_2];
	ld.param.u64 	%rd71, [dbscan_expand_clusters_param_3];
	ld.param.u64 	%rd72, [dbscan_expand_clusters_param_4];
	ld.param.u64 	%rd74, [dbscan_expand_clusters_param_5];
	ld.param.u64 	%rd75, [dbscan_expand_clusters_param_6];
	ld.param.f32 	%f4, [dbscan_expand_clusters_param_7];
	ld.param.u32 	%r27, [dbscan_expand_clusters_param_8];
	ld.param.u32 	%r28, [dbscan_expand_clusters_param_9];
	cvta.to.global.u64 	%rd1, %rd75;
	cvta.to.global.u64 	%rd2, %rd73;
	cvta.to.global.u64 	%rd3, %rd70;
	cvta.to.global.u64 	%rd4, %rd69;
	cvta.to.global.u64 	%rd5, %rd74;
	cvta.to.global.u64 	%rd6, %rd71;
	mov.u32 	%r29, %ctaid.x;
	mov.u32 	%r30, %ntid.x;
	mov.u32 	%r31, %tid.x;
	mad.lo.s32 	%r1, %r29, %r30, %r31;
	setp.ge.s32 	%p1, %r1, %r28;
	@%p1 bra 	$L__BB3_65;
	mul.wide.s32 	%rd76, %r1, 4;
	add.s64 	%rd77, %rd6, %rd76;
	ld.global.nc.u32 	%r32, [%rd77];
	setp.eq.s32 	%p2, %r32, 0;
	@%p2 bra 	$L__BB3_65;
	add.s64 	%rd79, %rd5, %rd76;
	ld.global.u32 	%r2, [%rd79];
	setp.lt.s32 	%p3, %r2, 0;
	@%p3 bra 	$L__BB3_65;
	cvta.to.global.u64 	%rd80, %rd72;
	add.s64 	%rd82, %rd80, %rd76;
	ld.global.nc.u32 	%r33, [%rd82];
	setp.lt.s32 	%p4, %r33, %r27;
	@%p4 bra 	$L__BB3_65;
	add.s64 	%rd84, %rd4, %rd76;
	ld.global.nc.f32 	%f1, [%rd84];
	add.s64 	%rd85, %rd3, %rd76;
	ld.global.nc.f32 	%f2, [%rd85];
	add.s64 	%rd86, %rd2, %rd76;
	ld.global.nc.f32 	%f3, [%rd86];
	min.s32 	%r3, %r1, %r28;
	setp.lt.s32 	%p5, %r3, 1;
	mov.b32 	%r78, 0;
	@%p5 bra 	$L__BB3_31;
	and.b32  	%r4, %r3, 3;
	setp.lt.u32 	%p6, %r3, 4;
	mov.b32 	%r78, 0;
	@%p6 bra 	$L__BB3_24;
	ld.param.u64 	%rd115, [dbscan_expand_clusters_param_1];
	ld.param.u64 	%rd110, [dbscan_expand_clusters_param_0];
	and.b32  	%r78, %r3, 2147483644;
	neg.s32 	%r74, %r78;
	add.s64 	%rd127, %rd6, 8;
	cvta.to.global.u64 	%rd87, %rd110;
	add.s64 	%rd126, %rd87, 8;
	cvta.to.global.u64 	%rd88, %rd115;
	add.s64 	%rd125, %rd88, 8;
	add.s64 	%rd124, %rd5, 8;
	add.s64 	%rd123, %rd2, 8;
$L__BB3_7:
	ld.global.nc.u32 	%r37, [%rd127+-8];
	setp.eq.s32 	%p7, %r37, 0;
	@%p7 bra 	$L__BB3_11;
	ld.global.nc.f32 	%f5, [%rd126+-8];
	ld.global.nc.f32 	%f6, [%rd125+-8];
	ld.global.nc.f32 	%f7, [%rd123+-8];
	sub.f32 	%f8, %f1, %f5;
	sub.f32 	%f9, %f2, %f6;
	sub.f32 	%f10, %f3, %f7;
	mul.f32 	%f11, %f9, %f9;
	fma.rn.f32 	%f12, %f8, %f8, %f11;
	fma.rn.f32 	%f13, %f10, %f10, %f12;
	setp.gtu.f32 	%p8, %f13, %f4;
	@%p8 bra 	$L__BB3_11;
	ld.global.u32 	%r38, [%rd124+-8];
	setp.lt.u32 	%p9, %r38, -2;
	@%p9 bra 	$L__BB3_11;
	st.global.u32 	[%rd124+-8], %r2;
	atom.global.exch.b32 	%r39, [%rd1], 1;
$L__BB3_11:
	ld.global.nc.u32 	%r40, [%rd127+-4];
	setp.eq.s32 	%p10, %r40, 0;
	@%p10 bra 	$L__BB3_15;
	ld.global.nc.f32 	%f14, [%rd126+-4];
	ld.global.nc.f32 	%f15, [%rd125+-4];
	ld.global.nc.f32 	%f16, [%rd123+-4];
	sub.f32 	%f17, %f1, %f14;
	sub.f32 	%f18, %f2, %f15;
	sub.f32 	%f19, %f3, %f16;
	mul.f32 	%f20, %f18, %f18;
	fma.rn.f32 	%f21, %f17, %f17, %f20;
	fma.rn.f32 	%f22, %f19, %f19, %f21;
	setp.gtu.f32 	%p11, %f22, %f4;
	@%p11 bra 	$L__BB3_15;
	ld.global.u32 	%r41, [%rd124+-4];
	setp.lt.u32 	%p12, %r41, -2;
	@%p12 bra 	$L__BB3_15;
	st.global.u32 	[%rd124+-4], %r2;
	atom.global.exch.b32 	%r42, [%rd1], 1;
$L__BB3_15:
	ld.global.nc.u32 	%r43, [%rd127];
	setp.eq.s32 	%p13, %r43, 0;
	@%p13 bra 	$L__BB3_19;
	ld.global.nc.f32 	%f23, [%rd126];
	ld.global.nc.f32 	%f24, [%rd125];
	ld.global.nc.f32 	%f25, [%rd123];
	sub.f32 	%f26, %f1, %f23;
	sub.f32 	%f27, %f2, %f24;
	sub.f32 	%f28, %f3, %f25;
	mul.f32 	%f29, %f27, %f27;
	fma.rn.f32 	%f30, %f26, %f26, %f29;
	fma.rn.f32 	%f31, %f28, %f28, %f30;
	setp.gtu.f32 	%p14, %f31, %f4;
	@%p14 bra 	$L__BB3_19;
	ld.global.u32 	%r44, [%rd124];
	setp.lt.u32 	%p15, %r44, -2;
	@%p15 bra 	$L__BB3_19;
	st.global.u32 	[%rd124], %r2;
	atom.global.exch.b32 	%r45, [%rd1], 1;
$L__BB3_19:
	ld.global.nc.u32 	%r46, [%rd127+4];
	setp.eq.s32 	%p16, %r46, 0;
	@%p16 bra 	$L__BB3_23;
	ld.global.nc.f32 	%f32, [%rd126+4];
	ld.global.nc.f32 	%f33, [%rd125+4];
	ld.global.nc.f32 	%f34, [%rd123+4];
	sub.f32 	%f35, %f1, %f32;
	sub.f32 	%f36, %f2, %f33;
	sub.f32 	%f37, %f3, %f34;
	mul.f32 	%f38, %f36, %f36;
	fma.rn.f32 	%f39, %f35, %f35, %f38;
	fma.rn.f32 	%f40, %f37, %f37, %f39;
	setp.gtu.f32 	%p17, %f40, %f4;
	@%p17 bra 	$L__BB3_23;
	ld.global.u32 	%r47, [%rd124+4];
	setp.lt.u32 	%p18, %r47, -2;
	@%p18 bra 	$L__BB3_23;
	st.global.u32 	[%rd124+4], %r2;
	atom.global.exch.b32 	%r48, [%rd1], 1;
$L__BB3_23:
	add.s32 	%r74, %r74, 4;
	add.s64 	%rd127, %rd127, 16;
	add.s64 	%rd126, %rd126, 16;
	add.s64 	%rd125, %rd125, 16;
	add.s64 	%rd124, %rd124, 16;
	add.s64 	%rd123, %rd123, 16;
	setp.ne.s32 	%p19, %r74, 0;
	@%p19 bra 	$L__BB3_7;
$L__BB3_24:
	setp.eq.s32 	%p20, %r4, 0;
	@%p20 bra 	$L__BB3_31;
	ld.param.u64 	%rd120, [dbscan_expand_clusters_param_3];
	ld.param.u64 	%rd116, [dbscan_expand_clusters_param_1];
	ld.param.u64 	%rd111, [dbscan_expand_clusters_param_0];
	mul.wide.u32 	%rd89, %r78, 4;
	add.s64 	%rd132, %rd5, %rd89;
	add.s64 	%rd131, %rd2, %rd89;
	cvta.to.global.u64 	%rd90, %rd116;
	add.s64 	%rd130, %rd90, %rd89;
	cvta.to.global.u64 	%rd91, %rd111;
	add.s64 	%rd129, %rd91, %rd89;
	cvta.to.global.u64 	%rd92, %rd120;
	add.s64 	%rd128, %rd92, %rd89;
	neg.s32 	%r77, %r4;
	add.s32 	%r78, %r78, %r4;
$L__BB3_26:
	.pragma "nounroll";
	ld.global.nc.u32 	%r49, [%rd128];
	setp.eq.s32 	%p21, %r49, 0;
	@%p21 bra 	$L__BB3_30;
	ld.global.nc.f32 	%f41, [%rd129];
	ld.global.nc.f32 	%f42, [%rd130];
	ld.global.nc.f32 	%f43, [%rd131];
	sub.f32 	%f44, %f1, %f41;
	sub.f32 	%f45, %f2, %f42;
	sub.f32 	%f46, %f3, %f43;
	mul.f32 	%f47, %f45, %f45;
	fma.rn.f32 	%f48, %f44, %f44, %f47;
	fma.rn.f32 	%f49, %f46, %f46, %f48;
	setp.gtu.f32 	%p22, %f49, %f4;
	@%p22 bra 	$L__BB3_30;
	ld.global.u32 	%r50, [%rd132];
	setp.lt.u32 	%p23, %r50, -2;
	@%p23 bra 	$L__BB3_30;
	st.global.u32 	[%rd132], %r2;
	atom.global.exch.b32 	%r51, [%rd1], 1;
$L__BB3_30:
	add.s64 	%rd132, %rd132, 4;
	add.s64 	%rd131, %rd131, 4;
	add.s64 	%rd130, %rd130, 4;
	add.s64 	%rd129, %rd129, 4;
	add.s64 	%rd128, %rd128, 4;
	add.s32 	%r77, %r77, 1;
	setp.ne.s32 	%p24, %r77, 0;
	@%p24 bra 	$L__BB3_26;
$L__BB3_31:
	ld.param.u64 	%rd121, [dbscan_expand_clusters_param_3];
	cvta.to.global.u64 	%rd37, %rd121;
	setp.ge.s32 	%p25, %r78, %r28;
	@%p25 bra 	$L__BB3_38;
	setp.eq.s32 	%p26, %r78, %r1;
	@%p26 bra 	$L__BB3_37;
	mul.wide.u32 	%rd93, %r78, 4;
	add.s64 	%rd94, %rd37, %rd93;
	ld.global.nc.u32 	%r52, [%rd94];
	setp.eq.s32 	%p27, %r52, 0;
	@%p27 bra 	$L__BB3_37;
	ld.param.u64 	%rd117, [dbscan_expand_clusters_param_1];
	ld.param.u64 	%rd112, [dbscan_expand_clusters_param_0];
	cvta.to.global.u64 	%rd95, %rd112;
	add.s64 	%rd97, %rd95, %rd93;
	ld.global.nc.f32 	%f50, [%rd97];
	cvta.to.global.u64 	%rd98, %rd117;
	add.s64 	%rd99, %rd98, %rd93;
	ld.global.nc.f32 	%f51, [%rd99];
	add.s64 	%rd100, %rd2, %rd93;
	ld.global.nc.f32 	%f52, [%rd100];
	sub.f32 	%f53, %f1, %f50;
	sub.f32 	%f54, %f2, %f51;
	sub.f32 	%f55, %f3, %f52;
	mul.f32 	%f56, %f54, %f54;
	fma.rn.f32 	%f57, %f53, %f53, %f56;
	fma.rn.f32 	%f58, %f55, %f55, %f57;
	setp.gtu.f32 	%p28, %f58, %f4;
	@%p28 bra 	$L__BB3_37;
	add.s64 	%rd38, %rd5, %rd93;
	ld.global.u32 	%r53, [%rd38];
	setp.lt.u32 	%p29, %r53, -2;
	@%p29 bra 	$L__BB3_37;
	st.global.u32 	[%rd38], %r2;
	atom.global.exch.b32 	%r54, [%rd1], 1;
$L__BB3_37:
	add.s32 	%r78, %r78, 1;
$L__BB3_38:
	setp.ge.s32 	%p30, %r78, %r28;
	@%p30 bra 	$L__BB3_65;
	sub.s32 	%r55, %r28, %r78;
	and.b32  	%r18, %r55, 3;
	setp.eq.s32 	%p31, %r18, 0;
	mov.u32 	%r81, %r78;
	@%p31 bra 	$L__BB3_46;
	ld.param.u64 	%rd118, [dbscan_expand_clusters_param_1];
	ld.param.u64 	%rd113, [dbscan_expand_clusters_param_0];
	mul.wide.u32 	%rd102, %r78, 4;
	add.s64 	%rd137, %rd5, %rd102;
	add.s64 	%rd136, %rd2, %rd102;
	cvta.to.global.u64 	%rd103, %rd118;
	add.s64 	%rd135, %rd103, %rd102;
	cvta.to.global.u64 	%rd104, %rd113;
	add.s64 	%rd134, %rd104, %rd102;
	add.s64 	%rd133, %rd37, %rd102;
	neg.s32 	%r80, %r18;
	add.s32 	%r81, %r78, %r18;
$L__BB3_41:
	.pragma "nounroll";
	ld.global.nc.u32 	%r56, [%rd133];
	setp.eq.s32 	%p32, %r56, 0;
	@%p32 bra 	$L__BB3_45;
	ld.global.nc.f32 	%f59, [%rd134];
	ld.global.nc.f32 	%f60, [%rd135];
	ld.global.nc.f32 	%f61, [%rd136];
	sub.f32 	%f62, %f1, %f59;
	sub.f32 	%f63, %f2, %f60;
	sub.f32 	%f64, %f3, %f61;
	mul.f32 	%f65, %f63, %f63;
	fma.rn.f32 	%f66, %f62, %f62, %f65;
	fma.rn.f32 	%f67, %f64, %f64, %f66;
	setp.gtu.f32 	%p33, %f67, %f4;
	@%p33 bra 	$L__BB3_45;
	ld.global.u32 	%r57, [%rd137];
	setp.lt.u32 	%p34, %r57, -2;
	@%p34 bra 	$L__BB3_45;
	st.global.u32 	[%rd137], %r2;
	atom.global.exch.b32 	%r58, [%rd1], 1;
$L__BB3_45:
	add.s64 	%rd137, %rd137, 4;
	add.s64 	%rd136, %rd136, 4;
	add.s64 	%rd135, %rd135, 4;
	add.s64 	%rd134, %rd134, 4;
	add.s64 	%rd133, %rd133, 4;
	add.s32 	%r80, %r80, 1;
	setp.ne.s32 	%p35, %r80, 0;
	@%p35 bra 	$L__BB3_41;
$L__BB3_46:
	sub.s32 	%r61, %r78, %r28;
	setp.gt.u32 	%p36, %r61, -4;
	@%p36 bra 	$L__BB3_65;
	ld.param.u64 	%rd122, [dbscan_expand_clusters_param_3];
	ld.param.u64 	%rd119, [dbscan_expand_clusters_param_1];
	ld.param.u64 	%rd114, [dbscan_expand_clusters_param_0];
	sub.s32 	%r82, %r81, %r28;
	mul.wide.u32 	%rd105, %r81, 4;
	add.s64 	%rd106, %rd105, 8;
	cvta.to.global.u64 	%rd107, %rd122;
	add.s64 	%rd142, %rd107, %rd106;
	cvta.to.global.u64 	%rd108, %rd114;
	add.s64 	%rd141, %rd108, %rd106;
	cvta.to.global.u64 	%rd109, %rd119;
	add.s64 	%rd140, %rd109, %rd106;
	add.s64 	%rd139, %rd5, %rd106;
	add.s64 	%rd138, %rd2, %rd106;
$L__BB3_48:
	ld.global.nc.u32 	%r62, [%rd142+-8];
	setp.eq.s32 	%p37, %r62, 0;
	@%p37 bra 	$L__BB3_52;
	ld.global.nc.f32 	%f68, [%rd141+-8];
	ld.global.nc.f32 	%f69, [%rd140+-8];
	ld.global.nc.f32 	%f70, [%rd138+-8];
	sub.f32 	%f71, %f1, %f68;
	sub.f32 	%f72, %f2, %f69;
	sub.f32 	%f73, %f3, %f70;
	mul.f32 	%f74, %f72, %f72;
	fma.rn.f32 	%f75, %f71, %f71, %f74;
	fma.rn.f32 	%f76, %f73, %f73, %f75;
	setp.gtu.f32 	%p38, %f76, %f4;
	@%p38 bra 	$L__BB3_52;
	ld.global.u32 	%r63, [%rd139+-8];
	setp.lt.u32 	%p39, %r63, -2;
	@%p39 bra 	$L__BB3_52;
	st.global.u32 	[%rd139+-8], %r2;
	atom.global.exch.b32 	%r64, [%rd1], 1;
$L__BB3_52:
	ld.global.nc.u32 	%r65, [%rd142+-4];
	setp.eq.s32 	%p40, %r65, 0;
	@%p40 bra 	$L__BB3_56;
	ld.global.nc.f32 	%f77, [%rd141+-4];
	ld.global.nc.f32 	%f78, [%rd140+-4];
	ld.global.nc.f32 	%f79, [%rd138+-4];
	sub.f32 	%f80, %f1, %f77;
	sub.f32 	%f81, %f2, %f78;
	sub.f32 	%f82, %f3, %f79;
	mul.f32 	%f83, %f81, %f81;
	fma.rn.f32 	%f84, %f80, %f80, %f83;
	fma.rn.f32 	%f85, %f82, %f82, %f84;
	setp.gtu.f32 	%p41, %f85, %f4;
	@%p41 bra 	$L__BB3_56;
	ld.global.u32 	%r66, [%rd139+-4];
	setp.lt.u32 	%p42, %r66, -2;
	@%p42 bra 	$L__BB3_56;
	st.global.u32 	[%rd139+-4], %r2;
	atom.global.exch.b32 	%r67, [%rd1], 1;
$L__BB3_56:
	ld.global.nc.u32 	%r68, [%rd142];
	setp.eq.s32 	%p43, %r68, 0;
	@%p43 bra 	$L__BB3_60;
	ld.global.nc.f32 	%f86, [%rd141];
	ld.global.nc.f32 	%f87, [%rd140];
	ld.global.nc.f32 	%f88, [%rd138];
	sub.f32 	%f89, %f1, %f86;
	sub.f32 	%f90, %f2, %f87;
	sub.f32 	%f91, %f3, %f88;
	mul.f32 	%f92, %f90, %f90;
	fma.rn.f32 	%f93, %f89, %f89, %f92;
	fma.rn.f32 	%f94, %f91, %f91, %f93;
	setp.gtu.f32 	%p44, %f94, %f4;
	@%p44 bra 	$L__BB3_60;
	ld.global.u32 	%r69, [%rd139];
	setp.lt.u32 	%p45, %r69, -2;
	@%p45 bra 	$L__BB3_60;
	st.global.u32 	[%rd139], %r2;
	atom.global.exch.b32 	%r70, [%rd1], 1;
$L__BB3_60:
	ld.global.nc.u32 	%r71, [%rd142+4];
	setp.eq.s32 	%p46, %r71, 0;
	@%p46 bra 	$L__BB3_64;
	ld.global.nc.f32 	%f95, [%rd141+4];
	ld.global.nc.f32 	%f96, [%rd140+4];
	ld.global.nc.f32 	%f97, [%rd138+4];
	sub.f32 	%f98, %f1, %f95;
	sub.f32 	%f99, %f2, %f96;
	sub.f32 	%f100, %f3, %f97;
	mul.f32 	%f101, %f99, %f99;
	fma.rn.f32 	%f102, %f98, %f98, %f101;
	fma.rn.f32 	%f103, %f100, %f100, %f102;
	setp.gtu.f32 	%p47, %f103, %f4;
	@%p47 bra 	$L__BB3_64;
	ld.global.u32 	%r72, [%rd139+4];
	setp.lt.u32 	%p48, %r72, -2;
	@%p48 bra 	$L__BB3_64;
	st.global.u32 	[%rd139+4], %r2;
	atom.global.exch.b32 	%r73, [%rd1], 1;
$L__BB3_64:
	add.s32 	%r82, %r82, 4;
	add.s64 	%rd142, %rd142, 16;
	add.s64 	%rd141, %rd141, 16;
	add.s64 	%rd140, %rd140, 16;
	add.s64 	%rd139, %rd139, 16;
	add.s64 	%rd138, %rd138, 16;
	setp.ne.s32 	%p49, %r82, 0;
	@%p49 bra 	$L__BB3_48;
$L__BB3_65:
	ret;

}
	// .globl	dbscan_init_clusters
.visible .entry dbscan_init_clusters(
	.param .u64 .ptr .align 1 dbscan_init_clusters_param_0,
	.param .u64 .ptr .align 1 dbscan_init_clusters_param_1,
	.param .u64 .ptr .align 1 dbscan_init_clusters_param_2,
	.param .u64 .ptr .align 1 dbscan_init_clusters_param_3,
	.param .u32 dbscan_init_clusters_param_4,
	.param .u32 dbscan_init_clusters_param_5
)
{
	.reg .pred 	%p<4>;
	.reg .b32 	%r<12>;
	.reg .b64 	%rd<19>;

	ld.param.u64 	%rd2, [dbscan_init_clusters_param_0];
	ld.param.u64 	%rd3, [dbscan_init_clusters_param_1];
	ld.param.u64 	%rd5, [dbscan_init_clusters_param_2];
	ld.param.u64 	%rd4, [dbscan_init_clusters_param_3];
	ld.param.u32 	%r2, [dbscan_init_clusters_param_4];
	ld.param.u32 	%r3, [dbscan_init_clusters_param_5];
	cvta.to.global.u64 	%rd1, %rd5;
	mov.u32 	%r4, %ctaid.x;
	mov.u32 	%r5, %ntid.x;
	mov.u32 	%r6, %tid.x;
	mad.lo.s32 	%r1, %r4, %r5, %r6;
	setp.ge.s32 	%p1, %r1, %r3;
	@%p1 bra 	$L__BB4_6;
	cvta.to.global.u64 	%rd6, %rd2;
	mul.wide.s32 	%rd7, %r1, 4;
	add.s64 	%rd8, %rd6, %rd7;
	ld.global.nc.u32 	%r7, [%rd8];
	setp.ne.s32 	%p2, %r7, 0;
	@%p2 bra 	$L__BB4_3;
	add.s64 	%rd18, %rd1, %rd7;
	mov.b32 	%r11, -3;
	st.global.u32 	[%rd18], %r11;
	bra.uni 	$L__BB4_6;
$L__BB4_3:
	cvta.to.global.u64 	%rd9, %rd3;
	add.s64 	%rd11, %rd9, %rd7;
	ld.global.nc.u32 	%r8, [%rd11];
	setp.lt.s32 	%p3, %r8, %r2;
	@%p3 bra 	$L__BB4_5;
	cvta.to.global.u64 	%rd12, %rd4;
	atom.global.add.u32 	%r9, [%rd12], 1;
	add.s64 	%rd14, %rd1, %rd7;
	st.global.u32 	[%rd14], %r9;
	bra.uni 	$L__BB4_6;
$L__BB4_5:
	add.s64 	%rd16, %rd1, %rd7;
	mov.b32 	%r10, -1;
	st.global.u32 	[%rd16], %r10;
$L__BB4_6:
	ret;

}
	// .globl	monte_carlo_volume
.visible .entry monte_carlo_volume(
	.param .u64 .ptr .align 1 monte_carlo_volume_param_0,
	.param .u64 .ptr .align 1 monte_carlo_volume_param_1,
	.param .u64 .ptr .align 1 monte_carlo_volume_param_2,
	.param .u64 .ptr .align 1 monte_carlo_volume_param_3,
	.param .u64 .ptr .align 1 monte_carlo_volume_param_4,
	.param .u64 .ptr .align 1 monte_carlo_volume_param_5,
	.param .u64 .ptr .align 1 monte_carlo_volume_param_6,
	.param .u32 monte_carlo_volume_param_7,
	.param .u32 monte_carlo_volume_param_8,
	.param .u32 monte_carlo_volume_param_9,
	.param .u64 monte_carlo_volume_param_10
)
{
	.reg .pred 	%p<29>;
	.reg .b32 	%r<115>;
	.reg .b32 	%f<216>;
	.reg .b64 	%rd<81>;
	// demoted variable
	.shared .align 4 .f32 _ZZ18monte_carlo_volumeE7s_min_x;
	// demoted variable
	.shared .align 4 .f32 _ZZ18monte_carlo_volumeE7s_max_x;
	// demoted variable
	.shared .align 4 .f32 _ZZ18monte_carlo_volumeE7s_min_y;
	// demoted variable
	.shared .align 4 .f32 _ZZ18monte_carlo_volumeE7s_max_y;
	// demoted variable
	.shared .align 4 .f32 _ZZ18monte_carlo_volumeE7s_min_z;
	// demoted variable
	.shared .align 4 .f32 _ZZ18monte_carlo_volumeE7s_max_z;
	// demoted variable
	.shared .align 4 .u32 _ZZ18monte_carlo_volumeE12total_inside;
	// demoted variable
	.shared .align 4 .u32 _ZZ18monte_carlo_volumeE13total_samples;
	ld.param.u64 	%rd45, [monte_carlo_volume_param_0];
	ld.param.u64 	%rd46, [monte_carlo_volume_param_1];
	ld.param.u64 	%rd47, [monte_carlo_volume_param_2];
	ld.param.u64 	%rd48, [monte_carlo_volume_param_3];
	ld.param.u64 	%rd49, [monte_carlo_volume_param_4];
	ld.param.u64 	%rd50, [monte_carlo_volume_param_5];
	ld.param.u32 	%r39, [monte_carlo_volume_param_7];
	ld.param.u32 	%r41, [monte_carlo_volume_param_8];
	ld.param.u32 	%r40, [monte_carlo_volume_param_9];
	ld.param.u64 	%rd44, [monte_carlo_volume_param_10];
	cvta.to.global.u64 	%rd1, %rd48;
	cvta.to.global.u64 	%rd2, %rd47;
	cvta.to.global.u64 	%rd3, %rd46;
	cvta.to.global.u64 	%rd4, %rd45;
	cvta.to.global.u64 	%rd5, %rd50;
	cvta.to.global.u64 	%rd6, %rd49;
	mov.u32 	%r1, %tid.x;
	mov.u32 	%r2, %ctaid.y;
	setp.ge.s32 	%p1, %r2, %r41;
	@%p1 bra 	$L__BB5_38;
	mov.u32 	%r42, %ntid.x;
	mov.u32 	%r43, %ctaid.x;
	mad.lo.s32 	%r44, %r43, %r42, %r1;
	cvt.s64.s32 	%rd51, %r44;
	mul.lo.s32 	%r45, %r2, 10000;
	cvt.u64.u32 	%rd52, %r45;
	add.s64 	%rd53, %rd51, %rd52;
	add.s64 	%rd54, %rd53, %rd44;
	cvt.u32.u64 	%r46, %rd54;
	xor.b32  	%r47, %r46, -1429050551;
	mul.lo.s32 	%r3, %r47, 1099087573;
	{ .reg .b32 tmp; mov.b64 {tmp, %r48}, %rd54; }
	xor.b32  	%r49, %r48, -136515619;
	mul.lo.s32 	%r4, %r49, -1703105765;
	setp.ne.s32 	%p2, %r1, 0;
	@%p2 bra 	$L__BB5_24;
	mov.b32 	%r50, 1343554297;
	st.shared.u32 	[_ZZ18monte_carlo_volumeE7s_min_x], %r50;
	mov.b32 	%r51, -803929351;
	st.shared.u32 	[_ZZ18monte_carlo_volumeE7s_max_x], %r51;
	st.shared.u32 	[_ZZ18monte_carlo_volumeE7s_min_y], %r50;
	st.shared.u32 	[_ZZ18monte_carlo_volumeE7s_max_y], %r51;
	st.shared.u32 	[_ZZ18monte_carlo_volumeE7s_min_z], %r50;
	st.shared.u32 	[_ZZ18monte_carlo_volumeE7s_max_z], %r51;
	setp.lt.s32 	%p3, %r39, 1;
	@%p3 bra 	$L__BB5_24;
	setp.lt.u32 	%p4, %r39, 4;
	mov.b32 	%r102, 0;
	mov.f32 	%f181, 0f501502F9;
	mov.f32 	%f180, 0fD01502F9;
	mov.f32 	%f182, %f180;
	mov.f32 	%f183, %f181;
	mov.f32 	%f184, %f180;
	mov.f32 	%f185, %f181;
	@%p4 bra 	$L__BB5_18;
	and.b32  	%r102, %r39, 2147483644;
	neg.s32 	%r101, %r102;
	add.s64 	%rd74, %rd6, 8;
	add.s64 	%rd73, %rd5, 8;
	add.s64 	%rd72, %rd1, 8;
	add.s64 	%rd71, %rd2, 8;
	add.s64 	%rd70, %rd4, 8;
	add.s64 	%rd69, %rd3, 8;
	mov.f32 	%f181, 0f501502F9;
	mov.f32 	%f180, 0fD01502F9;
$L__BB5_5:
	ld.global.nc.u32 	%r54, [%rd74+-8];
	setp.eq.s32 	%p5, %r54, 0;
	@%p5 bra 	$L__BB5_8;
	ld.global.nc.u32 	%r55, [%rd73+-8];
	setp.ne.s32 	%p6, %r55, %r2;
	@%p6 bra 	$L__BB5_8;
	ld.global.nc.f32 	%f92, [%rd72+-8];
	ld.global.nc.f32 	%f93, [%rd70+-8];
	sub.f32 	%f94, %f93, %f92;
	min.f32 	%f185, %f185, %f94;
	st.shared.f32 	[_ZZ18monte_carlo_volumeE7s_min_x], %f185;
	add.f32 	%f95, %f92, %f93;
	max.f32 	%f184, %f184, %f95;
	st.shared.f32 	[_ZZ18monte_carlo_volumeE7s_max_x], %f184;
	ld.global.nc.f32 	%f96, [%rd69+-8];
	sub.f32 	%f97, %f96, %f92;
	min.f32 	%f183, %f183, %f97;
	st.shared.f32 	[_ZZ18monte_carlo_volumeE7s_min_y], %f183;
	add.f32 	%f98, %f92, %f96;
	max.f32 	%f182, %f182, %f98;
	st.shared.f32 	[_ZZ18monte_carlo_volumeE7s_max_y], %f182;
	ld.global.nc.f32 	%f99, [%rd71+-8];
	sub.f32 	%f100, %f99, %f92;
	min.f32 	%f181, %f181, %f100;
	st.shared.f32 	[_ZZ18monte_carlo_volumeE7s_min_z], %f181;
	add.f32 	%f101, %f92, %f99;
	max.f32 	%f180, %f180, %f101;
	st.shared.f32 	[_ZZ18monte_carlo_volumeE7s_max_z], %f180;
$L__BB5_8:
	ld.global.nc.u32 	%r56, [%rd74+-4];
	setp.eq.s32 	%p7, %r56, 0;
	@%p7 bra 	$L__BB5_11;
	ld.global.nc.u32 	%r57, [%rd73+-4];
	setp.ne.s32 	%p8, %r57, %r2;
	@%p8 bra 	$L__BB5_11;
	ld.global.nc.f32 	%f102, [%rd72+-4];
	ld.global.nc.f32 	%f103, [%rd70+-4];
	sub.f32 	%f104, %f103, %f102;
	min.f32 	%f185, %f185, %f104;
	st.shared.f32 	[_ZZ18monte_carlo_volumeE7s_min_x], %f185;
	add.f32 	%f105, %f102, %f103;
	max.f32 	%f184, %f184, %f105;
	st.shared.f32 	[_ZZ18monte_carlo_volumeE7s_max_x], %f184;
	ld.global.nc.f32 	%f106, [%rd69+-4];
	sub.f32 	%f107, %f106, %f102;
	min.f32 	%f183, %f183, %f107;
	st.shared.f32 	[_ZZ18monte_carlo_volumeE7s_min_y], %f183;
	add.f32 	%f108, %f102, %f106;
	max.f32 	%f182, %f182, %f108;
	st.shared.f32 	[_ZZ18monte_carlo_volumeE7s_max_y], %f182;
	ld.global.nc.f32 	%f109, [%rd71+-4];
	sub.f32 	%f110, %f109, %f102;
	min.f32 	%f181, %f181, %f110;
	st.shared.f32 	[_ZZ18monte_carlo_volumeE7s_min_z], %f181;
	add.f32 	%f111, %f102, %f109;
	max.f32 	%f180, %f180, %f111;
	st.shared.f32 	[_ZZ18monte_carlo_volumeE7s_max_z], %f180;
$L__BB5_11:
	ld.global.nc.u32 	%r58, [%rd74];
	setp.eq.s32 	%p9, %r58, 0;
	@%p9 bra 	$L__BB5_14;
	ld.global.nc.u32 	%r59, [%rd73];
	setp.ne.s32 	%p10, %r59, %r2;
	@%p10 bra 	$L__BB5_14;
	ld.global.nc.f32 	%f112, [%rd72];
	ld.global.nc.f32 	%f113, [%rd70];
	sub.f32 	%f114, %f113, %f112;
	min.f32 	%f185, %f185, %f114;
	st.shared.f32 	[_ZZ18monte_carlo_volumeE7s_min_x], %f185;
	add.f32 	%f115, %f112, %f113;
	max.f32 	%f184, %f184, %f115;
	st.shared.f32 	[_ZZ18monte_carlo_volumeE7s_max_x], %f184;
	ld.global.nc.f32 	%f116, [%rd69];
	sub.f32 	%f117, %f116, %f112;
	min.f32 	%f183, %f183, %f117;
	st.shared.f32 	[_ZZ18monte_carlo_volumeE7s_min_y], %f183;
	add.f32 	%f118, %f112, %f116;
	max.f32 	%f182, %f182, %f118;
	st.shared.f32 	[_ZZ18monte_carlo_volumeE7s_max_y], %f182;
	ld.global.nc.f32 	%f119, [%rd71];
	sub.f32 	%f120, %f119, %f112;
	min.f32 	%f181, %f181, %f120;
	st.shared.f32 	[_ZZ18monte_carlo_volumeE7s_min_z], %f181;
	add.f32 	%f121, %f112, %f119;
	max.f32 	%f180, %f180, %f121;
	st.shared.f32 	[_ZZ18monte_carlo_volumeE7s_max_z], %f180;
$L__BB5_14:
	ld.global.nc.u32 	%r60, [%rd74+4];
	setp.eq.s32 	%p11, %r60, 0;
	@%p11 bra 	$L__BB5_17;
	ld.global.nc.u32 	%r61, [%rd73+4];
	setp.ne.s32 	%p12, %r61, %r2;
	@%p12 bra 	$L__BB5_17;
	ld.global.nc.f32 	%f122, [%rd72+4];
	ld.global.nc.f32 	%f123, [%rd70+4];
	sub.f32 	%f124, %f123, %f122;
	min.f32 	%f185, %f185, %f124;
	st.shared.f32 	[_ZZ18monte_carlo_volumeE7s_min_x], %f185;
	add.f32 	%f125, %f122, %f123;
	max.f32 	%f184, %f184, %f125;
	st.shared.f32 	[_ZZ18monte_carlo_volumeE7s_max_x], %f184;
	ld.global.nc.f32 	%f126, [%rd69+4];
	sub.f32 	%f127, %f126, %f122;
	min.f32 	%f183, %f183, %f127;
	st.shared.f32 	[_ZZ18monte_carlo_volumeE7s_min_y], %f183;
	add.f32 	%f128, %f122, %f126;
	max.f32 	%f182, %f182, %f128;
	st.shared.f32 	[_ZZ18monte_carlo_volumeE7s_max_y], %f182;
	ld.global.nc.f32 	%f129, [%rd71+4];
	sub.f32 	%f130, %f129, %f122;
	min.f32 	%f181, %f181, %f130;
	st.shared.f32 	[_ZZ18monte_carlo_volumeE7s_min_z], %f181;
	add.f32 	%f131, %f122, %f129;
	max.f32 	%f180, %f180, %f131;
	st.shared.f32 	[_ZZ18monte_carlo_volumeE7s_max_z], %f180;
$L__BB5_17:
	add.s32 	%r101, %r101, 4;
	add.s64 	%rd74, %rd74, 16;
	add.s64 	%rd73, %rd73, 16;
	add.s64 	%rd72, %rd72, 16;
	add.s64 	%rd71, %rd71, 16;
	add.s64 	%rd70, %rd70, 16;
	add.s64 	%rd69, %rd69, 16;
	setp.ne.s32 	%p13, %r101, 0;
	@%p13 bra 	$L__BB5_5;
$L__BB5_18:
	and.b32  	%r62, %r39, 3;
	setp.eq.s32 	%p14, %r62, 0;
	@%p14 bra 	$L__BB5_24;
	mul.wide.u32 	%rd55, %r102, 4;
	add.s64 	%rd80, %rd2, %rd55;
	add.s64 	%rd79, %rd3, %rd55;
	add.s64 	%rd78, %rd4, %rd55;
	add.s64 	%rd77, %rd1, %rd55;
	add.s64 	%rd76, %rd5, %rd55;
	add.s64 	%rd75, %rd6, %rd55;
	and.b32  	%r63, %r39, 3;
	neg.s32 	%r103, %r63;
$L__BB5_20:
	.pragma "nounroll";
	ld.global.nc.u32 	%r64, [%rd75];
	setp.eq.s32 	%p15, %r64, 0;
	@%p15 bra 	$L__BB5_23;
	ld.global.nc.u32 	%r65, [%rd76];
	setp.ne.s32 	%p16, %r65, %r2;
	@%p16 bra 	$L__BB5_23;
	ld.global.nc.f32 	%f132, [%rd77];
	ld.global.nc.f32 	%f133, [%rd78];
	sub.f32 	%f134, %f133, %f132;
	min.f32 	%f185, %f185, %f134;
	st.shared.f32 	[_ZZ18monte_carlo_volumeE7s_min_x], %f185;
	add.f32 	%f135, %f132, %f133;
	max.f32 	%f184, %f184, %f135;
	st.shared.f32 	[_ZZ18monte_carlo_volumeE7s_max_x], %f184;
	ld.global.nc.f32 	%f136, [%rd79];
	sub.f32 	%f137, %f136, %f132;
	min.f32 	%f183, %f183, %f137;
	st.shared.f32 	[_ZZ18monte_carlo_volumeE7s_min_y], %f183;
	add.f32 	%f138, %f132, %f136;
	max.f32 	%f182, %f182, %f138;
	st.shared.f32 	[_ZZ18monte_carlo_volumeE7s_max_y], %f182;
	ld.global.nc.f32 	%f139, [%rd80];
	sub.f32 	%f140, %f139, %f132;
	min.f32 	%f181, %f181, %f140;
	st.shared.f32 	[_ZZ18monte_carlo_volumeE7s_min_z], %f181;
	add.f32 	%f141, %f132, %f139;
	max.f32 	%f180, %f180, %f141;
	st.shared.f32 	[_ZZ18monte_carlo_volumeE7s_max_z], %f180;
$L__BB5_23:
	add.s64 	%rd80, %rd80, 4;
	add.s64 	%rd79, %rd79, 4;
	add.s64 	%rd78, %rd78, 4;
	add.s64 	%rd77, %rd77, 4;
	add.s64 	%rd76, %rd76, 4;
	add.s64 	%rd75, %rd75, 4;
	add.s32 	%r103, %r103, 1;
	setp.ne.s32 	%p17, %r103, 0;
	@%p17 bra 	$L__BB5_20;
$L__BB5_24:
	bar.sync 	0;
	ld.shared.f32 	%f79, [_ZZ18monte_carlo_volumeE7s_min_x];
	ld.shared.f32 	%f80, [_ZZ18monte_carlo_volumeE7s_max_x];
	setp.gt.f32 	%p18, %f79, %f80;
	@%p18 bra 	$L__BB5_38;
	sub.f32 	%f81, %f80, %f79;
	ld.shared.f32 	%f142, [_ZZ18monte_carlo_volumeE7s_max_y];
	ld.shared.f32 	%f82, [_ZZ18monte_carlo_volumeE7s_min_y];
	sub.f32 	%f83, %f142, %f82;
	ld.shared.f32 	%f143, [_ZZ18monte_carlo_volumeE7s_max_z];
	ld.shared.f32 	%f84, [_ZZ18monte_carlo_volumeE7s_min_z];
	sub.f32 	%f85, %f143, %f84;
	mov.b32 	%r113, 0;
	min.s32 	%r67, %r40, %r39;
	setp.lt.s32 	%p19, %r67, 1;
	@%p19 bra 	$L__BB5_34;
	add.s32 	%r69, %r3, %r4;
	add.s32 	%r106, %r69, 6615241;
	add.s32 	%r109, %r3, 5783321;
	xor.b32  	%r108, %r4, 88675123;
	add.s32 	%r107, %r4, 521288629;
	xor.b32  	%r111, %r3, 362436069;
	add.s32 	%r110, %r3, 123456789;
	mov.b32 	%r104, 0;
	mov.u32 	%r113, %r104;
$L__BB5_27:
	mov.u32 	%r23, %r111;
	mov.u32 	%r22, %r110;
	mov.u32 	%r111, %r109;
	mov.u32 	%r110, %r108;
	mov.u32 	%r24, %r107;
	shr.u32 	%r71, %r22, 2;
	xor.b32  	%r72, %r71, %r22;
	shl.b32 	%r73, %r111, 4;
	shl.b32 	%r74, %r72, 1;
	xor.b32  	%r75, %r73, %r74;
	xor.b32  	%r76, %r75, %r111;
	xor.b32  	%r107, %r76, %r72;
	add.s32 	%r77, %r106, %r107;
	add.s32 	%r78, %r77, 362437;
	cvt.rn.f32.u32 	%f144, %r78;
	fma.rn.f32 	%f145, %f144, 0f2F800000, 0f2F000000;
	fma.rn.f32 	%f86, %f145, %f81, %f79;
	shr.u32 	%r79, %r23, 2;
	xor.b32  	%r80, %r79, %r23;
	shl.b32 	%r81, %r107, 4;
	shl.b32 	%r82, %r80, 1;
	xor.b32  	%r83, %r82, %r81;
	xor.b32  	%r84, %r83, %r80;
	xor.b32  	%r108, %r84, %r107;
	add.s32 	%r85, %r106, %r108;
	add.s32 	%r86, %r85, 724874;
	cvt.rn.f32.u32 	%f146, %r86;
	fma.rn.f32 	%f147, %f146, 0f2F800000, 0f2F000000;
	fma.rn.f32 	%f87, %f147, %f83, %f82;
	shr.u32 	%r87, %r24, 2;
	xor.b32  	%r88, %r87, %r24;
	shl.b32 	%r89, %r108, 4;
	shl.b32 	%r90, %r88, 1;
	xor.b32  	%r91, %r90, %r89;
	xor.b32  	%r92, %r91, %r88;
	xor.b32  	%r109, %r92, %r108;
	add.s32 	%r106, %r106, 1087311;
	mov.b32 	%r112, 0;
$L__BB5_28:
	mul.wide.u32 	%rd56, %r112, 4;
	add.s64 	%rd57, %rd6, %rd56;
	ld.global.nc.u32 	%r93, [%rd57];
	setp.eq.s32 	%p20, %r93, 0;
	@%p20 bra 	$L__BB5_32;
	mul.wide.u32 	%rd58, %r112, 4;
	add.s64 	%rd59, %rd5, %rd58;
	ld.global.nc.u32 	%r94, [%rd59];
	setp.ne.s32 	%p21, %r94, %r2;
	@%p21 bra 	$L__BB5_32;
	mul.wide.u32 	%rd60, %r112, 4;
	add.s64 	%rd61, %rd4, %rd60;
	ld.global.nc.f32 	%f148, [%rd61];
	add.s64 	%rd62, %rd3, %rd60;
	ld.global.nc.f32 	%f149, [%rd62];
	add.s64 	%rd63, %rd2, %rd60;
	ld.global.nc.f32 	%f150, [%rd63];
	sub.f32 	%f151, %f86, %f148;
	sub.f32 	%f152, %f87, %f149;
	add.s32 	%r95, %r109, %r106;
	cvt.rn.f32.u32 	%f153, %r95;
	fma.rn.f32 	%f154, %f153, 0f2F800000, 0f2F000000;
	fma.rn.f32 	%f155, %f154, %f85, %f84;
	sub.f32 	%f156, %f155, %f150;
	mul.f32 	%f157, %f152, %f152;
	fma.rn.f32 	%f158, %f151, %f151, %f157;
	fma.rn.f32 	%f159, %f156, %f156, %f158;
	sqrt.rn.f32 	%f160, %f159;
	add.s64 	%rd64, %rd1, %rd60;
	ld.global.nc.f32 	%f161, [%rd64];
	setp.gtu.f32 	%p22, %f160, %f161;
	@%p22 bra 	$L__BB5_32;
	add.s32 	%r113, %r113, 1;
	bra.uni 	$L__BB5_33;
$L__BB5_32:
	add.s32 	%r112, %r112, 1;
	setp.ne.s32 	%p23, %r112, %r39;
	@%p23 bra 	$L__BB5_28;
$L__BB5_33:
	add.s32 	%r104, %r104, 1;
	setp.ne.s32 	%p24, %r104, %r40;
	@%p24 bra 	$L__BB5_27;
$L__BB5_34:
	mov.u32 	%r37, %tid.x;
	setp.ne.s32 	%p25, %r37, 0;
	@%p25 bra 	$L__BB5_36;
	mov.b32 	%r96, 0;
	st.shared.u32 	[_ZZ18monte_carlo_volumeE12total_inside], %r96;
	st.shared.u32 	[_ZZ18monte_carlo_volumeE13total_samples], %r96;
$L__BB5_36:
	setp.ne.s32 	%p26, %r37, 0;
	bar.sync 	0;
	atom.shared.add.u32 	%r97, [_ZZ18monte_carlo_volumeE12total_inside], %r113;
	atom.shared.add.u32 	%r98, [_ZZ18monte_carlo_volumeE13total_samples], %r40;
	bar.sync 	0;
	ld.shared.u32 	%r99, [_ZZ18monte_carlo_volumeE13total_samples];
	setp.lt.s32 	%p27, %r99, 1;
	or.pred  	%p28, %p26, %p27;
	@%p28 bra 	$L__BB5_38;
	ld.param.u64 	%rd68, [monte_carlo_volume_param_6];
	ld.shared.u32 	%r100, [_ZZ18monte_carlo_volumeE12total_inside];
	cvt.rn.f32.s32 	%f162, %r100;
	cvt.rn.f32.u32 	%f163, %r99;
	div.rn.f32 	%f164, %f162, %f163;
	mul.f32 	%f165, %f81, %f83;
	mul.f32 	%f166, %f165, %f85;
	mul.f32 	%f167, %f166, %f164;
	cvta.to.global.u64 	%rd65, %rd68;
	mul.wide.u32 	%rd66, %r2, 4;
	add.s64 	%rd67, %rd65, %rd66;
	st.global.f32 	[%rd67], %f167;
$L__BB5_38:
	ret;

}
	// .globl	compute_druggability
.visible .entry compute_druggability(
	.param .u64 .ptr .align 1 compute_druggability_param_0,
	.param .u64 .ptr .align 1 compute_druggability_param_1,
	.param .u64 .ptr .align 1 compute_druggability_param_2,
	.param .u64 .ptr .align 1 compute_druggability_param_3,
	.param .u64 .ptr .align 1 compute_druggability_param_4,
	.param .u64 .ptr .align 1 compute_druggability_param_5,
	.param .u32 compute_druggability_param_6
)
{
	.reg .pred 	%p<4>;
	.reg .b32 	%r<13>;
	.reg .b32 	%f<63>;
	.reg .b64 	%rd<21>;

	ld.param.u64 	%rd1, [compute_druggability_param_0];
	ld.param.u64 	%rd2, [compute_druggability_param_1];
	ld.param.u64 	%rd3, [compute_druggability_param_2];
	ld.param.u64 	%rd4, [compute_druggability_param_3];
	ld.param.u64 	%rd5, [compute_druggability_param_4];
	ld.param.u64 	%rd6, [compute_druggability_param_5];
	ld.param.u32 	%r3, [compute_druggability_param_6];
	mov.u32 	%r4, %ctaid.x;
	mov.u32 	%r5, %ntid.x;
	mov.u32 	%r6, %tid.x;
	mad.lo.s32 	%r1, %r4, %r5, %r6;
	setp.ge.s32 	%p1, %r1, %r3;
	@%p1 bra 	$L__BB6_5;
	cvta.to.global.u64 	%rd7, %rd1;
	cvta.to.global.u64 	%rd8, %rd2;
	cvta.to.global.u64 	%rd9, %rd3;
	cvta.to.global.u64 	%rd10, %rd4;
	cvta.to.global.u64 	%rd11, %rd5;
	mul.wide.s32 	%rd12, %r1, 4;
	add.s64 	%rd13, %rd7, %rd12;
	ld.global.nc.f32 	%f10, [%rd13];
	add.s64 	%rd14, %rd8, %rd12;
	ld.global.nc.f32 	%f1, [%rd14];
	add.s64 	%rd15, %rd9, %rd12;
	ld.global.nc.f32 	%f11, [%rd15];
	add.s64 	%rd16, %rd10, %rd12;
	ld.global.nc.u32 	%r7, [%rd16];
	add.s64 	%rd17, %rd11, %rd12;
	ld.global.nc.u32 	%r8, [%rd17];
	add.f32 	%f12, %f10, 0fC3C80000;
	div.rn.f32 	%f13, %f12, 0fC3480000;
	fma.rn.f32 	%f14, %f13, 0f3BBB989D, 0f3F000000;
	cvt.sat.f32.f32 	%f15, %f14;
	mov.f32 	%f16, 0f4B400001;
	mov.f32 	%f17, 0f437C0000;
	fma.rm.f32 	%f18, %f15, %f17, %f16;
	add.f32 	%f19, %f18, 0fCB40007F;
	neg.f32 	%f20, %f19;
	fma.rn.f32 	%f21, %f13, 0f3FB8AA3B, %f20;
	fma.rn.f32 	%f22, %f13, 0f32A57060, %f21;
	mov.b32 	%r9, %f18;
	shl.b32 	%r10, %r9, 23;
	mov.b32 	%f23, %r10;
	ex2.approx.ftz.f32 	%f24, %f22;
	fma.rn.f32 	%f25, %f24, %f23, 0f3F800000;
	rcp.rn.f32 	%f2, %f25;
	add.f32 	%f26, %f11, 0fBF800000;
	abs.f32 	%f27, %f26;
	div.rn.f32 	%f28, %f27, 0fC0A00000;
	add.f32 	%f29, %f28, 0f3F800000;
	max.f32 	%f3, %f29, 0f00000000;
	add.f32 	%f30, %f1, 0fC1000000;
	div.rn.f32 	%f31, %f30, 0fC0A00000;
	fma.rn.f32 	%f32, %f31, 0f3BBB989D, 0f3F000000;
	cvt.sat.f32.f32 	%f33, %f32;
	fma.rm.f32 	%f34, %f33, %f17, %f16;
	add.f32 	%f35, %f34, 0fCB40007F;
	neg.f32 	%f36, %f35;
	fma.rn.f32 	%f37, %f31, 0f3FB8AA3B, %f36;
	fma.rn.f32 	%f38, %f31, 0f32A57060, %f37;
	mov.b32 	%r11, %f34;
	shl.b32 	%r12, %r11, 23;
	mov.b32 	%f39, %r12;
	ex2.approx.ftz.f32 	%f40, %f38;
	fma.rn.f32 	%f41, %f40, %f39, 0f3F800000;
	rcp.rn.f32 	%f4, %f41;
	add.s32 	%r2, %r8, %r7;
	cvt.rn.f32.s32 	%f5, %r2;
	cvt.rn.f32.s32 	%f42, %r7;
	cvt.rn.f32.s32 	%f43, %r8;
	sub.f32 	%f44, %f42, %f43;
	abs.f32 	%f45, %f44;
	max.f32 	%f46, %f5, 0f3F800000;
	div.rn.f32 	%f6, %f45, %f46;
	setp.gt.s32 	%p2, %r2, 2;
	@%p2 bra 	$L__BB6_3;
	div.rn.f32 	%f62, %f5, 0f40400000;
	bra.uni 	$L__BB6_4;
$L__BB6_3:
	setp.lt.u32 	%p3, %r2, 21;
	mov.f32 	%f47, 0f41A00000;
	div.rn.f32 	%f48, %f47, %f5;
	selp.f32 	%f62, 0f3F800000, %f48, %p3;
$L__BB6_4:
	mov.f32 	%f49, 0f3F800000;
	sub.f32 	%f50, %f49, %f6;
	mul.f32 	%f51, %f50, %f62;
	div.rn.f32 	%f52, %f1, 0f41A00000;
	min.f32 	%f53, %f52, 0f3F800000;
	mul.f32 	%f54, %f2, 0f3E4CCCCD;
	fma.rn.f32 	%f55, %f3, 0f3E800000, %f54;
	fma.rn.f32 	%f56, %f53, 0f3E19999A, %f55;
	fma.rn.f32 	%f57, %f4, 0f3E19999A, %f56;
	fma.rn.f32 	%f58, %f51, 0f3E19999A, %f57;
	add.f32 	%f59, %f58, 0f3D4CCCCD;
	max.f32 	%f60, %f59, 0f00000000;
	min.f32 	%f61, %f60, 0f3F800000;
	cvta.to.global.u64 	%rd18, %rd6;
	add.s64 	%rd20, %rd18, %rd12;
	st.global.f32 	[%rd20], %f61;
$L__BB6_5:
	ret;

}
	// .globl	count_valid_spheres
.visible .entry count_valid_spheres(
	.param .u64 .ptr .align 1 count_valid_spheres_param_0,
	.param .u64 .ptr .align 1 count_valid_spheres_param_1,
	.param .u32 count_valid_spheres_param_2
)
{
	.reg .pred 	%p<2>;
	.reg .b32 	%r<7>;
	.reg .b64 	%rd<8>;

	ld.param.u64 	%rd1, [count_valid_spheres_param_0];
	ld.param.u64 	%rd2, [count_valid_spheres_param_1];
	ld.param.u32 	%r2, [count_valid_spheres_param_2];
	mov.u32 	%r3, %ctaid.x;
	mov.u32 	%r4, %ntid.x;
	mov.u32 	%r5, %tid.x;
	mad.lo.s32 	%r1, %r3, %r4, %r5;
	setp.ge.s32 	%p1, %r1, %r2;
	@%p1 bra 	$L__BB7_2;
	cvta.to.global.u64 	%rd3, %rd1;
	cvta.to.global.u64 	%rd4, %rd2;
	mul.wide.s32 	%rd5, %r1, 4;
	add.s64 	%rd6, %rd3, %rd5;
	ld.global.nc.u32 	%r6, [%rd6];
	add.s64 	%rd7, %rd4, %rd5;
	st.global.u32 	[%rd7], %r6;
$L__BB7_2:
	ret;

}
	// .globl	compact_spheres
.visible .entry compact_spheres(
	.param .u64 .ptr .align 1 compact_spheres_param_0,
	.param .u64 .ptr .align 1 compact_spheres_param_1,
	.param .u64 .ptr .align 1 compact_spheres_param_2,
	.param .u64 .ptr .align 1 compact_spheres_param_3,
	.param .u64 .ptr .align 1 compact_spheres_param_4,
	.param .u64 .ptr .align 1 compact_spheres_param_5,
	.param .u64 .ptr .align 1 compact_spheres_param_6,
	.param .u64 .ptr .align 1 compact_spheres_param_7,
	.param .u64 .ptr .align 1 compact_spheres_param_8,
	.param .u64 .ptr .align 1 compact_spheres_param_9,
	.param .u64 .ptr .align 1 compact_spheres_param_10,
	.param .u64 .ptr .align 1 compact_spheres_param_11,
	.param .u64 .ptr .align 1 compact_spheres_param_12,
	.param .u64 .ptr .align 1 compact_spheres_param_13,
	.param .u32 compact_spheres_param_14
)
{
	.reg .pred 	%p<3>;
	.reg .b32 	%r<9>;
	.reg .b32 	%f<6>;
	.reg .b64 	%rd<48>;

	ld.param.u64 	%rd2, [compact_spheres_param_1];
	ld.param.u64 	%rd4, [compact_spheres_param_3];
	ld.param.u64 	%rd5, [compact_spheres_param_4];
	ld.param.u64 	%rd6, [compact_spheres_param_5];
	ld.param.u64 	%rd7, [compact_spheres_param_6];
	ld.param.u64 	%rd8, [compact_spheres_param_7];
	ld.param.u64 	%rd9, [compact_spheres_param_8];
	ld.param.u64 	%rd10, [compact_spheres_param_9];
	ld.param.u64 	%rd11, [compact_spheres_param_10];
	ld.param.u64 	%rd12, [compact_spheres_param_11];
	ld.param.u64 	%rd13, [compact_spheres_param_12];
	ld.param.u64 	%rd14, [compact_spheres_param_13];
	ld.param.u32 	%r2, [compact_spheres_param_14];
	mov.u32 	%r3, %ctaid.x;
	mov.u32 	%r4, %ntid.x;
	mov.u32 	%r5, %tid.x;
	mad.lo.s32 	%r1, %r3, %r4, %r5;
	setp.ge.s32 	%p1, %r1, %r2;
	@%p1 bra 	$L__BB8_3;
	cvta.to.global.u64 	%rd15, %rd7;
	mul.wide.s32 	%rd16, %r1, 4;
	add.s64 	%rd17, %rd15, %rd16;
	ld.global.nc.u32 	%r6, [%rd17];
	setp.eq.s32 	%p2, %r6, 0;
	@%p2 bra 	$L__BB8_3;
	ld.param.u64 	%rd47, [compact_spheres_param_2];
	ld.param.u64 	%rd46, [compact_spheres_param_0];
	cvta.to.global.u64 	%rd18, %rd8;
	add.s64 	%rd20, %rd18, %rd16;
	ld.global.nc.u32 	%r7, [%rd20];
	cvta.to.global.u64 	%rd21, %rd46;
	add.s64 	%rd22, %rd21, %rd16;
	ld.global.nc.f32 	%f1, [%rd22];
	cvta.to.global.u64 	%rd23, %rd9;
	mul.wide.s32 	%rd24, %r7, 4;
	add.s64 	%rd25, %rd23, %rd24;
	st.global.f32 	[%rd25+-4], %f1;
	cvta.to.global.u64 	%rd26, %rd2;
	add.s64 	%rd27, %rd26, %rd16;
	ld.global.nc.f32 	%f2, [%rd27];
	cvta.to.global.u64 	%rd28, %rd10;
	add.s64 	%rd29, %rd28, %rd24;
	st.global.f32 	[%rd29+-4], %f2;
	cvta.to.global.u64 	%rd30, %rd47;
	add.s64 	%rd31, %rd30, %rd16;
	ld.global.nc.f32 	%f3, [%rd31];
	cvta.to.global.u64 	%rd32, %rd11;
	add.s64 	%rd33, %rd32, %rd24;
	st.global.f32 	[%rd33+-4], %f3;
	cvta.to.global.u64 	%rd34, %rd4;
	add.s64 	%rd35, %rd34, %rd16;
	ld.global.nc.f32 	%f4, [%rd35];
	cvta.to.global.u64 	%rd36, %rd12;
	add.s64 	%rd37, %rd36, %rd24;
	st.global.f32 	[%rd37+-4], %f4;
	cvta.to.global.u64 	%rd38, %rd5;
	add.s64 	%rd39, %rd38, %rd16;
	ld.global.nc.f32 	%f5, [%rd39];
	cvta.to.global.u64 	%rd40, %rd13;
	add.s64 	%rd41, %rd40, %rd24;
	st.global.f32 	[%rd41+-4], %f5;
	cvta.to.global.u64 	%rd42, %rd6;
	add.s64 	%rd43, %rd42, %rd16;
	ld.global.nc.u32 	%r8, [%rd43];
	cvta.to.global.u64 	%rd44, %rd14;
	add.s64 	%rd45, %rd44, %rd24;
	st.global.u32 	[%rd45+-4], %r8;
$L__BB8_3:
	ret;

}


// ===== COMPILED SASS (sm_100) =====

	.target	sm_100

	.elftype	@"ET_EXEC"


//--------------------- .note.nv.tkinfo           --------------------------
	.section	.note.nv.tkinfo,"",@"SHT_NOTE"
	.sectionflags	@"SHF_NOTE_NV_TKINFO"
	.tkinfo
        /*0018*/ 	.word	0x00000002
        /*0030*/ 	.string	""
        /*0030*/ 	.string	"ptxas"
        /*0030*/ 	.string	"Cuda compilation tools, release 13.0, V13.0.88"
        /*0030*/ 	.string	"Build cuda_13.0.r13.0/compiler.36424714_0"
        /*0030*/ 	.string	"-arch sm_100 -m 64 "



//--------------------- .note.nv.cuinfo           --------------------------
	.section	.note.nv.cuinfo,"",@"SHT_NOTE"
	.sectionflags	@"SHF_NOTE_NV_CUINFO"
        /*0018*/ 	.short	0x0002
        /*001a*/ 	.short	0x0064
        /*001c*/ 	.short	0x0082
	.zero		2


//--------------------- .nv.info                  --------------------------
	.section	.nv.info,"",@"SHT_CUDA_INFO"
	.align	4


	//----- nvinfo : EIATTR_REGCOUNT
	.align		4
        /*0000*/ 	.byte	0x04, 0x2f
        /*0002*/ 	.short	(.L_10 - .L_9)
	.align		4
.L_9:
        /*0004*/ 	.word	index@(compute_atom_cells)
        /*0008*/ 	.word	0x00000011


	//----- nvinfo : EIATTR_FRAME_SIZE
	.align		4
.L_10:
        /*000c*/ 	.byte	0x04, 0x11
        /*000e*/ 	.short	(.L_12 - .L_11)
	.align		4
.L_11:
        /*0010*/ 	.word	index@($__internal_6_$__cuda_sm3x_div_rn_noftz_f32_slowpath)
        /*0014*/ 	.word	0x00000000


	//----- nvinfo : EIATTR_FRAME_SIZE
	.align		4
.L_12:
        /*0018*/ 	.byte	0x04, 0x11
        /*001a*/ 	.short	(.L_14 - .L_13)
	.align		4
.L_13:
        /*001c*/ 	.word	index@(compute_atom_cells)
        /*0020*/ 	.word	0x00000000


	//----- nvinfo : EIATTR_REGCOUNT
	.align		4
.L_14:
        /*0024*/ 	.byte	0x04, 0x2f
        /*0026*/ 	.short	(.L_16 - .L_15)
	.align		4
.L_15:
        /*0028*/ 	.word	index@(generate_alpha_spheres)
        /*002c*/ 	.word	0x0000001f


	//----- nvinfo : EIATTR_FRAME_SIZE
	.align		4
.L_16:
        /*0030*/ 	.byte	0x04, 0x11
        /*0032*/ 	.short	(.L_18 - .L_17)
	.align		4
.L_17:
        /*0034*/ 	.word	index@($__internal_5_$__cuda_sm3x_div_rn_noftz_f32_slowpath)
        /*0038*/ 	.word	0x00000000


	//----- nvinfo : EIATTR_FRAME_SIZE
	.align		4
.L_18:
        /*003c*/ 	.byte	0x04, 0x11
        /*003e*/ 	.short	(.L_20 - .L_19)
	.align		4
.L_19:
        /*0040*/ 	.word	index@($__internal_4_$__cuda_sm20_sqrt_rn_f32_slowpath)
        /*0044*/ 	.word	0x00000000


	//----- nvinfo : EIATTR_FRAME_SIZE
	.align		4
.L_20:
        /*0048*/ 	.byte	0x04, 0x11
        /*004a*/ 	.short	(.L_22 - .L_21)
	.align		4
.L_21:
        /*004c*/ 	.word	index@(generate_alpha_spheres)
        /*0050*/ 	.word	0x00000000


	//----- nvinfo : EIATTR_REGCOUNT
	.align		4
.L_22:
        /*0054*/ 	.byte	0x04, 0x2f
        /*0056*/ 	.short	(.L_24 - .L_23)
	.align		4
.L_23:
        /*0058*/ 	.word	index@(dbscan_neighbor_count)
        /*005c*/ 	.word	0x00000020


	//----- nvinfo : EIATTR_FRAME_SIZE
	.align		4
.L_24:
        /*0060*/ 	.byte	0x04, 0x11
        /*0062*/ 	.short	(.L_26 - .L_25)
	.align		4
.L_25:
        /*0064*/ 	.word	index@(dbscan_neighbor_count)
        /*0068*/ 	.word	0x00000000


	//----- nvinfo : EIATTR_REGCOUNT
	.align		4
.L_26:
        /*006c*/ 	.byte	0x04, 0x2f
        /*006e*/ 	.short	(.L_28 - .L_27)
	.align		4
.L_27:
        /*0070*/ 	.word	index@(dbscan_expand_clusters)
        /*0074*/ 	.word	0x0000001c


	//----- nvinfo : EIATTR_FRAME_SIZE
	.align		4
.L_28:
        /*0078*/ 	.byte	0x04, 0x11
        /*007a*/ 	.short	(.L_30 - .L_29)
	.align		4
.L_29:
        /*007c*/ 	.word	index@(dbscan_expand_clusters)
        /*0080*/ 	.word	0x00000000


	//----- nvinfo : EIATTR_REGCOUNT
	.align		4
.L_30:
        /*0084*/ 	.byte	0x04, 0x2f
        /*0086*/ 	.short	(.L_32 - .L_31)
	.align		4
.L_31:
        /*0088*/ 	.word	index@(dbscan_init_clusters)
        /*008c*/ 	.word	0x0000000c


	//----- nvinfo : EIATTR_FRAME_SIZE
	.align		4
.L_32:
        /*0090*/ 	.byte	0x04, 0x11
        /*0092*/ 	.short	(.L_34 - .L_33)
	.align		4
.L_33:
        /*0094*/ 	.word	index@(dbscan_init_clusters)
        /*0098*/ 	.word	0x00000000


	//----- nvinfo : EIATTR_REGCOUNT
	.align		4
.L_34:
        /*009c*/ 	.byte	0x04, 0x2f
        /*009e*/ 	.short	(.L_36 - .L_35)
	.align		4
.L_35:
        /*00a0*/ 	.word	index@(monte_carlo_volume)
        /*00a4*/ 	.word	0x00000020


	//----- nvinfo : EIATTR_FRAME_SIZE
	.align		4
.L_36:
        /*00a8*/ 	.byte	0x04, 0x11
        /*00aa*/ 	.short	(.L_38 - .L_37)
	.align		4
.L_37:
        /*00ac*/ 	.word	index@($__internal_3_$__cuda_sm3x_div_rn_noftz_f32_slowpath)
        /*00b0*/ 	.word	0x00000000


	//----- nvinfo : EIATTR_FRAME_SIZE
	.align		4
.L_38:
        /*00b4*/ 	.byte	0x04, 0x11
        /*00b6*/ 	.short	(.L_40 - .L_39)
	.align		4
.L_39:
        /*00b8*/ 	.word	index@($__internal_2_$__cuda_sm20_sqrt_rn_f32_slowpath)
        /*00bc*/ 	.word	0x00000000


	//----- nvinfo : EIATTR_FRAME_SIZE
	.align		4
.L_40:
        /*00c0*/ 	.byte	0x04, 0x11
        /*00c2*/ 	.short	(.L_42 - .L_41)
	.align		4
.L_41:
        /*00c4*/ 	.word	index@(monte_carlo_volume)
        /*00c8*/ 	.word	0x00000000


	//----- nvinfo : EIATTR_REGCOUNT
	.align		4
.L_42:
        /*00cc*/ 	.byte	0x04, 0x2f
        /*00ce*/ 	.short	(.L_44 - .L_43)
	.align		4
.L_43:
        /*00d0*/ 	.word	index@(compute_druggability)
        /*00d4*/ 	.word	0x00000016


	//----- nvinfo : EIATTR_FRAME_SIZE
	.align		4
.L_44:
        /*00d8*/ 	.byte	0x04, 0x11
        /*00da*/ 	.short	(.L_46 - .L_45)
	.align		4
.L_45:
        /*00dc*/ 	.word	index@($__internal_1_$__cuda_sm3x_div_rn_noftz_f32_slowpath)
        /*00e0*/ 	.word	0x00000000


	//----- nvinfo : EIATTR_FRAME_SIZE
	.align		4
.L_46:
        /*00e4*/ 	.byte	0x04, 0x11
        /*00e6*/ 	.short	(.L_48 - .L_47)
	.align		4
.L_47:
        /*00e8*/ 	.word	index@($__internal_0_$__cuda_sm20_rcp_rn_f32_slowpath)
        /*00ec*/ 	.word	0x00000000


	//----- nvinfo : EIATTR_FRAME_SIZE
	.align		4
.L_48:
        /*00f0*/ 	.byte	0x04, 0x11
        /*00f2*/ 	.short	(.L_50 - .L_49)
	.align		4
.L_49:
        /*00f4*/ 	.word	index@(compute_druggability)
        /*00f8*/ 	.word	0x00000000


	//----- nvinfo : EIATTR_REGCOUNT
	.align		4
.L_50:
        /*00fc*/ 	.byte	0x04, 0x2f
        /*00fe*/ 	.short	(.L_52 - .L_51)
	.align		4
.L_51:
        /*0100*/ 	.word	index@(count_valid_spheres)
        /*0104*/ 	.word	0x0000000a


	//----- nvinfo : EIATTR_FRAME_SIZE
	.align		4
.L_52:
        /*0108*/ 	.byte	0x04, 0x11
        /*010a*/ 	.short	(.L_54 - .L_53)
	.align		4
.L_53:
        /*010c*/ 	.word	index@(count_valid_spheres)
        /*0110*/ 	.word	0x00000000


	//----- nvinfo : EIATTR_REGCOUNT
	.align		4
.L_54:
        /*0114*/ 	.byte	0x04, 0x2f
        /*0116*/ 	.short	(.L_56 - .L_55)
	.align		4
.L_55:
        /*0118*/ 	.word	index@(compact_spheres)
        /*011c*/ 	.word	0x00000020


	//----- nvinfo : EIATTR_FRAME_SIZE
	.align		4
.L_56:
        /*0120*/ 	.byte	0x04, 0x11
        /*0122*/ 	.short	(.L_58 - .L_57)
	.align		4
.L_57:
        /*0124*/ 	.word	index@(compact_spheres)
        /*0128*/ 	.word	0x00000000


	//----- nvinfo : EIATTR_MIN_STACK_SIZE
	.align		4
.L_58:
        /*012c*/ 	.byte	0x04, 0x12
        /*012e*/ 	.short	(.L_60 - .L_59)
	.align		4
.L_59:
        /*0130*/ 	.word	index@(compact_spheres)
        /*0134*/ 	.word	0x00000000


	//----- nvinfo : EIATTR_MIN_STACK_SIZE
	.align		4
.L_60:
        /*0138*/ 	.byte	0x04, 0x12
        /*013a*/ 	.short	(.L_62 - .L_61)
	.align		4
.L_61:
        /*013c*/ 	.word	index@(count_valid_spheres)
        /*0140*/ 	.word	0x00000000


	//----- nvinfo : EIATTR_MIN_STACK_SIZE
	.align		4
.L_62:
        /*0144*/ 	.byte	0x04, 0x12
        /*0146*/ 	.short	(.L_64 - .L_63)
	.align		4
.L_63:
        /*0148*/ 	.word	index@(compute_druggability)
        /*014c*/ 	.word	0x00000000


	//----- nvinfo : EIATTR_MIN_STACK_SIZE
	.align		4
.L_64:
        /*0150*/ 	.byte	0x04, 0x12
        /*0152*/ 	.short	(.L_66 - .L_65)
	.align		4
.L_65:
        /*0154*/ 	.word	index@(monte_carlo_volume)
        /*0158*/ 	.word	0x00000000


	//----- nvinfo : EIATTR_MIN_STACK_SIZE
	.align		4
.L_66:
        /*015c*/ 	.byte	0x04, 0x12
        /*015e*/ 	.short	(.L_68 - .L_67)
	.align		4
.L_67:
        /*0160*/ 	.word	index@(dbscan_init_clusters)
        /*0164*/ 	.word	0x00000000


	//----- nvinfo : EIATTR_MIN_STACK_SIZE
	.align		4
.L_68:
        /*0168*/ 	.byte	0x04, 0x12
        /*016a*/ 	.short	(.L_70 - .L_69)
	.align		4
.L_69:
        /*016c*/ 	.word	index@(dbscan_expand_clusters)
        /*0170*/ 	.word	0x00000000


	//----- nvinfo : EIATTR_MIN_STACK_SIZE
	.align		4
.L_70:
        /*0174*/ 	.byte	0x04, 0x12
        /*0176*/ 	.short	(.L_72 - .L_71)
	.align		4
.L_71:
        /*0178*/ 	.word	index@(dbscan_neighbor_count)
        /*017c*/ 	.word	0x00000000


	//----- nvinfo : EIATTR_MIN_STACK_SIZE
	.align		4
.L_72:
        /*0180*/ 	.byte	0x04, 0x12
        /*0182*/ 	.short	(.L_74 - .L_73)
	.align		4
.L_73:
        /*0184*/ 	.word	index@(generate_alpha_spheres)
        /*0188*/ 	.word	0x00000000


	//----- nvinfo : EIATTR_MIN_STACK_SIZE
	.align		4
.L_74:
        /*018c*/ 	.byte	0x04, 0x12
        /*018e*/ 	.short	(.L_76 - .L_75)
	.align		4
.L_75:
        /*0190*/ 	.word	index@(compute_atom_cells)
        /*0194*/ 	.word	0x00000000
.L_76:


//--------------------- .nv.compat                --------------------------
	.section	.nv.compat,"",@"SHT_CUDA_COMPAT_INFO"
	.align	4
        /*0000*/ 	.byte	0x02, 0x09, 0x00, 0x00, 0x02, 0x02, 0x01, 0x00, 0x02, 0x05, 0x05, 0x00, 0x03, 0x07, 0x01, 0x01
        /*0010*/ 	.byte	0x02, 0x03, 0x00, 0x00, 0x02, 0x06, 0x01, 0x00, 0x04, 0x0b, 0x08, 0x00, 0x01, 0x00, 0x00, 0x00
        /*0020*/ 	.byte	0x00, 0x00, 0x00, 0x00


//--------------------- .nv.info.compact_spheres  --------------------------
	.section	.nv.info.compact_spheres,"",@"SHT_CUDA_INFO"
	.sectionflags	@""
	.align	4


	//----- nvinfo : EIATTR_CUDA_API_VERSION
	.align		4
        /*0000*/ 	.byte	0x04, 0x37
        /*0002*/ 	.short	(.L_78 - .L_77)
.L_77:
        /*0004*/ 	.word	0x00000082


	//----- nvinfo : EIATTR_KPARAM_INFO
	.align		4
.L_78:
        /*0008*/ 	.byte	0x04, 0x17
        /*000a*/ 	.short	(.L_80 - .L_79)
.L_79:
        /*000c*/ 	.word	0x00000000
        /*0010*/ 	.short	0x000e
        /*0012*/ 	.short	0x0070
        /*0014*/ 	.byte	0x00, 0xf0, 0x11, 0x00


	//----- nvinfo : EIATTR_KPARAM_INFO
	.align		4
.L_80:
        /*0018*/ 	.byte	0x04, 0x17
        /*001a*/ 	.short	(.L_82 - .L_81)
.L_81:
        /*001c*/ 	.word	0x00000000
        /*0020*/ 	.short	0x000d
        /*0022*/ 	.short	0x0068
        /*0024*/ 	.byte	0x00, 0xf5, 0x21, 0x00


	//----- nvinfo : EIATTR_KPARAM_INFO
	.align		4
.L_82:
        /*0028*/ 	.byte	0x04, 0x17
        /*002a*/ 	.short	(.L_84 - .L_83)
.L_83:
        /*002c*/ 	.word	0x00000000
        /*0030*/ 	.short	0x000c
        /*0032*/ 	.short	0x0060
        /*0034*/ 	.byte	0x00, 0xf5, 0x21, 0x00


	//----- nvinfo : EIATTR_KPARAM_INFO
	.align		4
.L_84:
        /*0038*/ 	.byte	0x04, 0x17
        /*003a*/ 	.short	(.L_86 - .L_85)
.L_85:
        /*003c*/ 	.word	0x00000000
        /*0040*/ 	.short	0x000b
        /*0042*/ 	.short	0x0058
        /*0044*/ 	.byte	0x00, 0xf5, 0x21, 0x00


	//----- nvinfo : EIATTR_KPARAM_INFO
	.align		4
.L_86:
        /*0048*/ 	.byte	0x04, 0x17
        /*004a*/ 	.short	(.L_88 - .L_87)
.L_87:
        /*004c*/ 	.word	0x00000000
        /*0050*/ 	.short	0x000a
        /*0052*/ 	.short	0x0050
        /*0054*/ 	.byte	0x00, 0xf5, 0x21, 0x00


	//----- nvinfo : EIATTR_KPARAM_INFO
	.align		4
.L_88:
        /*0058*/ 	.byte	0x04, 0x17
        /*005a*/ 	.short	(.L_90 - .L_89)
.L_89:
        /*005c*/ 	.word	0x00000000
        /*0060*/ 	.short	0x0009
        /*0062*/ 	.short	0x0048
        /*0064*/ 	.byte	0x00, 0xf5, 0x21, 0x00


	//----- nvinfo : EIATTR_KPARAM_INFO
	.align		4
.L_90:
        /*0068*/ 	.byte	0x04, 0x17
        /*006a*/ 	.short	(.L_92 - .L_91)
.L_91:
        /*006c*/ 	.word	0x00000000
        /*0070*/ 	.short	0x0008
        /*0072*/ 	.short	0x0040
        /*0074*/ 	.byte	0x00, 0xf5, 0x21, 0x00


	//----- nvinfo : EIATTR_KPARAM_INFO
	.align		4
.L_92:
        /*0078*/ 	.byte	0x04, 0x17
        /*007a*/ 	.short	(.L_94 - .L_93)
.L_93:
        /*007c*/ 	.word	0x00000000
        /*0080*/ 	.short	0x0007
        /*0082*/ 	.short	0x0038
        /*0084*/ 	.byte	0x00, 0xf5, 0x21, 0x00


	//----- nvinfo : EIATTR_KPARAM_INFO
	.align		4
.L_94:
        /*0088*/ 	.byte	0x04, 0x17
        /*008a*/ 	.short	(.L_96 - .L_95)
.L_95:
        /*008c*/ 	.word	0x00000000
        /*0090*/ 	.short	0x0006
        /*0092*/ 	.short	0x0030
        /*0094*/ 	.byte	0x00, 0xf5, 0x21, 0x00


	//----- nvinfo : EIATTR_KPARAM_INFO
	.align		4
.L_96:
        /*0098*/ 	.byte	0x04, 0x17
        /*009a*/ 	.short	(.L_98 - .L_97)
.L_97:
        /*009c*/ 	.word	0x00000000
        /*00a0*/ 	.short	0x0005
        /*00a2*/ 	.short	0x0028
        /*00a4*/ 	.byte	0x00, 0xf5, 0x21, 0x00


	//----- nvinfo : EIATTR_KPARAM_INFO
	.align		4
.L_98:
        /*00a8*/ 	.byte	0x04, 0x17
        /*00aa*/ 	.short	(.L_100 - .L_99)
.L_99:
        /*00ac*/ 	.word	0x00000000
        /*00b0*/ 	.short	0x0004
        /*00b2*/ 	.short	0x0020
        /*00b4*/ 	.byte	0x00, 0xf5, 0x21, 0x00


	//----- nvinfo : EIATTR_KPARAM_INFO
	.align		4
.L_100:
        /*00b8*/ 	.byte	0x04, 0x17
        /*00ba*/ 	.short	(.L_102 - .L_101)
.L_101:
        /*00bc*/ 	.word	0x00000000
        /*00c0*/ 	.short	0x0003
        /*00c2*/ 	.short	0x0018
        /*00c4*/ 	.byte	0x00, 0xf5, 0x21, 0x00


	//----- nvinfo : EIATTR_KPARAM_INFO
	.align		4
.L_102:
        /*00c8*/ 	.byte	0x04, 0x17
        /*00ca*/ 	.short	(.L_104 - .L_103)
.L_103:
        /*00cc*/ 	.word	0x00000000
        /*00d0*/ 	.short	0x0002
        /*00d2*/ 	.short	0x0010
        /*00d4*/ 	.byte	0x00, 0xf5, 0x21, 0x00


	//----- nvinfo : EIATTR_KPARAM_INFO
	.align		4
.L_104:
        /*00d8*/ 	.byte	0x04, 0x17
        /*00da*/ 	.short	(.L_106 - .L_105)
.L_105:
        /*00dc*/ 	.word	0x00000000
        /*00e0*/ 	.short	0x0001
        /*00e2*/ 	.short	0x0008
        /*00e4*/ 	.byte	0x00, 0xf5, 0x21, 0x00


	//----- nvinfo : EIATTR_KPARAM_INFO
	.align		4
.L_106:
        /*00e8*/ 	.byte	0x04, 0x17
        /*00ea*/ 	.short	(.L_108 - .L_107)
.L_107:
        /*00ec*/ 	.word	0x00000000
        /*00f0*/ 	.short	0x0000
        /*00f2*/ 	.short	0x0000
        /*00f4*/ 	.byte	0x00, 0xf5, 0x21, 0x00


	//----- nvinfo : EIATTR_SPARSE_MMA_MASK
	.align		4
.L_108:
        /*00f8*/ 	.byte	0x03, 0x50
        /*00fa*/ 	.short	0x0000


	//----- nvinfo : EIATTR_MAXREG_COUNT
	.align		4
        /*00fc*/ 	.byte	0x03, 0x1b
        /*00fe*/ 	.short	0x00ff


	//----- nvinfo : EIATTR_MERCURY_ISA_VERSION
	.align		4
        /*0100*/ 	.byte	0x03, 0x5f
        /*0102*/ 	.short	0x0101


	//----- nvinfo : EIATTR_VRC_CTA_INIT_COUNT
	.align		4
        /*0104*/ 	.byte	0x02, 0x4a
	.zero		1
	.zero		1


	//----- nvinfo : EIATTR_EXIT_INSTR_OFFSETS
	.align		4
        /*0108*/ 	.byte	0x04, 0x1c
        /*010a*/ 	.short	(.L_110 - .L_109)


	//   ....[0]....
.L_109:
        /*010c*/ 	.word	0x00000070


	//   ....[1]....
        /*0110*/ 	.word	0x000000d0


	//   ....[2]....
        /*0114*/ 	.word	0x00000350


	//----- nvinfo : EIATTR_CBANK_PARAM_SIZE
	.align		4
.L_110:
        /*0118*/ 	.byte	0x03, 0x19
        /*011a*/ 	.short	0x0074


	//----- nvinfo : EIATTR_PARAM_CBANK
	.align		4
        /*011c*/ 	.byte	0x04, 0x0a
        /*011e*/ 	.short	(.L_112 - .L_111)
	.align		4
.L_111:
        /*0120*/ 	.word	index@(.nv.constant0.compact_spheres)
        /*0124*/ 	.short	0x0380
        /*0126*/ 	.short	0x0074


	//----- nvinfo : EIATTR_SW_WAR
	.align		4
.L_112:
        /*0128*/ 	.byte	0x04, 0x36
        /*012a*/ 	.short	(.L_114 - .L_113)
.L_113:
        /*012c*/ 	.word	0x00000008
.L_114:


//--------------------- .nv.info.count_valid_spheres --------------------------
	.section	.nv.info.count_valid_spheres,"",@"SHT_CUDA_INFO"
	.sectionflags	@""
	.align	4


	//----- nvinfo : EIATTR_CUDA_API_VERSION
	.align		4
        /*0000*/ 	.byte	0x04, 0x37
        /*0002*/ 	.short	(.L_116 - .L_115)
.L_115:
        /*0004*/ 	.word	0x00000082


	//----- nvinfo : EIATTR_KPARAM_INFO
	.align		4
.L_116:
        /*0008*/ 	.byte	0x04, 0x17
        /*000a*/ 	.short	(.L_118 - .L_117)
.L_117:
        /*000c*/ 	.word	0x00000000
        /*0010*/ 	.short	0x0002
        /*0012*/ 	.short	0x0010
        /*0014*/ 	.byte	0x00, 0xf0, 0x11, 0x00


	//----- nvinfo : EIATTR_KPARAM_INFO
	.align		4
.L_118:
        /*0018*/ 	.byte	0x04, 0x17
        /*001a*/ 	.short	(.L_120 - .L_119)
.L_119:
        /*001c*/ 	.word	0x00000000
        /*0020*/ 	.short	0x0001
        /*0022*/ 	.short	0x0008
        /*0024*/ 	.byte	0x00, 0xf5, 0x21, 0x00


	//----- nvinfo : EIATTR_KPARAM_INFO
	.align		4
.L_120:
        /*0028*/ 	.byte	0x04, 0x17
        /*002a*/ 	.short	(.L_122 - .L_121)
.L_121:
        /*002c*/ 	.word	0x00000000
        /*0030*/ 	.short	0x0000
        /*0032*/ 	.short	0x0000
        /*0034*/ 	.byte	0x00, 0xf5, 0x21, 0x00


	//----- nvinfo : EIATTR_SPARSE_MMA_MASK
	.align		4
.L_122:
        /*0038*/ 	.byte	0x03, 0x50
        /*003a*/ 	.short	0x0000


	//----- nvinfo : EIATTR_MAXREG_COUNT
	.align		4
        /*003c*/ 	.byte	0x03, 0x1b
        /*003e*/ 	.short	0x00ff


	//----- nvinfo : EIATTR_MERCURY_ISA_VERSION
	.align		4
        /*0040*/ 	.byte	0x03, 0x5f
        /*0042*/ 	.short	0x0101


	//----- nvinfo : EIATTR_VRC_CTA_INIT_COUNT
	.align		4
        /*0044*/ 	.byte	0x02, 0x4a
	.zero		1
	.zero		1


	//----- nvinfo : EIATTR_EXIT_INSTR_OFFSETS
	.align		4
        /*0048*/ 	.byte	0x04, 0x1c
        /*004a*/ 	.short	(.L_124 - .L_123)


	//   ....[0]....
.L_123:
        /*004c*/ 	.word	0x00000070


	//   ....[1]....
        /*0050*/ 	.word	0x000000f0


	//----- nvinfo : EIATTR_CBANK_PARAM_SIZE
	.align		4
.L_124:
        /*0054*/ 	.byte	0x03, 0x19
        /*0056*/ 	.short	0x0014


	//----- nvinfo : EIATTR_PARAM_CBANK
	.align		4
        /*0058*/ 	.byte	0x04, 0x0a
        /*005a*/ 	.short	(.L_126 - .L_125)
	.align		4
.L_125:
        /*005c*/ 	.word	index@(.nv.constant0.count_valid_spheres)
        /*0060*/ 	.short	0x0380
        /*0062*/ 	.short	0x0014


	//----- nvinfo : EIATTR_SW_WAR
	.align		4
.L_126:
        /*0064*/ 	.byte	0x04, 0x36
        /*0066*/ 	.short	(.L_128 - .L_127)
.L_127:
        /*0068*/ 	.word	0x00000008
.L_128:


//--------------------- .nv.info.compute_druggability --------------------------
	.section	.nv.info.compute_druggability,"",@"SHT_CUDA_INFO"
	.sectionflags	@""
	.align	4


	//----- nvinfo : EIATTR_CUDA_API_VERSION
	.align		4
        /*0000*/ 	.byte	0x04, 0x37
        /*0002*/ 	.short	(.L_130 - .L_129)
.L_129:
        /*0004*/ 	.word	0x00000082


	//----- nvinfo : EIATTR_KPARAM_INFO
	.align		4
.L_130:
        /*0008*/ 	.byte	0x04, 0x17
        /*000a*/ 	.short	(.L_132 - .L_131)
.L_131:
        /*000c*/ 	.word	0x00000000
        /*0010*/ 	.short	0x0006
        /*0012*/ 	.short	0x0030
        /*0014*/ 	.byte	0x00, 0xf0, 0x11, 0x00


	//----- nvinfo : EIATTR_KPARAM_INFO
	.align		4
.L_132:
        /*0018*/ 	.byte	0x04, 0x17
        /*001a*/ 	.short	(.L_134 - .L_133)
.L_133:
        /*001c*/ 	.word	0x00000000
        /*0020*/ 	.short	0x0005
        /*0022*/ 	.short	0x0028
        /*0024*/ 	.byte	0x00, 0xf5, 0x21, 0x00


	//----- nvinfo : EIATTR_KPARAM_INFO
	.align		4
.L_134:
        /*0028*/ 	.byte	0x04, 0x17
        /*002a*/ 	.short	(.L_136 - .L_135)
.L_135:
        /*002c*/ 	.word	0x00000000
        /*0030*/ 	.short	0x0004
        /*0032*/ 	.short	0x0020
        /*0034*/ 	.byte	0x00, 0xf5, 0x21, 0x00


	//----- nvinfo : EIATTR_KPARAM_INFO
	.align		4
.L_136:
        /*0038*/ 	.byte	0x04, 0x17
        /*003a*/ 	.short	(.L_138 - .L_137)
.L_137:
        /*003c*/ 	.word	0x00000000
        /*0040*/ 	.short	0x0003
        /*0042*/ 	.short	0x0018
        /*0044*/ 	.byte	0x00, 0xf5, 0x21, 0x00


	//----- nvinfo : EIATTR_KPARAM_INFO
	.align		4
.L_138:
        /*0048*/ 	.byte	0x04, 0x17
        /*004a*/ 	.short	(.L_140 - .L_139)
.L_139:
        /*004c*/ 	.word	0x00000000
        /*0050*/ 	.short	0x0002
        /*0052*/ 	.short	0x0010
        /*0054*/ 	.byte	0x00, 0xf5, 0x21, 0x00


	//----- nvinfo : EIATTR_KPARAM_INFO
	.align		4
.L_140:
        /*0058*/ 	.byte	0x04, 0x17
        /*005a*/ 	.short	(.L_142 - .L_141)
.L_141:
        /*005c*/ 	.word	0x00000000
        /*0060*/ 	.short	0x0001
        /*0062*/ 	.short	0x0008
        /*0064*/ 	.byte	0x00, 0xf5, 0x21, 0x00


	//----- nvinfo : EIATTR_KPARAM_INFO
	.align		4
.L_142:
        /*0068*/ 	.byte	0x04, 0x17
        /*006a*/ 	.short	(.L_144 - .L_143)
.L_143:
        /*006c*/ 	.word	0x00000000
        /*0070*/ 	.short	0x0000
        /*0072*/ 	.short	0x0000
        /*0074*/ 	.byte	0x00, 0xf5, 0x21, 0x00


	//----- nvinfo : EIATTR_SPARSE_MMA_MASK
	.align		4
.L_144:
        /*0078*/ 	.byte	0x03, 0x50
        /*007a*/ 	.short	0x0000


	//----- nvinfo : EIATTR_MAXREG_COUNT
	.align		4
        /*007c*/ 	.byte	0x03, 0x1b
        /*007e*/ 	.short	0x00ff


	//----- nvinfo : EIATTR_MERCURY_ISA_VERSION
	.align		4
        /*0080*/ 	.byte	0x03, 0x5f
        /*0082*/ 	.short	0x0101


	//----- nvinfo : EIATTR_VRC_CTA_INIT_COUNT
	.align		4
        /*0084*/ 	.byte	0x02, 0x4a
	.zero		1
	.zero		1


	//----- nvinfo : EIATTR_EXIT_INSTR_OFFSETS
	.align		4
        /*0088*/ 	.byte	0x04, 0x1c
        /*008a*/ 	.short	(.L_146 - .L_145)


	//   ....[0]....
.L_145:
        /*008c*/ 	.word	0x00000070


	//   ....[1]....
        /*0090*/ 	.word	0x00000d20


	//----- nvinfo : EIATTR_CRS_STACK_SIZE
	.align		4
.L_146:
        /*0094*/ 	.byte	0x04, 0x1e
        /*0096*/ 	.short	(.L_148 - .L_147)
.L_147:
        /*0098*/ 	.word	0x00000000


	//----- nvinfo : EIATTR_CBANK_PARAM_SIZE
	.align		4
.L_148:
        /*009c*/ 	.byte	0x03, 0x19
        /*009e*/ 	.short	0x0034


	//----- nvinfo : EIATTR_PARAM_CBANK
	.align		4
        /*00a0*/ 	.byte	0x04, 0x0a
        /*00a2*/ 	.short	(.L_150 - .L_149)
	.align		4
.L_149:
        /*00a4*/ 	.word	index@(.nv.constant0.compute_druggability)
        /*00a8*/ 	.short	0x0380
        /*00aa*/ 	.short	0x0034


	//----- nvinfo : EIATTR_SW_WAR
	.align		4
.L_150:
        /*00ac*/ 	.byte	0x04, 0x36
        /*00ae*/ 	.short	(.L_152 - .L_151)
.L_151:
        /*00b0*/ 	.word	0x00000008
.L_152:


//--------------------- .nv.info.monte_carlo_volume --------------------------
	.section	.nv.info.monte_carlo_volume,"",@"SHT_CUDA_INFO"
	.sectionflags	@""
	.align	4


	//----- nvinfo : EIATTR_CUDA_API_VERSION
	.align		4
        /*0000*/ 	.byte	0x04, 0x37
        /*0002*/ 	.short	(.L_154 - .L_153)
.L_153:
        /*0004*/ 	.word	0x00000082


	//----- nvinfo : EIATTR_KPARAM_INFO
	.align		4
.L_154:
        /*0008*/ 	.byte	0x04, 0x17
        /*000a*/ 	.short	(.L_156 - .L_155)
.L_155:
        /*000c*/ 	.word	0x00000000
        /*0010*/ 	.short	0x000a
        /*0012*/ 	.short	0x0048
        /*0014*/ 	.byte	0x00, 0xf0, 0x21, 0x00


	//----- nvinfo : EIATTR_KPARAM_INFO
	.align		4
.L_156:
        /*0018*/ 	.byte	0x04, 0x17
        /*001a*/ 	.short	(.L_158 - .L_157)
.L_157:
        /*001c*/ 	.word	0x00000000
        /*0020*/ 	.short	0x0009
        /*0022*/ 	.short	0x0040
        /*0024*/ 	.byte	0x00, 0xf0, 0x11, 0x00


	//----- nvinfo : EIATTR_KPARAM_INFO
	.align		4
.L_158:
        /*0028*/ 	.byte	0x04, 0x17
        /*002a*/ 	.short	(.L_160 - .L_159)
.L_159:
        /*002c*/ 	.word	0x00000000
        /*0030*/ 	.short	0x0008
        /*0032*/ 	.short	0x003c
        /*0034*/ 	.byte	0x00, 0xf0, 0x11, 0x00


	//----- nvinfo : EIATTR_KPARAM_INFO
	.align		4
.L_160:
        /*0038*/ 	.byte	0x04, 0x17
        /*003a*/ 	.short	(.L_162 - .L_161)
.L_161:
        /*003c*/ 	.word	0x00000000
        /*0040*/ 	.short	0x0007
        /*0042*/ 	.short	0x0038
        /*0044*/ 	.byte	0x00, 0xf0, 0x11, 0x00


	//----- nvinfo : EIATTR_KPARAM_INFO
	.align		4
.L_162:
        /*0048*/ 	.byte	0x04, 0x17
        /*004a*/ 	.short	(.L_164 - .L_163)
.L_163:
        /*004c*/ 	.word	0x00000000
        /*0050*/ 	.short	0x0006
        /*0052*/ 	.short	0x0030
        /*0054*/ 	.byte	0x00, 0xf5, 0x21, 0x00


	//----- nvinfo : EIATTR_KPARAM_INFO
	.align		4
.L_164:
        /*0058*/ 	.byte	0x04, 0x17
        /*005a*/ 	.short	(.L_166 - .L_165)
.L_165:
        /*005c*/ 	.word	0x00000000
        /*0060*/ 	.short	0x0005
        /*0062*/ 	.short	0x0028
        /*0064*/ 	.byte	0x00, 0xf5, 0x21, 0x00


	//----- nvinfo : EIATTR_KPARAM_INFO
	.align		4
.L_166:
        /*0068*/ 	.byte	0x04, 0x17
        /*006a*/ 	.short	(.L_168 - .L_167)
.L_167:
        /*006c*/ 	.word	0x00000000
        /*0070*/ 	.short	0x0004
        /*0072*/ 	.short	0x0020
        /*0074*/ 	.byte	0x00, 0xf5, 0x21, 0x00


	//----- nvinfo : EIATTR_KPARAM_INFO
	.align		4
.L_168:
        /*0078*/ 	.byte	0x04, 0x17
        /*007a*/ 	.short	(.L_170 - .L_169)
.L_169:
        /*007c*/ 	.word	0x00000000
        /*0080*/ 	.short	0x0003
        /*0082*/ 	.short	0x0018
        /*0084*/ 	.byte	0x00, 0xf5, 0x21, 0x00


	//----- nvinfo : EIATTR_KPARAM_INFO
	.align		4
.L_170:
        /*0088*/ 	.byte	0x04, 0x17
        /*008a*/ 	.short	(.L_172 - .L_171)
.L_171:
        /*008c*/ 	.word	0x00000000
        /*0090*/ 	.short	0x0002
        /*0092*/ 	.short	0x0010
        /*0094*/ 	.byte	0x00, 0xf5, 0x21, 0x00


	//----- nvinfo : EIATTR_KPARAM_INFO
	.align		4
.L_172:
        /*0098*/ 	.byte	0x04, 0x17
        /*009a*/ 	.short	(.L_174 - .L_173)
.L_173:
        /*009c*/ 	.word	0x00000000
        /*00a0*/ 	.short	0x0001
        /*00a2*/ 	.short	0x0008
        /*00a4*/ 	.byte	0x00, 0xf5, 0x21, 0x00


	//----- nvinfo : EIATTR_KPARAM_INFO
	.align		4
.L_174:
        /*00a8*/ 	.byte	0x04, 0x17
        /*00aa*/ 	.short	(.L_176 - .L_175)
.L_175:
        /*00ac*/ 	.word	0x00000000
        /*00b0*/ 	.short	0x0000
        /*00b2*/ 	.short	0x0000
        /*00b4*/ 	.byte	0x00, 0xf5, 0x21, 0x00


	//----- nvinfo : EIATTR_SPARSE_MMA_MASK
	.align		4
.L_176:
        /*00b8*/ 	.byte	0x03, 0x50
        /*00ba*/ 	.short	0x0000


	//----- nvinfo : EIATTR_MAXREG_COUNT
	.align		4
        /*00bc*/ 	.byte	0x03, 0x1b
        /*00be*/ 	.short	0x00ff


	//----- nvinfo : EIATTR_NUM_BARRIERS
	.align		4
        /*00c0*/ 	.byte	0x02, 0x4c
        /*00c2*/ 	.byte	0x01
	.zero		1


	//----- nvinfo : EIATTR_MERCURY_ISA_VERSION
	.align		4
        /*00c4*/ 	.byte	0x03, 0x5f
        /*00c6*/ 	.short	0x0101


	//----- nvinfo : EIATTR_INT_WARP_WIDE_INSTR_OFFSETS
	.align		4
        /*00c8*/ 	.byte	0x04, 0x31
        /*00ca*/ 	.short	(.L_178 - .L_177)


	//   ....[0]....
.L_177:
        /*00cc*/ 	.word	0x000018c0


	//   ....[1]....
        /*00d0*/ 	.word	0x000018e0


	//----- nvinfo : EIATTR_VRC_CTA_INIT_COUNT
	.align		4
.L_178:
        /*00d4*/ 	.byte	0x02, 0x4a
	.zero		1
	.zero		1


	//----- nvinfo : EIATTR_EXIT_INSTR_OFFSETS
	.align		4
        /*00d8*/ 	.byte	0x04, 0x1c
        /*00da*/ 	.short	(.L_180 - .L_179)


	//   ....[0]....
.L_179:
        /*00dc*/ 	.word	0x00000040


	//   ....[1]....
        /*00e0*/ 	.word	0x00001140


	//   ....[2]....
        /*00e4*/ 	.word	0x00001a30


	//   ....[3]....
        /*00e8*/ 	.word	0x00001b70


	//----- nvinfo : EIATTR_CRS_STACK_SIZE
	.align		4
.L_180:
        /*00ec*/ 	.byte	0x04, 0x1e
        /*00ee*/ 	.short	(.L_182 - .L_181)
.L_181:
        /*00f0*/ 	.word	0x00000000


	//----- nvinfo : EIATTR_CBANK_PARAM_SIZE
	.align		4
.L_182:
        /*00f4*/ 	.byte	0x03, 0x19
        /*00f6*/ 	.short	0x0050


	//----- nvinfo : EIATTR_PARAM_CBANK
	.align		4
        /*00f8*/ 	.byte	0x04, 0x0a
        /*00fa*/ 	.short	(.L_184 - .L_183)
	.align		4
.L_183:
        /*00fc*/ 	.word	index@(.nv.constant0.monte_carlo_volume)
        /*0100*/ 	.short	0x0380
        /*0102*/ 	.short	0x0050


	//----- nvinfo : EIATTR_SW_WAR
	.align		4
.L_184:
        /*0104*/ 	.byte	0x04, 0x36
        /*0106*/ 	.short	(.L_186 - .L_185)
.L_185:
        /*0108*/ 	.word	0x00000008
.L_186:


//--------------------- .nv.info.dbscan_init_clusters --------------------------
	.section	.nv.info.dbscan_init_clusters,"",@"SHT_CUDA_INFO"
	.sectionflags	@""
	.align	4


	//----- nvinfo : EIATTR_CUDA_API_VERSION
	.align		4
        /*0000*/ 	.byte	0x04, 0x37
        /*0002*/ 	.short	(.L_188 - .L_187)
.L_187:
        /*0004*/ 	.word	0x00000082


	//----- nvinfo : EIATTR_KPARAM_INFO
	.align		4
.L_188:
        /*0008*/ 	.byte	0x04, 0x17
        /*000a*/ 	.short	(.L_190 - .L_189)
.L_189:
        /*000c*/ 	.word	0x00000000
        /*0010*/ 	.short	0x0005
        /*0012*/ 	.short	0x0024
        /*0014*/ 	.byte	0x00, 0xf0, 0x11, 0x00


	//----- nvinfo : EIATTR_KPARAM_INFO
	.align		4
.L_190:
        /*0018*/ 	.byte	0x04, 0x17
        /*001a*/ 	.short	(.L_192 - .L_191)
.L_191:
        /*001c*/ 	.word	0x00000000
        /*0020*/ 	.short	0x0004
        /*0022*/ 	.short	0x0020
        /*0024*/ 	.byte	0x00, 0xf0, 0x11, 0x00


	//----- nvinfo : EIATTR_KPARAM_INFO
	.align		4
.L_192:
        /*0028*/ 	.byte	0x04, 0x17
        /*002a*/ 	.short	(.L_194 - .L_193)
.L_193:
        /*002c*/ 	.word	0x00000000
        /*0030*/ 	.short	0x0003
        /*0032*/ 	.short	0x0018
        /*0034*/ 	.byte	0x00, 0xf5, 0x21, 0x00


	//----- nvinfo : EIATTR_KPARAM_INFO
	.align		4
.L_194:
        /*0038*/ 	.byte	0x04, 0x17
        /*003a*/ 	.short	(.L_196 - .L_195)
.L_195:
        /*003c*/ 	.word	0x00000000
        /*0040*/ 	.short	0x0002
        /*0042*/ 	.short	0x0010
        /*0044*/ 	.byte	0x00, 0xf5, 0x21, 0x00


	//----- nvinfo : EIATTR_KPARAM_INFO
	.align		4
.L_196:
        /*0048*/ 	.byte	0x04, 0x17
        /*004a*/ 	.short	(.L_198 - .L_197)
.L_197:
        /*004c*/ 	.word	0x00000000
        /*0050*/ 	.short	0x0001
        /*0052*/ 	.short	0x0008
        /*0054*/ 	.byte	0x00, 0xf5, 0x21, 0x00


	//----- nvinfo : EIATTR_KPARAM_INFO
	.align		4
.L_198:
        /*0058*/ 	.byte	0x04, 0x17
        /*005a*/ 	.short	(.L_200 - .L_199)
.L_199:
        /*005c*/ 	.word	0x00000000
        /*0060*/ 	.short	0x0000
        /*0062*/ 	.short	0x0000
        /*0064*/ 	.byte	0x00, 0xf5, 0x21, 0x00


	//----- nvinfo : EIATTR_SPARSE_MMA_MASK
	.align		4
.L_200:
        /*0068*/ 	.byte	0x03, 0x50
        /*006a*/ 	.short	0x0000


	//----- nvinfo : EIATTR_MAXREG_COUNT
	.align		4
        /*006c*/ 	.byte	0x03, 0x1b
        /*006e*/ 	.short	0x00ff


	//----- nvinfo : EIATTR_MERCURY_ISA_VERSION
	.align		4
        /*0070*/ 	.byte	0x03, 0x5f
        /*0072*/ 	.short	0x0101


	//----- nvinfo : EIATTR_INT_WARP_WIDE_INSTR_OFFSETS
	.align		4
        /*0074*/ 	.byte	0x04, 0x31
        /*0076*/ 	.short	(.L_202 - .L_201)


	//   ....[0]....
.L_201:
        /*0078*/ 	.word	0x00000190


	//   ....[1]....
        /*007c*/ 	.word	0x00000240


	//----- nvinfo : EIATTR_VRC_CTA_INIT_COUNT
	.align		4
.L_202:
        /*0080*/ 	.byte	0x02, 0x4a
	.zero		1
	.zero		1


	//----- nvinfo : EIATTR_EXIT_INSTR_OFFSETS
	.align		4
        /*0084*/ 	.byte	0x04, 0x1c
        /*0086*/ 	.short	(.L_204 - .L_203)


	//   ....[0]....
.L_203:
        /*0088*/ 	.word	0x00000070


	//   ....[1]....
        /*008c*/ 	.word	0x00000110


	//   ....[2]....
        /*0090*/ 	.word	0x00000270


	//   ....[3]....
        /*0094*/ 	.word	0x000002c0


	//----- nvinfo : EIATTR_CRS_STACK_SIZE
	.align		4
.L_204:
        /*0098*/ 	.byte	0x04, 0x1e
        /*009a*/ 	.short	(.L_206 - .L_205)
.L_205:
        /*009c*/ 	.word	0x00000000


	//----- nvinfo : EIATTR_CBANK_PARAM_SIZE
	.align		4
.L_206:
        /*00a0*/ 	.byte	0x03, 0x19
        /*00a2*/ 	.short	0x0028


	//----- nvinfo : EIATTR_PARAM_CBANK
	.align		4
        /*00a4*/ 	.byte	0x04, 0x0a
        /*00a6*/ 	.short	(.L_208 - .L_207)
	.align		4
.L_207:
        /*00a8*/ 	.word	index@(.nv.constant0.dbscan_init_clusters)
        /*00ac*/ 	.short	0x0380
        /*00ae*/ 	.short	0x0028


	//----- nvinfo : EIATTR_SW_WAR
	.align		4
.L_208:
        /*00b0*/ 	.byte	0x04, 0x36
        /*00b2*/ 	.short	(.L_210 - .L_209)
.L_209:
        /*00b4*/ 	.word	0x00000008
.L_210:


//--------------------- .nv.info.dbscan_expand_clusters --------------------------
	.section	.nv.info.dbscan_expand_clusters,"",@"SHT_CUDA_INFO"
	.sectionflags	@""
	.align	4


	//----- nvinfo : EIATTR_CUDA_API_VERSION
	.align		4
        /*0000*/ 	.byte	0x04, 0x37
        /*0002*/ 	.short	(.L_212 - .L_211)
.L_211:
        /*0004*/ 	.word	0x00000082


	//----- nvinfo : EIATTR_KPARAM_INFO
	.align		4
.L_212:
        /*0008*/ 	.byte	0x04, 0x17
        /*000a*/ 	.short	(.L_214 - .L_213)
.L_213:
        /*000c*/ 	.word	0x00000000
        /*0010*/ 	.short	0x0009
        /*0012*/ 	.short	0x0040
        /*0014*/ 	.byte	0x00, 0xf0, 0x11, 0x00


	//----- nvinfo : EIATTR_KPARAM_INFO
	.align		4
.L_214:
        /*0018*/ 	.byte	0x04, 0x17
        /*001a*/ 	.short	(.L_216 - .L_215)
.L_215:
        /*001c*/ 	.word	0x00000000
        /*0020*/ 	.short	0x0008
        /*0022*/ 	.short	0x003c
        /*0024*/ 	.byte	0x00, 0xf0, 0x11, 0x00


	//----- nvinfo : EIATTR_KPARAM_INFO
	.align		4
.L_216:
        /*0028*/ 	.byte	0x04, 0x17
        /*002a*/ 	.short	(.L_218 - .L_217)
.L_217:
        /*002c*/ 	.word	0x00000000
        /*0030*/ 	.short	0x0007
        /*0032*/ 	.short	0x0038
        /*0034*/ 	.byte	0x00, 0xf0, 0x11, 0x00


	//----- nvinfo : EIATTR_KPARAM_INFO
	.align		4
.L_218:
        /*0038*/ 	.byte	0x04, 0x17
        /*003a*/ 	.short	(.L_220 - .L_219)
.L_219:
        /*003c*/ 	.word	0x00000000
        /*0040*/ 	.short	0x0006
        /*0042*/ 	.short	0x0030
        /*0044*/ 	.byte	0x00, 0xf5, 0x21, 0x00


	//----- nvinfo : EIATTR_KPARAM_INFO
	.align		4
.L_220:
        /*0048*/ 	.byte	0x04, 0x17
        /*004a*/ 	.short	(.L_222 - .L_221)
.L_221:
        /*004c*/ 	.word	0x00000000
        /*0050*/ 	.short	0x0005
        /*0052*/ 	.short	0x0028
        /*0054*/ 	.byte	0x00, 0xf5, 0x21, 0x00


	//----- nvinfo : EIATTR_KPARAM_INFO
	.align		4
.L_222:
        /*0058*/ 	.byte	0x04, 0x17
        /*005a*/ 	.short	(.L_224 - .L_223)
.L_223:
        /*005c*/ 	.word	0x00000000
        /*0060*/ 	.short	0x0004
        /*0062*/ 	.short	0x0020
        /*0064*/ 	.byte	0x00, 0xf5, 0x21, 0x00


	//----- nvinfo : EIATTR_KPARAM_INFO
	.align		4
.L_224:
        /*0068*/ 	.byte	0x04, 0x17
        /*006a*/ 	.short	(.L_226 - .L_225)
.L_225:
        /*006c*/ 	.word	0x00000000
        /*0070*/ 	.short	0x0003
        /*0072*/ 	.short	0x0018
        /*0074*/ 	.byte	0x00, 0xf5, 0x21, 0x00


	//----- nvinfo : EIATTR_KPARAM_INFO
	.align		4
.L_226:
        /*0078*/ 	.byte	0x04, 0x17
        /*007a*/ 	.short	(.L_228 - .L_227)
.L_227:
        /*007c*/ 	.word	0x00000000
        /*0080*/ 	.short	0x0002
        /*0082*/ 	.short	0x0010
        /*0084*/ 	.byte	0x00, 0xf5, 0x21, 0x00


	//----- nvinfo : EIATTR_KPARAM_INFO
	.align		4
.L_228:
        /*0088*/ 	.byte	0x04, 0x17
        /*008a*/ 	.short	(.L_230 - .L_229)
.L_229:
        /*008c*/ 	.word	0x00000000
        /*0090*/ 	.short	0x0001
        /*0092*/ 	.short	0x0008
        /*0094*/ 	.byte	0x00, 0xf5, 0x21, 0x00


	//----- nvinfo : EIATTR_KPARAM_INFO
	.align		4
.L_230:
        /*0098*/ 	.byte	0x04, 0x17
        /*009a*/ 	.short	(.L_232 - .L_231)
.L_231:
        /*009c*/ 	.word	0x00000000
        /*00a0*/ 	.short	0x0000
        /*00a2*/ 	.short	0x0000
        /*00a4*/ 	.byte	0x00, 0xf5, 0x21, 0x00


	//----- nvinfo : EIATTR_SPARSE_MMA_MASK
	.align		4
.L_232:
        /*00a8*/ 	.byte	0x03, 0x50
        /*00aa*/ 	.short	0x0000


	//----- nvinfo : EIATTR_MAXREG_COUNT
	.align		4
        /*00ac*/ 	.byte	0x03, 0x1b
        /*00ae*/ 	.short	0x00ff


	//----- nvinfo : EIATTR_MERCURY_ISA_VERSION
	.align		4
        /*00b0*/ 	.byte	0x03, 0x5f
        /*00b2*/ 	.short	0x0101


	//----- nvinfo : EIATTR_VRC_CTA_INIT_COUNT
	.align		4
        /*00b4*/ 	.byte	0x02, 0x4a
	.zero		1
	.zero		1


	//----- nvinfo : EIATTR_EXIT_INSTR_OFFSETS
	.align		4
        /*00b8*/ 	.byte	0x04, 0x1c
        /*00ba*/ 	.short	(.L_234 - .L_233)


	//   ....[0]....
.L_233:
        /*00bc*/ 	.word	0x00000070


	//   ....[1]....
        /*00c0*/ 	.word	0x000000d0


	//   ....[2]....
        /*00c4*/ 	.word	0x00000120


	//   ....[3]....
        /*00c8*/ 	.word	0x00000180


	//   ....[4]....
        /*00cc*/ 	.word	0x00001200


	//   ....[5]....
        /*00d0*/ 	.word	0x00001640


	//   ....[6]....
        /*00d4*/ 	.word	0x00001e20


	//----- nvinfo : EIATTR_CRS_STACK_SIZE
	.align		4
.L_234:
        /*00d8*/ 	.byte	0x04, 0x1e
        /*00da*/ 	.short	(.L_236 - .L_235)
.L_235:
        /*00dc*/ 	.word	0x00000000


	//----- nvinfo : EIATTR_CBANK_PARAM_SIZE
	.align		4
.L_236:
        /*00e0*/ 	.byte	0x03, 0x19
        /*00e2*/ 	.short	0x0044


	//----- nvinfo : EIATTR_PARAM_CBANK
	.align		4
        /*00e4*/ 	.byte	0x04, 0x0a
        /*00e6*/ 	.short	(.L_238 - .L_237)
	.align		4
.L_237:
        /*00e8*/ 	.word	index@(.nv.constant0.dbscan_expand_clusters)
        /*00ec*/ 	.short	0x0380
        /*00ee*/ 	.short	0x0044


	//----- nvinfo : EIATTR_SW_WAR
	.align		4
.L_238:
        /*00f0*/ 	.byte	0x04, 0x36
        /*00f2*/ 	.short	(.L_240 - .L_239)
.L_239:
        /*00f4*/ 	.word	0x00000008
.L_240:


//--------------------- .nv.info.dbscan_neighbor_count --------------------------
	.section	.nv.info.dbscan_neighbor_count,"",@"SHT_CUDA_INFO"
	.sectionflags	@""
	.align	4


	//----- nvinfo : EIATTR_CUDA_API_VERSION
	.align		4
        /*0000*/ 	.byte	0x04, 0x37
        /*0002*/ 	.short	(.L_242 - .L_241)
.L_241:
        /*0004*/ 	.word	0x00000082


	//----- nvinfo : EIATTR_KPARAM_INFO
	.align		4
.L_242:
        /*0008*/ 	.byte	0x04, 0x17
        /*000a*/ 	.short	(.L_244 - .L_243)
.L_243:
        /*000c*/ 	.word	0x00000000
        /*0010*/ 	.short	0x0006
        /*0012*/ 	.short	0x002c
        /*0014*/ 	.byte	0x00, 0xf0, 0x11, 0x00


	//----- nvinfo : EIATTR_KPARAM_INFO
	.align		4
.L_244:
        /*0018*/ 	.byte	0x04, 0x17
        /*001a*/ 	.short	(.L_246 - .L_245)
.L_245:
        /*001c*/ 	.word	0x00000000
        /*0020*/ 	.short	0x0005
        /*0022*/ 	.short	0x0028
        /*0024*/ 	.byte	0x00, 0xf0, 0x11, 0x00


	//----- nvinfo : EIATTR_KPARAM_INFO
	.align		4
.L_246:
        /*0028*/ 	.byte	0x04, 0x17
        /*002a*/ 	.short	(.L_248 - .L_247)
.L_247:
        /*002c*/ 	.word	0x00000000
        /*0030*/ 	.short	0x0004
        /*0032*/ 	.short	0x0020
        /*0034*/ 	.byte	0x00, 0xf5, 0x21, 0x00


	//----- nvinfo : EIATTR_KPARAM_INFO
	.align		4
.L_248:
        /*0038*/ 	.byte	0x04, 0x17
        /*003a*/ 	.short	(.L_250 - .L_249)
.L_249:
        /*003c*/ 	.word	0x00000000
        /*0040*/ 	.short	0x0003
        /*0042*/ 	.short	0x0018
        /*0044*/ 	.byte	0x00, 0xf5, 0x21, 0x00


	//----- nvinfo : EIATTR_KPARAM_INFO
	.align		4
.L_250:
        /*0048*/ 	.byte	0x04, 0x17
        /*004a*/ 	.short	(.L_252 - .L_251)
.L_251:
        /*004c*/ 	.word	0x00000000
        /*0050*/ 	.short	0x0002
        /*0052*/ 	.short	0x0010
        /*0054*/ 	.byte	0x00, 0xf5, 0x21, 0x00


	//----- nvinfo : EIATTR_KPARAM_INFO
	.align		4
.L_252:
        /*0058*/ 	.byte	0x04, 0x17
        /*005a*/ 	.short	(.L_254 - .L_253)
.L_253:
        /*005c*/ 	.word	0x00000000
        /*0060*/ 	.short	0x0001
        /*0062*/ 	.short	0x0008
        /*0064*/ 	.byte	0x00, 0xf5, 0x21, 0x00


	//----- nvinfo : EIATTR_KPARAM_INFO
	.align		4
.L_254:
        /*0068*/ 	.byte	0x04, 0x17
        /*006a*/ 	.short	(.L_256 - .L_255)
.L_255:
        /*006c*/ 	.word	0x00000000
        /*0070*/ 	.short	0x0000
        /*0072*/ 	.short	0x0000
        /*0074*/ 	.byte	0x00, 0xf5, 0x21, 0x00


	//----- nvinfo : EIATTR_SPARSE_MMA_MASK
	.align		4
.L_256:
        /*0078*/ 	.byte	0x03, 0x50
        /*007a*/ 	.short	0x0000


	//----- nvinfo : EIATTR_MAXREG_COUNT
	.align		4
        /*007c*/ 	.byte	0x03, 0x1b
        /*007e*/ 	.short	0x00ff


	//----- nvinfo : EIATTR_MERCURY_ISA_VERSION
	.align		4
        /*0080*/ 	.byte	0x03, 0x5f
        /*0082*/ 	.short	0x0101


	//----- nvinfo : EIATTR_VRC_CTA_INIT_COUNT
	.align		4
        /*0084*/ 	.byte	0x02, 0x4a
	.zero		1
	.zero		1


	//----- nvinfo : EIATTR_EXIT_INSTR_OFFSETS
	.align		4
        /*0088*/ 	.byte	0x04, 0x1c
        /*008a*/ 	.short	(.L_258 - .L_257)


	//   ....[0]....
.L_257:
        /*008c*/ 	.word	0x00000070


	//   ....[1]....
        /*0090*/ 	.word	0x00000100


	//   ....[2]....
        /*0094*/ 	.word	0x00002cc0


	//----- nvinfo : EIATTR_CRS_STACK_SIZE
	.align		4
.L_258:
        /*0098*/ 	.byte	0x04, 0x1e
        /*009a*/ 	.short	(.L_260 - .L_259)
.L_259:
        /*009c*/ 	.word	0x00000000


	//----- nvinfo : EIATTR_CBANK_PARAM_SIZE
	.align		4
.L_260:
        /*00a0*/ 	.byte	0x03, 0x19
        /*00a2*/ 	.short	0x0030


	//----- nvinfo : EIATTR_PARAM_CBANK
	.align		4
        /*00a4*/ 	.byte	0x04, 0x0a
        /*00a6*/ 	.short	(.L_262 - .L_261)
	.align		4
.L_261:
        /*00a8*/ 	.word	index@(.nv.constant0.dbscan_neighbor_count)
        /*00ac*/ 	.short	0x0380
        /*00ae*/ 	.short	0x0030


	//----- nvinfo : EIATTR_SW_WAR
	.align		4
.L_262:
        /*00b0*/ 	.byte	0x04, 0x36
        /*00b2*/ 	.short	(.L_264 - .L_263)
.L_263:
        /*00b4*/ 	.word	0x00000008
.L_264:


//--------------------- .nv.info.generate_alpha_spheres --------------------------
	.section	.nv.info.generate_alpha_spheres,"",@"SHT_CUDA_INFO"
	.sectionflags	@""
	.align	4


	//----- nvinfo : EIATTR_CUDA_API_VERSION
	.align		4
        /*0000*/ 	.byte	0x04, 0x37
        /*0002*/ 	.short	(.L_266 - .L_265)
.L_265:
        /*0004*/ 	.word	0x00000082


	//----- nvinfo : EIATTR_KPARAM_INFO
	.align		4
.L_266:
        /*0008*/ 	.byte	0x04, 0x17
        /*000a*/ 	.short	(.L_268 - .L_267)
.L_267:
        /*000c*/ 	.word	0x00000000
        /*0010*/ 	.short	0x001a
        /*0012*/ 	.short	0x0098
        /*0014*/ 	.byte	0x00, 0xf0, 0x11, 0x00


	//----- nvinfo : EIATTR_KPARAM_INFO
	.align		4
.L_268:
        /*0018*/ 	.byte	0x04, 0x17
        /*001a*/ 	.short	(.L_270 - .L_269)
.L_269:
        /*001c*/ 	.word	0x00000000
        /*0020*/ 	.short	0x0019
        /*0022*/ 	.short	0x0090
        /*0024*/ 	.byte	0x00, 0xf5, 0x21, 0x00


	//----- nvinfo : EIATTR_KPARAM_INFO
	.align		4
.L_270:
        /*0028*/ 	.byte	0x04, 0x17
        /*002a*/ 	.short	(.L_272 - .L_271)
.L_271:
        /*002c*/ 	.word	0x00000000
        /*0030*/ 	.short	0x0018
        /*0032*/ 	.short	0x0088
        /*0034*/ 	.byte	0x00, 0xf5, 0x21, 0x00


	//----- nvinfo : EIATTR_KPARAM_INFO
	.align		4
.L_272:
        /*0038*/ 	.byte	0x04, 0x17
        /*003a*/ 	.short	(.L_274 - .L_273)
.L_273:
        /*003c*/ 	.word	0x00000000
        /*0040*/ 	.short	0x0017
        /*0042*/ 	.short	0x0080
        /*0044*/ 	.byte	0x00, 0xf5, 0x21, 0x00


	//----- nvinfo : EIATTR_KPARAM_INFO
	.align		4
.L_274:
        /*0048*/ 	.byte	0x04, 0x17
        /*004a*/ 	.short	(.L_276 - .L_275)
.L_275:
        /*004c*/ 	.word	0x00000000
        /*0050*/ 	.short	0x0016
        /*0052*/ 	.short	0x0078
        /*0054*/ 	.byte	0x00, 0xf5, 0x21, 0x00


	//----- nvinfo : EIATTR_KPARAM_INFO
	.align		4
.L_276:
        /*0058*/ 	.byte	0x04, 0x17
        /*005a*/ 	.short	(.L_278 - .L_277)
.L_277:
        /*005c*/ 	.word	0x00000000
        /*0060*/ 	.short	0x0015
        /*0062*/ 	.short	0x0070
        /*0064*/ 	.byte	0x00, 0xf5, 0x21, 0x00


	//----- nvinfo : EIATTR_KPARAM_INFO
	.align		4
.L_278:
        /*0068*/ 	.byte	0x04, 0x17
        /*006a*/ 	.short	(.L_280 - .L_279)
.L_279:
        /*006c*/ 	.word	0x00000000
        /*0070*/ 	.short	0x0014
        /*0072*/ 	.short	0x0068
        /*0074*/ 	.byte	0x00, 0xf5, 0x21, 0x00


	//----- nvinfo : EIATTR_KPARAM_INFO
	.align		4
.L_280:
        /*0078*/ 	.byte	0x04, 0x17
        /*007a*/ 	.short	(.L_282 - .L_281)
.L_281:
        /*007c*/ 	.word	0x00000000
        /*0080*/ 	.short	0x0013
        /*0082*/ 	.short	0x0060
        /*0084*/ 	.byte	0x00, 0xf5, 0x21, 0x00


	//----- nvinfo : EIATTR_KPARAM_INFO
	.align		4
.L_282:
        /*0088*/ 	.byte	0x04, 0x17
        /*008a*/ 	.short	(.L_284 - .L_283)
.L_283:
        /*008c*/ 	.word	0x00000000
        /*0090*/ 	.short	0x0012
        /*0092*/ 	.short	0x0058
        /*0094*/ 	.byte	0x00, 0xf0, 0x11, 0x00


	//----- nvinfo : EIATTR_KPARAM_INFO
	.align		4
.L_284:
        /*0098*/ 	.byte	0x04, 0x17
        /*009a*/ 	.short	(.L_286 - .L_285)
.L_285:
        /*009c*/ 	.word	0x00000000
        /*00a0*/ 	.short	0x0011
        /*00a2*/ 	.short	0x0054
        /*00a4*/ 	.byte	0x00, 0xf0, 0x11, 0x00


	//----- nvinfo : EIATTR_KPARAM_INFO
	.align		4
.L_286:
        /*00a8*/ 	.byte	0x04, 0x17
        /*00aa*/ 	.short	(.L_288 - .L_287)
.L_287:
        /*00ac*/ 	.word	0x00000000
        /*00b0*/ 	.short	0x0010
        /*00b2*/ 	.short	0x0050
        /*00b4*/ 	.byte	0x00, 0xf0, 0x11, 0x00


	//----- nvinfo : EIATTR_KPARAM_INFO
	.align		4
.L_288:
        /*00b8*/ 	.byte	0x04, 0x17
        /*00ba*/ 	.short	(.L_290 - .L_289)
.L_289:
        /*00bc*/ 	.word	0x00000000
        /*00c0*/ 	.short	0x000f
        /*00c2*/ 	.short	0x004c
        /*00c4*/ 	.byte	0x00, 0xf0, 0x11, 0x00


	//----- nvinfo : EIATTR_KPARAM_INFO
	.align		4
.L_290:
        /*00c8*/ 	.byte	0x04, 0x17
        /*00ca*/ 	.short	(.L_292 - .L_291)
.L_291:
        /*00cc*/ 	.word	0x00000000
        /*00d0*/ 	.short	0x000e
        /*00d2*/ 	.short	0x0048
        /*00d4*/ 	.byte	0x00, 0xf0, 0x11, 0x00


	//----- nvinfo : EIATTR_KPARAM_INFO
	.align		4
.L_292:
        /*00d8*/ 	.byte	0x04, 0x17
        /*00da*/ 	.short	(.L_294 - .L_293)
.L_293:
        /*00dc*/ 	.word	0x00000000
        /*00e0*/ 	.short	0x000d
        /*00e2*/ 	.short	0x0044
        /*00e4*/ 	.byte	0x00, 0xf0, 0x11, 0x00


	//----- nvinfo : EIATTR_KPARAM_INFO
	.align		4
.L_294:
        /*00e8*/ 	.byte	0x04, 0x17
        /*00ea*/ 	.short	(.L_296 - .L_295)
.L_295:
        /*00ec*/ 	.word	0x00000000
        /*00f0*/ 	.short	0x000c
        /*00f2*/ 	.short	0x0040
        /*00f4*/ 	.byte	0x00, 0xf0, 0x11, 0x00


	//----- nvinfo : EIATTR_KPARAM_INFO
	.align		4
.L_296:
        /*00f8*/ 	.byte	0x04, 0x17
        /*00fa*/ 	.short	(.L_298 - .L_297)
.L_297:
        /*00fc*/ 	.word	0x00000000
        /*0100*/ 	.short	0x000b
        /*0102*/ 	.short	0x003c
        /*0104*/ 	.byte	0x00, 0xf0, 0x11, 0x00


	//----- nvinfo : EIATTR_KPARAM_INFO
	.align		4
.L_298:
        /*0108*/ 	.byte	0x04, 0x17
        /*010a*/ 	.short	(.L_300 - .L_299)
.L_299:
        /*010c*/ 	.word	0x00000000
        /*0110*/ 	.short	0x000a
        /*0112*/ 	.short	0x0038
        /*0114*/ 	.byte	0x00, 0xf0, 0x11, 0x00


	//----- nvinfo : EIATTR_KPARAM_INFO
	.align		4
.L_300:
        /*0118*/ 	.byte	0x04, 0x17
        /*011a*/ 	.short	(.L_302 - .L_301)
.L_301:
        /*011c*/ 	.word	0x00000000
        /*0120*/ 	.short	0x0009
        /*0122*/ 	.short	0x0034
        /*0124*/ 	.byte	0x00, 0xf0, 0x11, 0x00


	//----- nvinfo : EIATTR_KPARAM_INFO
	.align		4
.L_302:
        /*0128*/ 	.byte	0x04, 0x17
        /*012a*/ 	.short	(.L_304 - .L_303)
.L_303:
        /*012c*/ 	.word	0x00000000
        /*0130*/ 	.short	0x0008
        /*0132*/ 	.short	0x0030
        /*0134*/ 	.byte	0x00, 0xf0, 0x11, 0x00


	//----- nvinfo : EIATTR_KPARAM_INFO
	.align		4
.L_304:
        /*0138*/ 	.byte	0x04, 0x17
        /*013a*/ 	.short	(.L_306 - .L_305)
.L_305:
        /*013c*/ 	.word	0x00000000
        /*0140*/ 	.short	0x0007
        /*0142*/ 	.short	0x002c
        /*0144*/ 	.byte	0x00, 0xf0, 0x11, 0x00


	//----- nvinfo : EIATTR_KPARAM_INFO
	.align		4
.L_306:
        /*0148*/ 	.byte	0x04, 0x17
        /*014a*/ 	.short	(.L_308 - .L_307)
.L_307:
        /*014c*/ 	.word	0x00000000
        /*0150*/ 	.short	0x0006
        /*0152*/ 	.short	0x0028
        /*0154*/ 	.byte	0x00, 0xf0, 0x11, 0x00


	//----- nvinfo : EIATTR_KPARAM_INFO
	.align		4
.L_308:
        /*0158*/ 	.byte	0x04, 0x17
        /*015a*/ 	.short	(.L_310 - .L_309)
.L_309:
        /*015c*/ 	.word	0x00000000
        /*0160*/ 	.short	0x0005
        /*0162*/ 	.short	0x0024
        /*0164*/ 	.byte	0x00, 0xf0, 0x11, 0x00


	//----- nvinfo : EIATTR_KPARAM_INFO
	.align		4
.L_310:
        /*0168*/ 	.byte	0x04, 0x17
        /*016a*/ 	.short	(.L_312 - .L_311)
.L_311:
        /*016c*/ 	.word	0x00000000
        /*0170*/ 	.short	0x0004
        /*0172*/ 	.short	0x0020
        /*0174*/ 	.byte	0x00, 0xf0, 0x11, 0x00


	//----- nvinfo : EIATTR_KPARAM_INFO
	.align		4
.L_312:
        /*0178*/ 	.byte	0x04, 0x17
        /*017a*/ 	.short	(.L_314 - .L_313)
.L_313:
        /*017c*/ 	.word	0x00000000
        /*0180*/ 	.short	0x0003
        /*0182*/ 	.short	0x0018
        /*0184*/ 	.byte	0x00, 0xf5, 0x21, 0x00


	//----- nvinfo : EIATTR_KPARAM_INFO
	.align		4
.L_314:
        /*0188*/ 	.byte	0x04, 0x17
        /*018a*/ 	.short	(.L_316 - .L_315)
.L_315:
        /*018c*/ 	.word	0x00000000
        /*0190*/ 	.short	0x0002
        /*0192*/ 	.short	0x0010
        /*0194*/ 	.byte	0x00, 0xf5, 0x21, 0x00


	//----- nvinfo : EIATTR_KPARAM_INFO
	.align		4
.L_316:
        /*0198*/ 	.byte	0x04, 0x17
        /*019a*/ 	.short	(.L_318 - .L_317)
.L_317:
        /*019c*/ 	.word	0x00000000
        /*01a0*/ 	.short	0x0001
        /*01a2*/ 	.short	0x0008
        /*01a4*/ 	.byte	0x00, 0xf5, 0x21, 0x00


	//----- nvinfo : EIATTR_KPARAM_INFO
	.align		4
.L_318:
        /*01a8*/ 	.byte	0x04, 0x17
        /*01aa*/ 	.short	(.L_320 - .L_319)
.L_319:
        /*01ac*/ 	.word	0x00000000
        /*01b0*/ 	.short	0x0000
        /*01b2*/ 	.short	0x0000
        /*01b4*/ 	.byte	0x00, 0xf5, 0x21, 0x00


	//----- nvinfo : EIATTR_SPARSE_MMA_MASK
	.align		4
.L_320:
        /*01b8*/ 	.byte	0x03, 0x50
        /*01ba*/ 	.short	0x0000


	//----- nvinfo : EIATTR_MAXREG_COUNT
	.align		4
        /*01bc*/ 	.byte	0x03, 0x1b
        /*01be*/ 	.short	0x00ff


	//----- nvinfo : EIATTR_MERCURY_ISA_VERSION
	.align		4
        /*01c0*/ 	.byte	0x03, 0x5f
        /*01c2*/ 	.short	0x0101


	//----- nvinfo : EIATTR_VRC_CTA_INIT_COUNT
	.align		4
        /*01c4*/ 	.byte	0x02, 0x4a
	.zero		1
	.zero		1


	//----- nvinfo : EIATTR_EXIT_INSTR_OFFSETS
	.align		4
        /*01c8*/ 	.byte	0x04, 0x1c
        /*01ca*/ 	.short	(.L_322 - .L_321)


	//   ....[0]....
.L_321:
        /*01cc*/ 	.word	0x000000c0


	//   ....[1]....
        /*01d0*/ 	.word	0x00001910


	//   ....[2]....
        /*01d4*/ 	.word	0x00001960


	//   ....[3]....
        /*01d8*/ 	.word	0x00001d20


	//   ....[4]....
        /*01dc*/ 	.word	0x00001e70


	//----- nvinfo : EIATTR_CRS_STACK_SIZE
	.align		4
.L_322:
        /*01e0*/ 	.byte	0x04, 0x1e
        /*01e2*/ 	.short	(.L_324 - .L_323)
.L_323:
        /*01e4*/ 	.word	0x00000000


	//----- nvinfo : EIATTR_CBANK_PARAM_SIZE
	.align		4
.L_324:
        /*01e8*/ 	.byte	0x03, 0x19
        /*01ea*/ 	.short	0x009c


	//----- nvinfo : EIATTR_PARAM_CBANK
	.align		4
        /*01ec*/ 	.byte	0x04, 0x0a
        /*01ee*/ 	.short	(.L_326 - .L_325)
	.align		4
.L_325:
        /*01f0*/ 	.word	index@(.nv.constant0.generate_alpha_spheres)
        /*01f4*/ 	.short	0x0380
        /*01f6*/ 	.short	0x009c


	//----- nvinfo : EIATTR_SW_WAR
	.align		4
.L_326:
        /*01f8*/ 	.byte	0x04, 0x36
        /*01fa*/ 	.short	(.L_328 - .L_327)
.L_327:
        /*01fc*/ 	.word	0x00000008
.L_328:


//--------------------- .nv.info.compute_atom_cells --------------------------
	.section	.nv.info.compute_atom_cells,"",@"SHT_CUDA_INFO"
	.sectionflags	@""
	.align	4


	//----- nvinfo : EIATTR_CUDA_API_VERSION
	.align		4
        /*0000*/ 	.byte	0x04, 0x37
        /*0002*/ 	.short	(.L_330 - .L_329)
.L_329:
        /*0004*/ 	.word	0x00000082


	//----- nvinfo : EIATTR_KPARAM_INFO
	.align		4
.L_330:
        /*0008*/ 	.byte	0x04, 0x17
        /*000a*/ 	.short	(.L_332 - .L_331)
.L_331:
        /*000c*/ 	.word	0x00000000
        /*0010*/ 	.short	0x000b
        /*0012*/ 	.short	0x003c
        /*0014*/ 	.byte	0x00, 0xf0, 0x11, 0x00


	//----- nvinfo : EIATTR_KPARAM_INFO
	.align		4
.L_332:
        /*0018*/ 	.byte	0x04, 0x17
        /*001a*/ 	.short	(.L_334 - .L_333)
.L_333:
        /*001c*/ 	.word	0x00000000
        /*0020*/ 	.short	0x000a
        /*0022*/ 	.short	0x0038
        /*0024*/ 	.byte	0x00, 0xf0, 0x11, 0x00


	//----- nvinfo : EIATTR_KPARAM_INFO
	.align		4
.L_334:
        /*0028*/ 	.byte	0x04, 0x17
        /*002a*/ 	.short	(.L_336 - .L_335)
.L_335:
        /*002c*/ 	.word	0x00000000
        /*0030*/ 	.short	0x0009
        /*0032*/ 	.short	0x0034
        /*0034*/ 	.byte	0x00, 0xf0, 0x11, 0x00


	//----- nvinfo : EIATTR_KPARAM_INFO
	.align		4
.L_336:
        /*0038*/ 	.byte	0x04, 0x17
        /*003a*/ 	.short	(.L_338 - .L_337)
.L_337:
        /*003c*/ 	.word	0x00000000
        /*0040*/ 	.short	0x0008
        /*0042*/ 	.short	0x0030
        /*0044*/ 	.byte	0x00, 0xf0, 0x11, 0x00


	//----- nvinfo : EIATTR_KPARAM_INFO
	.align		4
.L_338:
        /*0048*/ 	.byte	0x04, 0x17
        /*004a*/ 	.short	(.L_340 - .L_339)
.L_339:
        /*004c*/ 	.word	0x00000000
        /*0050*/ 	.short	0x0007
        /*0052*/ 	.short	0x002c
        /*0054*/ 	.byte	0x00, 0xf0, 0x11, 0x00


	//----- nvinfo : EIATTR_KPARAM_INFO
	.align		4
.L_340:
        /*0058*/ 	.byte	0x04, 0x17
        /*005a*/ 	.short	(.L_342 - .L_341)
.L_341:
        /*005c*/ 	.word	0x00000000
        /*0060*/ 	.short	0x0006
        /*0062*/ 	.short	0x0028
        /*0064*/ 	.byte	0x00, 0xf0, 0x11, 0x00


	//----- nvinfo : EIATTR_KPARAM_INFO
	.align		4
.L_342:
        /*0068*/ 	.byte	0x04, 0x17
        /*006a*/ 	.short	(.L_344 - .L_343)
.L_343:
        /*006c*/ 	.word	0x00000000
        /*0070*/ 	.short	0x0005
        /*0072*/ 	.short	0x0024
        /*0074*/ 	.byte	0x00, 0xf0, 0x11, 0x00


	//----- nvinfo : EIATTR_KPARAM_INFO
	.align		4
.L_344:
        /*0078*/ 	.byte	0x04, 0x17
        /*007a*/ 	.short	(.L_346 - .L_345)
.L_345:
        /*007c*/ 	.word	0x00000000
        /*0080*/ 	.short	0x0004
        /*0082*/ 	.short	0x0020
        /*0084*/ 	.byte	0x00, 0xf0, 0x11, 0x00


	//----- nvinfo : EIATTR_KPARAM_INFO
	.align		4
.L_346:
        /*0088*/ 	.byte	0x04, 0x17
        /*008a*/ 	.short	(.L_348 - .L_347)
.L_347:
        /*008c*/ 	.word	0x00000000
        /*0090*/ 	.short	0x0003
        /*0092*/ 	.short	0x0018
        /*0094*/ 	.byte	0x00, 0xf5, 0x21, 0x00


	//----- nvinfo : EIATTR_KPARAM_INFO
	.align		4
.L_348:
        /*0098*/ 	.byte	0x04, 0x17
        /*009a*/ 	.short	(.L_350 - .L_349)
.L_349:
        /*009c*/ 	.word	0x00000000
        /*00a0*/ 	.short	0x0002
        /*00a2*/ 	.short	0x0010
        /*00a4*/ 	.byte	0x00, 0xf5, 0x21, 0x00


	//----- nvinfo : EIATTR_KPARAM_INFO
	.align		4
.L_350:
        /*00a8*/ 	.byte	0x04, 0x17
        /*00aa*/ 	.short	(.L_352 - .L_351)
.L_351:
        /*00ac*/ 	.word	0x00000000
        /*00b0*/ 	.short	0x0001
        /*00b2*/ 	.short	0x0008
        /*00b4*/ 	.byte	0x00, 0xf5, 0x21, 0x00


	//----- nvinfo : EIATTR_KPARAM_INFO
	.align		4
.L_352:
        /*00b8*/ 	.byte	0x04, 0x17
        /*00ba*/ 	.short	(.L_354 - .L_353)
.L_353:
        /*00bc*/ 	.word	0x00000000
        /*00c0*/ 	.short	0x0000
        /*00c2*/ 	.short	0x0000
        /*00c4*/ 	.byte	0x00, 0xf5, 0x21, 0x00


	//----- nvinfo : EIATTR_SPARSE_MMA_MASK
	.align		4
.L_354:
        /*00c8*/ 	.byte	0x03, 0x50
        /*00ca*/ 	.short	0x0000


	//----- nvinfo : EIATTR_MAXREG_COUNT
	.align		4
        /*00cc*/ 	.byte	0x03, 0x1b
        /*00ce*/ 	.short	0x00ff


	//----- nvinfo : EIATTR_MERCURY_ISA_VERSION
	.align		4
        /*00d0*/ 	.byte	0x03, 0x5f
        /*00d2*/ 	.short	0x0101


	//----- nvinfo : EIATTR_VRC_CTA_INIT_COUNT
	.align		4
        /*00d4*/ 	.byte	0x02, 0x4a
	.zero		1
	.zero		1


	//----- nvinfo : EIATTR_EXIT_INSTR_OFFSETS
	.align		4
        /*00d8*/ 	.byte	0x04, 0x1c
        /*00da*/ 	.short	(.L_356 - .L_355)


	//   ....[0]....
.L_355:
        /*00dc*/ 	.word	0x00000070


	//   ....[1]....
        /*00e0*/ 	.word	0x00000510


	//----- nvinfo : EIATTR_CRS_STACK_SIZE
	.align		4
.L_356:
        /*00e4*/ 	.byte	0x04, 0x1e
        /*00e6*/ 	.short	(.L_358 - .L_357)
.L_357:
        /*00e8*/ 	.word	0x00000000


	//----- nvinfo : EIATTR_CBANK_PARAM_SIZE
	.align		4
.L_358:
        /*00ec*/ 	.byte	0x03, 0x19
        /*00ee*/ 	.short	0x0040


	//----- nvinfo : EIATTR_PARAM_CBANK
	.align		4
        /*00f0*/ 	.byte	0x04, 0x0a
        /*00f2*/ 	.short	(.L_360 - .L_359)
	.align		4
.L_359:
        /*00f4*/ 	.word	index@(.nv.constant0.compute_atom_cells)
        /*00f8*/ 	.short	0x0380
        /*00fa*/ 	.short	0x0040


	//----- nvinfo : EIATTR_SW_WAR
	.align		4
.L_360:
        /*00fc*/ 	.byte	0x04, 0x36
        /*00fe*/ 	.short	(.L_362 - .L_361)
.L_361:
        /*0100*/ 	.word	0x00000008
.L_362:


//--------------------- .nv.callgraph             --------------------------
	.section	.nv.callgraph,"",@"SHT_CUDA_CALLGRAPH"
	.align	4
	.sectionentsize	8
	.align		4
        /*0000*/ 	.word	0x00000000
	.align		4
        /*0004*/ 	.word	0xffffffff
	.align		4
        /*0008*/ 	.word	0x00000000
	.align		4
        /*000c*/ 	.word	0xfffffffe
	.align		4
        /*0010*/ 	.word	0x00000000
	.align		4
        /*0014*/ 	.word	0xfffffffd
	.align		4
        /*0018*/ 	.word	0x00000000
	.align		4
        /*001c*/ 	.word	0xfffffffc


//--------------------- .nv.constant4             --------------------------
	.section	.nv.constant4,"a",@progbits
	.align	8
	.align		8
.nv.constant4:
        /*0000*/ 	.dword	precalc_xorwow_matrix
	.align		8
        /*0008*/ 	.dword	precalc_xorwow_offset_matrix
	.align		8
        /*0010*/ 	.dword	mrg32k3aM1
	.align		8
        /*0018*/ 	.dword	mrg32k3aM2
	.align		8
        /*0020*/ 	.dword	mrg32k3aM1SubSeq
	.align		8
        /*0028*/ 	.dword	mrg32k3aM2SubSeq
	.align		8
        /*0030*/ 	.dword	mrg32k3aM1Seq
	.align		8
        /*0038*/ 	.dword	mrg32k3aM2Seq


//--------------------- .nv.constant3             --------------------------
	.section	.nv.constant3,"a",@progbits
	.align	8
.nv.constant3:
	.type		__cr_lgamma_table,@object
	.size		__cr_lgamma_table,(.L_8 - __cr_lgamma_table)
__cr_lgamma_table:
        /*0000*/ 	.byte	0x00, 0x00, 0x00, 0x00, 0x00, 0x00, 0x00, 0x00, 0x00, 0x00, 0x00, 0x00, 0x00, 0x00, 0x00, 0x00
        /*0010*/ 	.byte	0xef, 0x39, 0xfa, 0xfe, 0x42, 0x2e, 0xe6, 0x3f, 0x02, 0x20, 0x2a, 0xfa, 0x0b, 0xab, 0xfc, 0x3f
        /*0020*/ 	.byte	0xf9, 0x2c, 0x92, 0x7c, 0xa7, 0x6c, 0x09, 0x40, 0xc9, 0x79, 0x44, 0x3c, 0x64, 0x26, 0x13, 0x40
        /*0030*/ 	.byte	0xca, 0x01, 0xcf, 0x3a, 0x27, 0x51, 0x1a, 0x40, 0x30, 0xcc, 0x2d, 0xf3, 0xe1, 0x0c, 0x21, 0x40
        /*0040*/ 	.byte	0x0d, 0xb7, 0xfc, 0x82, 0x8e, 0x35, 0x25, 0x40
.L_8:


//--------------------- .text.compact_spheres     --------------------------
	.section	.text.compact_spheres,"ax",@progbits
	.align	128
        .global         compact_spheres
        .type           compact_spheres,@function
        .size           compact_spheres,(.L_x_202 - compact_spheres)
        .other          compact_spheres,@"STO_CUDA_ENTRY STV_DEFAULT"
compact_spheres:
.text.compact_spheres:
[----:B------:R-:W-:Y:S01]  /*0000*/  LDC R1, c[0x0][0x37c] ;  /* 0x0000df00ff017b82 */ /* 0x000fe20000000800 */
[----:B------:R-:W0:Y:S07]  /*0010*/  S2R R3, SR_TID.X ;  /* 0x0000000000037919 */ /* 0x000e2e0000002100 */
[----:B------:R-:W0:Y:S01]  /*0020*/  S2UR UR4, SR_CTAID.X ;  /* 0x00000000000479c3 */ /* 0x000e220000002500 */
[----:B------:R-:W1:Y:S07]  /*0030*/  LDCU UR5, c[0x0][0x3f0] ;  /* 0x00007e00ff0577ac */ /* 0x000e6e0008000800 */
[----:B------:R-:W0:Y:S02]  /*0040*/  LDC R2, c[0x0][0x360] ;  /* 0x0000d800ff027b82 */ /* 0x000e240000000800 */
[----:B0-----:R-:W-:-:S05]  /*0050*/  IMAD R2, R2, UR4, R3 ;  /* 0x0000000402027c24 */ /* 0x001fca000f8e0203 */
[----:B-1----:R-:W-:-:S13]  /*0060*/  ISETP.GE.AND P0, PT, R2, UR5, PT ;  /* 0x0000000502007c0c */ /* 0x002fda000bf06270 */
[----:B------:R-:W-:Y:S05]  /*0070*/  @P0 EXIT ;  /* 0x000000000000094d */ /* 0x000fea0003800000 */
[----:B------:R-:W0:Y:S01]  /*0080*/  LDC.64 R4, c[0x0][0x3b0] ;  /* 0x0000ec00ff047b82 */ /* 0x000e220000000a00 */
[----:B------:R-:W1:Y:S01]  /*0090*/  LDCU.64 UR4, c[0x0][0x358] ;  /* 0x00006b00ff0477ac */ /* 0x000e620008000a00 */
[----:B0-----:R-:W-:-:S06]  /*00a0*/  IMAD.WIDE R4, R2, 0x4, R4 ;  /* 0x0000000402047825 */ /* 0x001fcc00078e0204 */
[----:B-1----:R-:W2:Y:S02]  /*00b0*/  LDG.E.CONSTANT R4, desc[UR4][R4.64] ;  /* 0x0000000404047981 */ /* 0x002ea4000c1e9900 */
[----:B--2---:R-:W-:-:S13]  /*00c0*/  ISETP.NE.AND P0, PT, R4, RZ, PT ;  /* 0x000000ff0400720c */ /* 0x004fda0003f05270 */
[----:B------:R-:W-:Y:S05]  /*00d0*/  @!P0 EXIT ;  /* 0x000000000000894d */ /* 0x000fea0003800000 */
[----:B------:R-:W0:Y:S08]  /*00e0*/  LDC.64 R10, c[0x0][0x3b8] ;  /* 0x0000ee00ff0a7b82 */ /* 0x000e300000000a00 */
[----:B------:R-:W1:Y:S08]  /*00f0*/  LDC.64 R14, c[0x0][0x380] ;  /* 0x0000e000ff0e7b82 */ /* 0x000e700000000a00 */
[----:B------:R-:W2:Y:S08]  /*0100*/  LDC.64 R18, c[0x0][0x388] ;  /* 0x0000e200ff127b82 */ /* 0x000eb00000000a00 */
[----:B------:R-:W3:Y:S01]  /*0110*/  LDC.64 R20, c[0x0][0x390] ;  /* 0x0000e400ff147b82 */ /* 0x000ee20000000a00 */
[----:B0-----:R-:W-:-:S05]  /*0120*/  IMAD.WIDE R10, R2, 0x4, R10 ;  /* 0x00000004020a7825 */ /* 0x001fca00078e020a */
[----:B------:R0:W4:Y:S02]  /*0130*/  LDG.E.CONSTANT R0, desc[UR4][R10.64] ;  /* 0x000000040a007981 */ /* 0x000124000c1e9900 */
[----:B------:R-:W5:Y:S08]  /*0140*/  LDC.64 R22, c[0x0][0x398] ;  /* 0x0000e600ff167b82 */ /* 0x000f700000000a00 */
[----:B------:R-:W5:Y:S08]  /*0150*/  LDC.64 R8, c[0x0][0x3a0] ;  /* 0x0000e800ff087b82 */ /* 0x000f700000000a00 */
[----:B------:R-:W5:Y:S01]  /*0160*/  LDC.64 R4, c[0x0][0x3a8] ;  /* 0x0000ea00ff047b82 */ /* 0x000f620000000a00 */
[----:B-1----:R-:W-:-:S04]  /*0170*/  IMAD.WIDE R14, R2, 0x4, R14 ;  /* 0x00000004020e7825 */ /* 0x002fc800078e020e */
[C---:B--2---:R-:W-:Y:S01]  /*0180*/  IMAD.WIDE R18, R2.reuse, 0x4, R18 ;  /* 0x0000000402127825 */ /* 0x044fe200078e0212 */
[----:B------:R1:W2:Y:S02]  /*0190*/  LDG.E.CONSTANT R6, desc[UR4][R14.64] ;  /* 0x000000040e067981 */ /* 0x0002a4000c1e9900 */
[----:B0-----:R-:W4:Y:S01]  /*01a0*/  LDC.64 R10, c[0x0][0x3c0] ;  /* 0x0000f000ff0a7b82 */ /* 0x001f220000000a00 */
[C---:B---3--:R-:W-:Y:S01]  /*01b0*/  IMAD.WIDE R20, R2.reuse, 0x4, R20 ;  /* 0x0000000402147825 */ /* 0x048fe200078e0214 */
[----:B------:R4:W3:Y:S03]  /*01c0*/  LDG.E.CONSTANT R7, desc[UR4][R18.64] ;  /* 0x0000000412077981 */ /* 0x0008e6000c1e9900 */
[----:B-----5:R-:W-:-:S03]  /*01d0*/  IMAD.WIDE R22, R2, 0x4, R22 ;  /* 0x0000000402167825 */ /* 0x020fc600078e0216 */
[----:B------:R-:W0:Y:S01]  /*01e0*/  LDC.64 R28, c[0x0][0x3c8] ;  /* 0x0000f200ff1c7b82 */ /* 0x000e220000000a00 */
[C---:B------:R-:W-:Y:S02]  /*01f0*/  IMAD.WIDE R24, R2.reuse, 0x4, R8 ;  /* 0x0000000402187825 */ /* 0x040fe400078e0208 */
[----:B------:R-:W5:Y:S04]  /*0200*/  LDG.E.CONSTANT R8, desc[UR4][R20.64] ;  /* 0x0000000414087981 */ /* 0x000f68000c1e9900 */
[----:B------:R-:W5:Y:S01]  /*0210*/  LDG.E.CONSTANT R9, desc[UR4][R22.64] ;  /* 0x0000000416097981 */ /* 0x000f62000c1e9900 */
[----:B------:R-:W-:Y:S01]  /*0220*/  IMAD.WIDE R26, R2, 0x4, R4 ;  /* 0x00000004021a7825 */ /* 0x000fe200078e0204 */
[----:B------:R-:W0:Y:S02]  /*0230*/  LDC.64 R16, c[0x0][0x3d0] ;  /* 0x0000f400ff107b82 */ /* 0x000e240000000a00 */
[----:B------:R-:W5:Y:S04]  /*0240*/  LDG.E.CONSTANT R12, desc[UR4][R24.64] ;  /* 0x00000004180c7981 */ /* 0x000f68000c1e9900 */
[----:B------:R-:W5:Y:S02]  /*0250*/  LDG.E.CONSTANT R13, desc[UR4][R26.64] ;  /* 0x000000041a0d7981 */ /* 0x000f64000c1e9900 */
[----:B-1----:R-:W1:Y:S08]  /*0260*/  LDC.64 R14, c[0x0][0x3d8] ;  /* 0x0000f600ff0e7b82 */ /* 0x002e700000000a00 */
[----:B------:R-:W1:Y:S08]  /*0270*/  LDC.64 R4, c[0x0][0x3e0] ;  /* 0x0000f800ff047b82 */ /* 0x000e700000000a00 */
[----:B------:R-:W1:Y:S01]  /*0280*/  LDC.64 R2, c[0x0][0x3e8] ;  /* 0x0000fa00ff027b82 */ /* 0x000e620000000a00 */
[----:B----4-:R-:W-:-:S04]  /*0290*/  IMAD.WIDE R18, R0, 0x4, R10 ;  /* 0x0000000400127825 */ /* 0x010fc800078e020a */
[----:B0-----:R-:W-:-:S04]  /*02a0*/  IMAD.WIDE R10, R0, 0x4, R28 ;  /* 0x00000004000a7825 */ /* 0x001fc800078e021c */
[----:B------:R-:W-:-:S04]  /*02b0*/  IMAD.WIDE R16, R0, 0x4, R16 ;  /* 0x0000000400107825 */ /* 0x000fc800078e0210 */
[----:B-1----:R-:W-:-:S04]  /*02c0*/  IMAD.WIDE R14, R0, 0x4, R14 ;  /* 0x00000004000e7825 */ /* 0x002fc800078e020e */
[----:B------:R-:W-:-:S04]  /*02d0*/  IMAD.WIDE R4, R0, 0x4, R4 ;  /* 0x0000000400047825 */ /* 0x000fc800078e0204 */
[----:B------:R-:W-:Y:S01]  /*02e0*/  IMAD.WIDE R2, R0, 0x4, R2 ;  /* 0x0000000400027825 */ /* 0x000fe200078e0202 */
[----:B--2---:R-:W-:Y:S04]  /*02f0*/  STG.E desc[UR4][R18.64+-0x4], R6 ;  /* 0xfffffc0612007986 */ /* 0x004fe8000c101904 */
[----:B---3--:R-:W-:Y:S04]  /*0300*/  STG.E desc[UR4][R10.64+-0x4], R7 ;  /* 0xfffffc070a007986 */ /* 0x008fe8000c101904 */
[----:B-----5:R-:W-:Y:S04]  /*0310*/  STG.E desc[UR4][R16.64+-0x4], R8 ;  /* 0xfffffc0810007986 */ /* 0x020fe8000c101904 */
[----:B------:R-:W-:Y:S04]  /*0320*/  STG.E desc[UR4][R14.64+-0x4], R9 ;  /* 0xfffffc090e007986 */ /* 0x000fe8000c101904 */
[----:B------:R-:W-:Y:S04]  /*0330*/  STG.E desc[UR4][R4.64+-0x4], R12 ;  /* 0xfffffc0c04007986 */ /* 0x000fe8000c101904 */
[----:B------:R-:W-:Y:S01]  /*0340*/  STG.E desc[UR4][R2.64+-0x4], R13 ;  /* 0xfffffc0d02007986 */ /* 0x000fe2000c101904 */
[----:B------:R-:W-:Y:S05]  /*0350*/  EXIT ;  /* 0x000000000000794d */ /* 0x000fea0003800000 */
.L_x_0:
[----:B------:R-:W-:-:S00]  /*0360*/  BRA `(.L_x_0) ;  /* 0xfffffffc00fc7947 */ /* 0x000fc0000383ffff */
[----:B------:R-:W-:-:S00]  /*0370*/  NOP ;  /* 0x0000000000007918 */ /* 0x000fc00000000000 */
        /* <DEDUP_REMOVED lines=8> */
.L_x_202:


//--------------------- .text.count_valid_spheres --------------------------
	.section	.text.count_valid_spheres,"ax",@progbits
	.align	128
        .global         count_valid_spheres
        .type           count_valid_spheres,@function
        .size           count_valid_spheres,(.L_x_203 - count_valid_spheres)
        .other          count_valid_spheres,@"STO_CUDA_ENTRY STV_DEFAULT"
count_valid_spheres:
.text.count_valid_spheres:
        /* <DEDUP_REMOVED lines=9> */
[----:B------:R-:W1:Y:S07]  /*0090*/  LDCU.64 UR4, c[0x0][0x358] ;  /* 0x00006b00ff0477ac */ /* 0x000e6e0008000a00 */
[----:B------:R-:W2:Y:S01]  /*00a0*/  LDC.64 R4, c[0x0][0x388] ;  /* 0x0000e200ff047b82 */ /* 0x000ea20000000a00 */
[----:B0-----:R-:W-:-:S06]  /*00b0*/  IMAD.WIDE R2, R7, 0x4, R2 ;  /* 0x0000000407027825 */ /* 0x001fcc00078e0202 */
[----:B-1----:R-:W3:Y:S01]  /*00c0*/  LDG.E.CONSTANT R3, desc[UR4][R2.64] ;  /* 0x0000000402037981 */ /* 0x002ee2000c1e9900 */
[----:B--2---:R-:W-:-:S05]  /*00d0*/  IMAD.WIDE R4, R7, 0x4, R4 ;  /* 0x0000000407047825 */ /* 0x004fca00078e0204 */
[----:B---3--:R-:W-:Y:S01]  /*00e0*/  STG.E desc[UR4][R4.64], R3 ;  /* 0x0000000304007986 */ /* 0x008fe2000c101904 */
[----:B------:R-:W-:Y:S05]  /*00f0*/  EXIT ;  /* 0x000000000000794d */ /* 0x000fea0003800000 */
.L_x_1:
        /* <DEDUP_REMOVED lines=16> */
.L_x_203:


//--------------------- .text.compute_druggability --------------------------
	.section	.text.compute_druggability,"ax",@progbits
	.align	128
        .global         compute_druggability
        .type           compute_druggability,@function
        .size           compute_druggability,(.L_x_196 - compute_druggability)
        .other          compute_druggability,@"STO_CUDA_ENTRY STV_DEFAULT"
compute_druggability:
.text.compute_druggability:
        /* <DEDUP_REMOVED lines=10> */
[----:B------:R-:W2:Y:S08]  /*00a0*/  LDC.64 R8, c[0x0][0x390] ;  /* 0x0000e400ff087b82 */ /* 0x000eb00000000a00 */
[----:B------:R-:W3:Y:S01]  /*00b0*/  LDC.64 R6, c[0x0][0x398] ;  /* 0x0000e600ff067b82 */ /* 0x000ee20000000a00 */
[----:B0-----:R-:W-:-:S07]  /*00c0*/  IMAD.WIDE R2, R5, 0x4, R2 ;  /* 0x0000000405027825 */ /* 0x001fce00078e0202 */
[----:B------:R-:W0:Y:S01]  /*00d0*/  LDC.64 R10, c[0x0][0x3a0] ;  /* 0x0000e800ff0a7b82 */ /* 0x000e220000000a00 */
[----:B-1----:R1:W4:Y:S01]  /*00e0*/  LDG.E.CONSTANT R2, desc[UR4][R2.64] ;  /* 0x0000000402027981 */ /* 0x002322000c1e9900 */
[----:B--2---:R-:W-:-:S06]  /*00f0*/  IMAD.WIDE R8, R5, 0x4, R8 ;  /* 0x0000000405087825 */ /* 0x004fcc00078e0208 */
[----:B------:R-:W2:Y:S01]  /*0100*/  LDC.64 R12, c[0x0][0x388] ;  /* 0x0000e200ff0c7b82 */ /* 0x000ea20000000a00 */
[----:B------:R-:W5:Y:S01]  /*0110*/  LDG.E.CONSTANT R8, desc[UR4][R8.64] ;  /* 0x0000000408087981 */ /* 0x000f62000c1e9900 */
[----:B---3--:R-:W-:-:S06]  /*0120*/  IMAD.WIDE R6, R5, 0x4, R6 ;  /* 0x0000000405067825 */ /* 0x008fcc00078e0206 */
[----:B------:R-:W5:Y:S01]  /*0130*/  LDG.E.CONSTANT R7, desc[UR4][R6.64] ;  /* 0x0000000406077981 */ /* 0x000f62000c1e9900 */
[----:B0-----:R-:W-:-:S06]  /*0140*/  IMAD.WIDE R10, R5, 0x4, R10 ;  /* 0x00000004050a7825 */ /* 0x001fcc00078e020a */
[----:B------:R-:W5:Y:S01]  /*0150*/  LDG.E.CONSTANT R10, desc[UR4][R10.64] ;  /* 0x000000040a0a7981 */ /* 0x000f62000c1e9900 */
[----:B------:R-:W-:Y:S02]  /*0160*/  HFMA2 R4, -RZ, RZ, 0.95458984375, -112.625 ;  /* 0x3ba3d70aff047431 */ /* 0x000fe400000001ff */
[----:B------:R-:W-:Y:S02]  /*0170*/  IMAD.MOV.U32 R15, RZ, RZ, 0x43480000 ;  /* 0x43480000ff0f7424 */ /* 0x000fe400078e00ff */
[----:B--2---:R-:W-:Y:S01]  /*0180*/  IMAD.WIDE R12, R5, 0x4, R12 ;  /* 0x00000004050c7825 */ /* 0x004fe200078e020c */
[----:B------:R-:W-:Y:S04]  /*0190*/  BSSY.RECONVERGENT B0, `(.L_x_2) ;  /* 0x000000e000007945 */ /* 0x000fe80003800200 */
[----:B------:R0:W5:Y:S01]  /*01a0*/  LDG.E.CONSTANT R0, desc[UR4][R12.64] ;  /* 0x000000040c007981 */ /* 0x000162000c1e9900 */
[----:B-1----:R-:W-:-:S04]  /*01b0*/  FFMA R3, -R4, R15, 1 ;  /* 0x3f80000004037423 */ /* 0x002fc8000000010f */
[----:B------:R-:W-:Y:S01]  /*01c0*/  FFMA R3, R3, -R4, -0.0049999998882412910461 ;  /* 0xbba3d70a03037423 */ /* 0x000fe20000000804 */
[----:B----4-:R-:W-:-:S04]  /*01d0*/  FADD R2, R2, -400 ;  /* 0xc3c8000002027421 */ /* 0x010fc80000000000 */
[----:B------:R-:W1:Y:S01]  /*01e0*/  FCHK P0, R2, -200 ;  /* 0xc348000002007902 */ /* 0x000e620000000000 */
[----:B------:R-:W-:-:S04]  /*01f0*/  FFMA R4, R2, R3, RZ ;  /* 0x0000000302047223 */ /* 0x000fc800000000ff */
[----:B0-----:R-:W-:-:S04]  /*0200*/  FFMA R12, R4, 200, R2 ;  /* 0x43480000040c7823 */ /* 0x001fc80000000002 */
[----:B------:R-:W-:Y:S01]  /*0210*/  FFMA R3, R3, R12, R4 ;  /* 0x0000000c03037223 */ /* 0x000fe20000000004 */
[----:B-1----:R-:W-:Y:S06]  /*0220*/  @!P0 BRA `(.L_x_3) ;  /* 0x0000000000108947 */ /* 0x002fec0003800000 */
[----:B------:R-:W-:Y:S01]  /*0230*/  MOV R3, R2 ;  /* 0x0000000200037202 */ /* 0x000fe20000000f00 */
[----:B------:R-:W-:Y:S01]  /*0240*/  IMAD.MOV.U32 R4, RZ, RZ, -0x3cb80000 ;  /* 0xc3480000ff047424 */ /* 0x000fe200078e00ff */
[----:B------:R-:W-:-:S07]  /*0250*/  MOV R12, 0x270 ;  /* 0x00000270000c7802 */ /* 0x000fce0000000f00 */
[----:B-----5:R-:W-:Y:S05]  /*0260*/  CALL.REL.NOINC `($__internal_1_$__cuda_sm3x_div_rn_noftz_f32_slowpath) ;  /* 0x0000000c00847944 */ /* 0x020fea0003c00000 */
.L_x_3:
[----:B------:R-:W-:Y:S05]  /*0270*/  BSYNC.RECONVERGENT B0 ;  /* 0x0000000000007941 */ /* 0x000fea0003800200 */
.L_x_2:
[----:B------:R-:W-:Y:S01]  /*0280*/  MOV R2, 0x3bbb989d ;  /* 0x3bbb989d00027802 */ /* 0x000fe20000000f00 */
[----:B------:R-:W-:Y:S01]  /*0290*/  IMAD.MOV.U32 R9, RZ, RZ, 0x437c0000 ;  /* 0x437c0000ff097424 */ /* 0x000fe200078e00ff */
[----:B------:R-:W-:Y:S03]  /*02a0*/  BSSY.RECONVERGENT B0, `(.L_x_4) ;  /* 0x0000016000007945 */ /* 0x000fe60003800200 */
[----:B------:R-:W-:-:S04]  /*02b0*/  FFMA.SAT R2, R3, R2, 0.5 ;  /* 0x3f00000003027423 */ /* 0x000fc80000002002 */
[----:B------:R-:W-:-:S04]  /*02c0*/  FFMA.RM R2, R2, R9, 12582913 ;  /* 0x4b40000102027423 */ /* 0x000fc80000004009 */
[C---:B------:R-:W-:Y:S01]  /*02d0*/  FADD R4, R2.reuse, -12583039 ;  /* 0xcb40007f02047421 */ /* 0x040fe20000000000 */
[----:B------:R-:W-:-:S03]  /*02e0*/  SHF.L.U32 R2, R2, 0x17, RZ ;  /* 0x0000001702027819 */ /* 0x000fc600000006ff */
[----:B------:R-:W-:-:S04]  /*02f0*/  FFMA R4, R3, 1.4426950216293334961, -R4 ;  /* 0x3fb8aa3b03047823 */ /* 0x000fc80000000804 */
[----:B------:R-:W-:-:S04]  /*0300*/  FFMA R4, R3, 1.925963033500011079e-08, R4 ;  /* 0x32a5706003047823 */ /* 0x000fc80000000004 */
[----:B------:R-:W0:Y:S02]  /*0310*/  MUFU.EX2 R3, R4 ;  /* 0x0000000400037308 */ /* 0x000e240000000800 */
[----:B0-----:R-:W-:-:S04]  /*0320*/  FFMA R9, R2, R3, 1 ;  /* 0x3f80000002097423 */ /* 0x001fc80000000003 */
[----:B------:R-:W-:-:S05]  /*0330*/  VIADD R2, R9, 0x1800000 ;  /* 0x0180000009027836 */ /* 0x000fca0000000000 */
[----:B------:R-:W-:-:S04]  /*0340*/  LOP3.LUT R2, R2, 0x7f800000, RZ, 0xc0, !PT ;  /* 0x7f80000002027812 */ /* 0x000fc800078ec0ff */
[----:B------:R-:W-:-:S13]  /*0350*/  ISETP.GT.U32.AND P0, PT, R2, 0x1ffffff, PT ;  /* 0x01ffffff0200780c */ /* 0x000fda0003f04070 */
[----:B------:R-:W-:Y:S05]  /*0360*/  @P0 BRA `(.L_x_5) ;  /* 0x0000000000140947 */ /* 0x000fea0003800000 */
[----:B------:R-:W-:Y:S02]  /*0370*/  MOV R2, R9 ;  /* 0x0000000900027202 */ /* 0x000fe40000000f00 */
[----:B------:R-:W-:-:S07]  /*0380*/  MOV R4, 0x3a0 ;  /* 0x000003a000047802 */ /* 0x000fce0000000f00 */
[----:B-----5:R-:W-:Y:S05]  /*0390*/  CALL.REL.NOINC `($__internal_0_$__cuda_sm20_rcp_rn_f32_slowpath) ;  /* 0x0000000800647944 */ /* 0x020fea0003c00000 */
[----:B------:R-:W-:Y:S01]  /*03a0*/  IMAD.MOV.U32 R6, RZ, RZ, R9 ;  /* 0x000000ffff067224 */ /* 0x000fe200078e0009 */
[----:B------:R-:W-:Y:S06]  /*03b0*/  BRA `(.L_x_6) ;  /* 0x0000000000107947 */ /* 0x000fec0003800000 */
.L_x_5:
[----:B------:R-:W0:Y:S02]  /*03c0*/  MUFU.RCP R6, R9 ;  /* 0x0000000900067308 */ /* 0x000e240000001000 */
[----:B0-----:R-:W-:-:S04]  /*03d0*/  FFMA R2, R9, R6, -1 ;  /* 0xbf80000009027423 */ /* 0x001fc80000000006 */
[----:B------:R-:W-:-:S04]  /*03e0*/  FADD.FTZ R3, -R2, -RZ ;  /* 0x800000ff02037221 */ /* 0x000fc80000010100 */
[----:B------:R-:W-:-:S07]  /*03f0*/  FFMA R6, R6, R3, R6 ;  /* 0x0000000306067223 */ /* 0x000fce0000000006 */
.L_x_6:
[----:B------:R-:W-:Y:S05]  /*0400*/  BSYNC.RECONVERGENT B0 ;  /* 0x0000000000007941 */ /* 0x000fea0003800200 */
.L_x_4:
[----:B------:R-:W-:Y:S02]  /*0410*/  HFMA2 R4, -RZ, RZ, 1.57421875, -19.203125 ;  /* 0x3e4ccccdff047431 */ /* 0x000fe400000001ff */
[----:B-----5:R-:W-:Y:S01]  /*0420*/  FADD R2, R8, -1 ;  /* 0xbf80000008027421 */ /* 0x020fe20000000000 */
[----:B------:R-:W-:Y:S01]  /*0430*/  IMAD.MOV.U32 R3, RZ, RZ, 0x40a00000 ;  /* 0x40a00000ff037424 */ /* 0x000fe200078e00ff */
[----:B------:R-:W-:Y:S02]  /*0440*/  BSSY.RECONVERGENT B0, `(.L_x_7) ;  /* 0x000000c000007945 */ /* 0x000fe40003800200 */
[----:B------:R-:W0:Y:S01]  /*0450*/  FCHK P0, |R2|, -5 ;  /* 0xc0a0000002007902 */ /* 0x000e220000000200 */
[----:B------:R-:W-:-:S04]  /*0460*/  FFMA R3, -R4, R3, 1 ;  /* 0x3f80000004037423 */ /* 0x000fc80000000103 */
[----:B------:R-:W-:-:S04]  /*0470*/  FFMA R3, R3, -R4, -0.20000000298023223877 ;  /* 0xbe4ccccd03037423 */ /* 0x000fc80000000804 */
[----:B------:R-:W-:-:S04]  /*0480*/  FFMA R4, |R2|, R3, RZ ;  /* 0x0000000302047223 */ /* 0x000fc800000002ff */
[----:B------:R-:W-:-:S04]  /*0490*/  FFMA R8, R4, 5, |R2| ;  /* 0x40a0000004087823 */ /* 0x000fc80000000402 */
[----:B------:R-:W-:Y:S01]  /*04a0*/  FFMA R3, R3, R8, R4 ;  /* 0x0000000803037223 */ /* 0x000fe20000000004 */
[----:B0-----:R-:W-:Y:S06]  /*04b0*/  @!P0 BRA `(.L_x_8) ;  /* 0x0000000000108947 */ /* 0x001fec0003800000 */
[----:B------:R-:W-:Y:S01]  /*04c0*/  FADD R3, |R2|, -RZ ;  /* 0x800000ff02037221 */ /* 0x000fe20000000200 */
[----:B------:R-:W-:Y:S02]  /*04d0*/  MOV R4, 0xc0a00000 ;  /* 0xc0a0000000047802 */ /* 0x000fe40000000f00 */
[----:B------:R-:W-:-:S07]  /*04e0*/  MOV R12, 0x500 ;  /* 0x00000500000c7802 */ /* 0x000fce0000000f00 */
[----:B------:R-:W-:Y:S05]  /*04f0*/  CALL.REL.NOINC `($__internal_1_$__cuda_sm3x_div_rn_noftz_f32_slowpath) ;  /* 0x0000000800e07944 */ /* 0x000fea0003c00000 */
.L_x_8:
[----:B------:R-:W-:Y:S05]  /*0500*/  BSYNC.RECONVERGENT B0 ;  /* 0x0000000000007941 */ /* 0x000fea0003800200 */
.L_x_7:
[----:B------:R-:W-:Y:S01]  /*0510*/  MOV R9, 0x40a00000 ;  /* 0x40a0000000097802 */ /* 0x000fe20000000f00 */
[----:B------:R-:W-:Y:S02]  /*0520*/  IMAD.MOV.U32 R2, RZ, RZ, 0x3e4ccccd ;  /* 0x3e4ccccdff027424 */ /* 0x000fe400078e00ff */
[----:B------:R-:W-:Y:S01]  /*0530*/  FADD R3, R3, 1 ;  /* 0x3f80000003037421 */ /* 0x000fe20000000000 */
[----:B------:R-:W-:Y:S01]  /*0540*/  BSSY.RECONVERGENT B0, `(.L_x_9) ;  /* 0x000000f000007945 */ /* 0x000fe20003800200 */
[----:B------:R-:W-:Y:S01]  /*0550*/  FFMA R11, -R2, R9, 1 ;  /* 0x3f800000020b7423 */ /* 0x000fe20000000109 */
[----:B------:R-:W-:Y:S02]  /*0560*/  FADD R9, R0, -8 ;  /* 0xc100000000097421 */ /* 0x000fe40000000000 */
[----:B------:R-:W-:Y:S01]  /*0570*/  FMNMX R8, RZ, R3, !PT ;  /* 0x00000003ff087209 */ /* 0x000fe20007800000 */
[----:B------:R-:W-:Y:S01]  /*0580*/  FFMA R2, R11, -R2, -0.20000000298023223877 ;  /* 0xbe4ccccd0b027423 */ /* 0x000fe20000000802 */
[----:B------:R-:W0:Y:S03]  /*0590*/  FCHK P0, R9, -5 ;  /* 0xc0a0000009007902 */ /* 0x000e260000000000 */
[----:B------:R-:W-:-:S04]  /*05a0*/  FFMA R4, R2, R9, RZ ;  /* 0x0000000902047223 */ /* 0x000fc800000000ff */
[----:B------:R-:W-:-:S04]  /*05b0*/  FFMA R11, R4, 5, R9 ;  /* 0x40a00000040b7823 */ /* 0x000fc80000000009 */
[----:B------:R-:W-:Y:S01]  /*05c0*/  FFMA R2, R2, R11, R4 ;  /* 0x0000000b02027223 */ /* 0x000fe20000000004 */
[----:B0-----:R-:W-:Y:S06]  /*05d0*/  @!P0 BRA `(.L_x_10) ;  /* 0x0000000000148947 */ /* 0x001fec0003800000 */
[----:B------:R-:W-:Y:S02]  /*05e0*/  HFMA2 R4, -RZ, RZ, -2.3125, 0 ;  /* 0xc0a00000ff047431 */ /* 0x000fe400000001ff */
[----:B------:R-:W-:Y:S01]  /*05f0*/  IMAD.MOV.U32 R3, RZ, RZ, R9 ;  /* 0x000000ffff037224 */ /* 0x000fe200078e0009 */
[----:B------:R-:W-:-:S07]  /*0600*/  MOV R12, 0x620 ;  /* 0x00000620000c7802 */ /* 0x000fce0000000f00 */
[----:B------:R-:W-:Y:S05]  /*0610*/  CALL.REL.NOINC `($__internal_1_$__cuda_sm3x_div_rn_noftz_f32_slowpath) ;  /* 0x0000000800987944 */ /* 0x000fea0003c00000 */
[----:B------:R-:W-:-:S07]  /*0620*/  IMAD.MOV.U32 R2, RZ, RZ, R3 ;  /* 0x000000ffff027224 */ /* 0x000fce00078e0003 */
.L_x_10:
[----:B------:R-:W-:Y:S05]  /*0630*/  BSYNC.RECONVERGENT B0 ;  /* 0x0000000000007941 */ /* 0x000fea0003800200 */
.L_x_9:
        /* <DEDUP_REMOVED lines=17> */
[----:B------:R-:W-:Y:S05]  /*0750*/  CALL.REL.NOINC `($__internal_0_$__cuda_sm20_rcp_rn_f32_slowpath) ;  /* 0x0000000400747944 */ /* 0x000fea0003c00000 */
[----:B------:R-:W-:Y:S05]  /*0760*/  BRA `(.L_x_13) ;  /* 0x0000000000107947 */ /* 0x000fea0003800000 */
.L_x_12:
[----:B------:R-:W0:Y:S02]  /*0770*/  MUFU.RCP R9, R4 ;  /* 0x0000000400097308 */ /* 0x000e240000001000 */
[----:B0-----:R-:W-:-:S04]  /*0780*/  FFMA R2, R4, R9, -1 ;  /* 0xbf80000004027423 */ /* 0x001fc80000000009 */
[----:B------:R-:W-:-:S04]  /*0790*/  FADD.FTZ R2, -R2, -RZ ;  /* 0x800000ff02027221 */ /* 0x000fc80000010100 */
[----:B------:R-:W-:-:S07]  /*07a0*/  FFMA R9, R9, R2, R9 ;  /* 0x0000000209097223 */ /* 0x000fce0000000009 */
.L_x_13:
[----:B------:R-:W-:Y:S05]  /*07b0*/  BSYNC.RECONVERGENT B0 ;  /* 0x0000000000007941 */ /* 0x000fea0003800200 */
.L_x_11:
[----:B------:R-:W-:Y:S01]  /*07c0*/  IMAD.IADD R14, R7, 0x1, R10 ;  /* 0x00000001070e7824 */ /* 0x000fe200078e020a */
[----:B------:R-:W-:Y:S01]  /*07d0*/  I2FP.F32.S32 R3, R7 ;  /* 0x0000000700037245 */ /* 0x000fe20000201400 */
[----:B------:R-:W-:Y:S01]  /*07e0*/  BSSY.RECONVERGENT B0, `(.L_x_14) ;  /* 0x0000011000007945 */ /* 0x000fe20003800200 */
[----:B------:R-:W-:Y:S02]  /*07f0*/  I2FP.F32.S32 R10, R10 ;  /* 0x0000000a000a7245 */ /* 0x000fe40000201400 */
[----:B------:R-:W-:-:S03]  /*0800*/  I2FP.F32.S32 R2, R14 ;  /* 0x0000000e00027245 */ /* 0x000fc60000201400 */
[----:B------:R-:W-:Y:S01]  /*0810*/  FADD R3, R3, -R10 ;  /* 0x8000000a03037221 */ /* 0x000fe20000000000 */
[----:B------:R-:W-:-:S04]  /*0820*/  FMNMX R4, R2, 1, !PT ;  /* 0x3f80000002047809 */ /* 0x000fc80007800000 */
[----:B------:R-:W0:Y:S08]  /*0830*/  MUFU.RCP R11, R4 ;  /* 0x00000004000b7308 */ /* 0x000e300000001000 */
[----:B------:R-:W1:Y:S01]  /*0840*/  FCHK P0, |R3|, R4 ;  /* 0x0000000403007302 */ /* 0x000e620000000200 */
[----:B0-----:R-:W-:-:S04]  /*0850*/  FFMA R12, -R4, R11, 1 ;  /* 0x3f800000040c7423 */ /* 0x001fc8000000010b */
[----:B------:R-:W-:-:S04]  /*0860*/  FFMA R12, R11, R12, R11 ;  /* 0x0000000c0b0c7223 */ /* 0x000fc8000000000b */
[----:B------:R-:W-:-:S04]  /*0870*/  FFMA R7, |R3|, R12, RZ ;  /* 0x0000000c03077223 */ /* 0x000fc800000002ff */
[----:B------:R-:W-:-:S04]  /*0880*/  FFMA R10, -R4, R7, |R3| ;  /* 0x00000007040a7223 */ /* 0x000fc80000000503 */
[----:B------:R-:W-:Y:S01]  /*0890*/  FFMA R7, R12, R10, R7 ;  /* 0x0000000a0c077223 */ /* 0x000fe20000000007 */
[----:B-1----:R-:W-:Y:S06]  /*08a0*/  @!P0 BRA `(.L_x_15) ;  /* 0x0000000000108947 */ /* 0x002fec0003800000 */
[----:B------:R-:W-:Y:S01]  /*08b0*/  FADD R3, |R3|, -RZ ;  /* 0x800000ff03037221 */ /* 0x000fe20000000200 */
[----:B------:R-:W-:-:S07]  /*08c0*/  MOV R12, 0x8e0 ;  /* 0x000008e0000c7802 */ /* 0x000fce0000000f00 */
[----:B------:R-:W-:Y:S05]  /*08d0*/  CALL.REL.NOINC `($__internal_1_$__cuda_sm3x_div_rn_noftz_f32_slowpath) ;  /* 0x0000000400e87944 */ /* 0x000fea0003c00000 */
[----:B------:R-:W-:-:S07]  /*08e0*/  MOV R7, R3 ;  /* 0x0000000300077202 */ /* 0x000fce0000000f00 */
.L_x_15:
[----:B------:R-:W-:Y:S05]  /*08f0*/  BSYNC.RECONVERGENT B0 ;  /* 0x0000000000007941 */ /* 0x000fea0003800200 */
.L_x_14:
[----:B------:R-:W-:Y:S01]  /*0900*/  ISETP.GT.AND P0, PT, R14, 0x2, PT ;  /* 0x000000020e00780c */ /* 0x000fe20003f04270 */
[----:B------:R-:W-:-:S12]  /*0910*/  BSSY.RECONVERGENT B0, `(.L_x_16) ;  /* 0x0000024000007945 */ /* 0x000fd80003800200 */
[----:B------:R-:W-:Y:S05]  /*0920*/  @P0 BRA `(.L_x_17) ;  /* 0x0000000000400947 */ /* 0x000fea0003800000 */
[----:B------:R-:W-:Y:S02]  /*0930*/  HFMA2 R3, -RZ, RZ, 2.125, 0 ;  /* 0x40400000ff037431 */ /* 0x000fe400000001ff */
[----:B------:R-:W-:Y:S01]  /*0940*/  IMAD.MOV.U32 R4, RZ, RZ, 0x3eaaaaab ;  /* 0x3eaaaaabff047424 */ /* 0x000fe200078e00ff */
[----:B------:R-:W0:Y:S01]  /*0950*/  FCHK P0, R2, 3 ;  /* 0x4040000002007902 */ /* 0x000e220000000000 */
[----:B------:R-:W-:Y:S02]  /*0960*/  BSSY.RECONVERGENT B1, `(.L_x_18) ;  /* 0x000000b000017945 */ /* 0x000fe40003800200 */
[----:B------:R-:W-:-:S04]  /*0970*/  FFMA R3, R4, -R3, 1 ;  /* 0x3f80000004037423 */ /* 0x000fc80000000803 */
[----:B------:R-:W-:-:S04]  /*0980*/  FFMA R3, R3, R4, 0.3333333432674407959 ;  /* 0x3eaaaaab03037423 */ /* 0x000fc80000000004 */
[----:B------:R-:W-:-:S04]  /*0990*/  FFMA R4, R2, R3, RZ ;  /* 0x0000000302047223 */ /* 0x000fc800000000ff */
[----:B------:R-:W-:-:S04]  /*09a0*/  FFMA R10, R4, -3, R2 ;  /* 0xc0400000040a7823 */ /* 0x000fc80000000002 */
[----:B------:R-:W-:Y:S01]  /*09b0*/  FFMA R3, R3, R10, R4 ;  /* 0x0000000a03037223 */ /* 0x000fe20000000004 */
[----:B0-----:R-:W-:Y:S06]  /*09c0*/  @!P0 BRA `(.L_x_19) ;  /* 0x0000000000108947 */ /* 0x001fec0003800000 */
[----:B------:R-:W-:Y:S01]  /*09d0*/  IMAD.MOV.U32 R3, RZ, RZ, R2 ;  /* 0x000000ffff037224 */ /* 0x000fe200078e0002 */
[----:B------:R-:W-:Y:S02]  /*09e0*/  MOV R4, 0x40400000 ;  /* 0x4040000000047802 */ /* 0x000fe40000000f00 */
[----:B------:R-:W-:-:S07]  /*09f0*/  MOV R12, 0xa10 ;  /* 0x00000a10000c7802 */ /* 0x000fce0000000f00 */
[----:B------:R-:W-:Y:S05]  /*0a00*/  CALL.REL.NOINC `($__internal_1_$__cuda_sm3x_div_rn_noftz_f32_slowpath) ;  /* 0x00000004009c7944 */ /* 0x000fea0003c00000 */
.L_x_19:
[----:B------:R-:W-:Y:S05]  /*0a10*/  BSYNC.RECONVERGENT B1 ;  /* 0x0000000000017941 */ /* 0x000fea0003800200 */
.L_x_18:
[----:B------:R-:W-:Y:S05]  /*0a20*/  BRA `(.L_x_20) ;  /* 0x0000000000487947 */ /* 0x000fea0003800000 */
.L_x_17:
[----:B------:R-:W0:Y:S01]  /*0a30*/  MUFU.RCP R3, R2 ;  /* 0x0000000200037308 */ /* 0x000e220000001000 */
[----:B------:R-:W-:Y:S01]  /*0a40*/  UMOV UR6, 0x41a00000 ;  /* 0x41a0000000067882 */ /* 0x000fe20000000000 */
[----:B------:R-:W-:Y:S01]  /*0a50*/  BSSY.RECONVERGENT B1, `(.L_x_21) ;  /* 0x000000e000017945 */ /* 0x000fe20003800200 */
[----:B------:R-:W-:Y:S01]  /*0a60*/  IMAD.U32 R13, RZ, RZ, UR6 ;  /* 0x00000006ff0d7e24 */ /* 0x000fe2000f8e00ff */
[----:B------:R-:W-:-:S04]  /*0a70*/  ISETP.GE.U32.AND P2, PT, R14, 0x15, PT ;  /* 0x000000150e00780c */ /* 0x000fc80003f46070 */
[----:B------:R-:W1:Y:S01]  /*0a80*/  FCHK P0, R13, R2 ;  /* 0x000000020d007302 */ /* 0x000e620000000000 */
[----:B0-----:R-:W-:-:S04]  /*0a90*/  FFMA R4, -R2, R3, 1 ;  /* 0x3f80000002047423 */ /* 0x001fc80000000103 */
[----:B------:R-:W-:-:S04]  /*0aa0*/  FFMA R3, R3, R4, R3 ;  /* 0x0000000403037223 */ /* 0x000fc80000000003 */
[----:B------:R-:W-:-:S04]  /*0ab0*/  FFMA R4, R3, 20, RZ ;  /* 0x41a0000003047823 */ /* 0x000fc800000000ff */
[----:B------:R-:W-:-:S04]  /*0ac0*/  FFMA R11, -R2, R4, 20 ;  /* 0x41a00000020b7423 */ /* 0x000fc80000000104 */
[----:B------:R-:W-:Y:S01]  /*0ad0*/  FFMA R3, R3, R11, R4 ;  /* 0x0000000b03037223 */ /* 0x000fe20000000004 */
[----:B-1----:R-:W-:Y:S06]  /*0ae0*/  @!P0 BRA `(.L_x_22) ;  /* 0x0000000000108947 */ /* 0x002fec0003800000 */
[----:B------:R-:W-:Y:S01]  /*0af0*/  MOV R4, R2 ;  /* 0x0000000200047202 */ /* 0x000fe20000000f00 */
[----:B------:R-:W-:Y:S01]  /*0b00*/  IMAD.MOV.U32 R3, RZ, RZ, 0x41a00000 ;  /* 0x41a00000ff037424 */ /* 0x000fe200078e00ff */
[----:B------:R-:W-:-:S07]  /*0b10*/  MOV R12, 0xb30 ;  /* 0x00000b30000c7802 */ /* 0x000fce0000000f00 */
[----:B------:R-:W-:Y:S05]  /*0b20*/  CALL.REL.NOINC `($__internal_1_$__cuda_sm3x_div_rn_noftz_f32_slowpath) ;  /* 0x0000000400547944 */ /* 0x000fea0003c00000 */
.L_x_22:
[----:B------:R-:W-:Y:S05]  /*0b30*/  BSYNC.RECONVERGENT B1 ;  /* 0x0000000000017941 */ /* 0x000fea0003800200 */
.L_x_21:
[----:B------:R-:W-:-:S07]  /*0b40*/  FSEL R3, R3, 1, P2 ;  /* 0x3f80000003037808 */ /* 0x000fce0001000000 */
.L_x_20:
[----:B------:R-:W-:Y:S05]  /*0b50*/  BSYNC.RECONVERGENT B0 ;  /* 0x0000000000007941 */ /* 0x000fea0003800200 */
.L_x_16:
[----:B------:R-:W-:Y:S02]  /*0b60*/  HFMA2 R2, -RZ, RZ, 2.8125, 0 ;  /* 0x41a00000ff027431 */ /* 0x000fe400000001ff */
[----:B------:R-:W-:Y:S01]  /*0b70*/  IMAD.MOV.U32 R11, RZ, RZ, 0x3d4ccccd ;  /* 0x3d4ccccdff0b7424 */ /* 0x000fe200078e00ff */
[----:B------:R-:W0:Y:S01]  /*0b80*/  FCHK P0, R0, 20 ;  /* 0x41a0000000007902 */ /* 0x000e220000000000 */
[----:B------:R-:W-:Y:S02]  /*0b90*/  BSSY.RECONVERGENT B0, `(.L_x_23) ;  /* 0x000000e000007945 */ /* 0x000fe40003800200 */
[----:B------:R-:W-:-:S04]  /*0ba0*/  FFMA R2, -R2, R11, 1 ;  /* 0x3f80000002027423 */ /* 0x000fc8000000010b */
[----:B------:R-:W-:Y:S01]  /*0bb0*/  FFMA R11, R2, R11, 0.050000000745058059692 ;  /* 0x3d4ccccd020b7423 */ /* 0x000fe2000000000b */
[----:B------:R-:W-:-:S03]  /*0bc0*/  FADD R2, -R7, 1 ;  /* 0x3f80000007027421 */ /* 0x000fc60000000100 */
[----:B------:R-:W-:Y:S01]  /*0bd0*/  FFMA R4, R0, R11, RZ ;  /* 0x0000000b00047223 */ /* 0x000fe200000000ff */
[----:B------:R-:W-:-:S03]  /*0be0*/  FMUL R2, R2, R3 ;  /* 0x0000000302027220 */ /* 0x000fc60000400000 */
[----:B------:R-:W-:-:S04]  /*0bf0*/  FFMA R7, R4, -20, R0 ;  /* 0xc1a0000004077823 */ /* 0x000fc80000000000 */
[----:B------:R-:W-:Y:S01]  /*0c00*/  FFMA R4, R11, R7, R4 ;  /* 0x000000070b047223 */ /* 0x000fe20000000004 */
[----:B0-----:R-:W-:Y:S06]  /*0c10*/  @!P0 BRA `(.L_x_24) ;  /* 0x0000000000148947 */ /* 0x001fec0003800000 */
[----:B------:R-:W-:Y:S01]  /*0c20*/  MOV R3, R0 ;  /* 0x0000000000037202 */ /* 0x000fe20000000f00 */
[----:B------:R-:W-:Y:S01]  /*0c30*/  IMAD.MOV.U32 R4, RZ, RZ, 0x41a00000 ;  /* 0x41a00000ff047424 */ /* 0x000fe200078e00ff */
[----:B------:R-:W-:-:S07]  /*0c40*/  MOV R12, 0xc60 ;  /* 0x00000c60000c7802 */ /* 0x000fce0000000f00 */
[----:B------:R-:W-:Y:S05]  /*0c50*/  CALL.REL.NOINC `($__internal_1_$__cuda_sm3x_div_rn_noftz_f32_slowpath) ;  /* 0x0000000400087944 */ /* 0x000fea0003c00000 */
[----:B------:R-:W-:-:S07]  /*0c60*/  MOV R4, R3 ;  /* 0x0000000300047202 */ /* 0x000fce0000000f00 */
.L_x_24:
[----:B------:R-:W-:Y:S05]  /*0c70*/  BSYNC.RECONVERGENT B0 ;  /* 0x0000000000007941 */ /* 0x000fea0003800200 */
.L_x_23:
[----:B------:R-:W0:Y:S01]  /*0c80*/  LDC.64 R10, c[0x0][0x3a8] ;  /* 0x0000ea00ff0a7b82 */ /* 0x000e220000000a00 */
[----:B------:R-:W-:Y:S01]  /*0c90*/  FMUL R3, R6, 0.20000000298023223877 ;  /* 0x3e4ccccd06037820 */ /* 0x000fe20000400000 */
[----:B------:R-:W-:-:S03]  /*0ca0*/  FMNMX R4, R4, 1, PT ;  /* 0x3f80000004047809 */ /* 0x000fc60003800000 */
[----:B------:R-:W-:-:S04]  /*0cb0*/  FFMA R3, R8, 0.25, R3 ;  /* 0x3e80000008037823 */ /* 0x000fc80000000003 */
[----:B------:R-:W-:-:S04]  /*0cc0*/  FFMA R4, R4, 0.15000000596046447754, R3 ;  /* 0x3e19999a04047823 */ /* 0x000fc80000000003 */
[----:B------:R-:W-:-:S04]  /*0cd0*/  FFMA R9, R9, 0.15000000596046447754, R4 ;  /* 0x3e19999a09097823 */ /* 0x000fc80000000004 */
[----:B------:R-:W-:-:S04]  /*0ce0*/  FFMA R9, R2, 0.15000000596046447754, R9 ;  /* 0x3e19999a02097823 */ /* 0x000fc80000000009 */
[----:B------:R-:W-:Y:S01]  /*0cf0*/  FADD.SAT R9, R9, 0.050000000745058059692 ;  /* 0x3d4ccccd09097421 */ /* 0x000fe20000002000 */
[----:B0-----:R-:W-:-:S05]  /*0d00*/  IMAD.WIDE R2, R5, 0x4, R10 ;  /* 0x0000000405027825 */ /* 0x001fca00078e020a */
[----:B------:R-:W-:Y:S01]  /*0d10*/  STG.E desc[UR4][R2.64], R9 ;  /* 0x0000000902007986 */ /* 0x000fe2000c101904 */
[----:B------:R-:W-:Y:S05]  /*0d20*/  EXIT ;  /* 0x000000000000794d */ /* 0x000fea0003800000 */
        .weak           $__internal_0_$__cuda_sm20_rcp_rn_f32_slowpath
        .type           $__internal_0_$__cuda_sm20_rcp_rn_f32_slowpath,@function
        .size           $__internal_0_$__cuda_sm20_rcp_rn_f32_slowpath,($__internal_1_$__cuda_sm3x_div_rn_noftz_f32_slowpath - $__internal_0_$__cuda_sm20_rcp_rn_f32_slowpath)
$__internal_0_$__cuda_sm20_rcp_rn_f32_slowpath:
[----:B------:R-:W-:Y:S01]  /*0d30*/  IMAD.SHL.U32 R3, R2, 0x2, RZ ;  /* 0x0000000202037824 */ /* 0x000fe200078e00ff */
[----:B------:R-:W-:Y:S04]  /*0d40*/  BSSY.RECONVERGENT B1, `(.L_x_25) ;  /* 0x0000030000017945 */ /* 0x000fe80003800200 */
[----:B------:R-:W-:-:S04]  /*0d50*/  SHF.R.U32.HI R13, RZ, 0x18, R3 ;  /* 0x00000018ff0d7819 */ /* 0x000fc80000011603 */
[----:B------:R-:W-:-:S13]  /*0d60*/  ISETP.NE.U32.AND P0, PT, R13, RZ, PT ;  /* 0x000000ff0d00720c */ /* 0x000fda0003f05070 */
[----:B------:R-:W-:Y:S05]  /*0d70*/  @P0 BRA `(.L_x_26) ;  /* 0x0000000000280947 */ /* 0x000fea0003800000 */
[----:B------:R-:W-:-:S04]  /*0d80*/  SHF.L.U32 R3, R2, 0x1, RZ ;  /* 0x0000000102037819 */ /* 0x000fc800000006ff */
[----:B------:R-:W-:-:S13]  /*0d90*/  ISETP.NE.AND P0, PT, R3, RZ, PT ;  /* 0x000000ff0300720c */ /* 0x000fda0003f05270 */
[----:B------:R-:W-:Y:S01]  /*0da0*/  @P0 FFMA R11, R2, 1.84467440737095516160e+19, RZ ;  /* 0x5f800000020b0823 */ /* 0x000fe200000000ff */
[----:B------:R-:W-:Y:S08]  /*0db0*/  @!P0 MUFU.RCP R9, R2 ;  /* 0x0000000200098308 */ /* 0x000ff00000001000 */
[----:B------:R-:W0:Y:S02]  /*0dc0*/  @P0 MUFU.RCP R12, R11 ;  /* 0x0000000b000c0308 */ /* 0x000e240000001000 */
[----:B0-----:R-:W-:-:S04]  /*0dd0*/  @P0 FFMA R3, R11, R12, -1 ;  /* 0xbf8000000b030423 */ /* 0x001fc8000000000c */
[----:B------:R-:W-:-:S04]  /*0de0*/  @P0 FADD.FTZ R3, -R3, -RZ ;  /* 0x800000ff03030221 */ /* 0x000fc80000010100 */
[----:B------:R-:W-:-:S04]  /*0df0*/  @P0 FFMA R3, R12, R3, R12 ;  /* 0x000000030c030223 */ /* 0x000fc8000000000c */
[----:B------:R-:W-:Y:S01]  /*0e00*/  @P0 FFMA R9, R3, 1.84467440737095516160e+19, RZ ;  /* 0x5f80000003090823 */ /* 0x000fe200000000ff */
[----:B------:R-:W-:Y:S06]  /*0e10*/  BRA `(.L_x_27) ;  /* 0x0000000000887947 */ /* 0x000fec0003800000 */
.L_x_26:
[----:B------:R-:W-:-:S05]  /*0e20*/  VIADD R15, R13, 0xffffff03 ;  /* 0xffffff030d0f7836 */ /* 0x000fca0000000000 */
[----:B------:R-:W-:-:S13]  /*0e30*/  ISETP.GT.U32.AND P0, PT, R15, 0x1, PT ;  /* 0x000000010f00780c */ /* 0x000fda0003f04070 */
[----:B------:R-:W-:Y:S05]  /*0e40*/  @P0 BRA `(.L_x_28) ;  /* 0x0000000000780947 */ /* 0x000fea0003800000 */
[----:B------:R-:W-:Y:S01]  /*0e50*/  LOP3.LUT R3, R2, 0x7fffff, RZ, 0xc0, !PT ;  /* 0x007fffff02037812 */ /* 0x000fe200078ec0ff */
[----:B------:R-:W-:-:S03]  /*0e60*/  HFMA2 R14, -RZ, RZ, 0, 1.78813934326171875e-07 ;  /* 0x00000003ff0e7431 */ /* 0x000fc600000001ff */
[----:B------:R-:W-:-:S04]  /*0e70*/  LOP3.LUT R3, R3, 0x3f800000, RZ, 0xfc, !PT ;  /* 0x3f80000003037812 */ /* 0x000fc800078efcff */
[----:B------:R-:W0:Y:S01]  /*0e80*/  MUFU.RCP R12, R3 ;  /* 0x00000003000c7308 */ /* 0x000e220000001000 */
[----:B------:R-:W-:Y:S01]  /*0e90*/  SHF.L.U32 R14, R14, R15, RZ ;  /* 0x0000000f0e0e7219 */ /* 0x000fe200000006ff */
[----:B0-----:R-:W-:-:S04]  /*0ea0*/  FFMA R9, R3, R12, -1 ;  /* 0xbf80000003097423 */ /* 0x001fc8000000000c */
[----:B------:R-:W-:-:S04]  /*0eb0*/  FADD.FTZ R9, -R9, -RZ ;  /* 0x800000ff09097221 */ /* 0x000fc80000010100 */
[CCC-:B------:R-:W-:Y:S01]  /*0ec0*/  FFMA.RM R11, R12.reuse, R9.reuse, R12.reuse ;  /* 0x000000090c0b7223 */ /* 0x1c0fe2000000400c */
[----:B------:R-:W-:-:S04]  /*0ed0*/  FFMA.RP R12, R12, R9, R12 ;  /* 0x000000090c0c7223 */ /* 0x000fc8000000800c */
[C---:B------:R-:W-:Y:S02]  /*0ee0*/  LOP3.LUT R9, R11.reuse, 0x7fffff, RZ, 0xc0, !PT ;  /* 0x007fffff0b097812 */ /* 0x040fe400078ec0ff */
[----:B------:R-:W-:Y:S02]  /*0ef0*/  FSETP.NEU.FTZ.AND P0, PT, R11, R12, PT ;  /* 0x0000000c0b00720b */ /* 0x000fe40003f1d000 */
[----:B------:R-:W-:Y:S02]  /*0f00*/  LOP3.LUT R9, R9, 0x800000, RZ, 0xfc, !PT ;  /* 0x0080000009097812 */ /* 0x000fe400078efcff */
[----:B------:R-:W-:Y:S02]  /*0f10*/  SEL R11, RZ, 0xffffffff, !P0 ;  /* 0xffffffffff0b7807 */ /* 0x000fe40004000000 */
[----:B------:R-:W-:-:S03]  /*0f20*/  LOP3.LUT R14, R14, R9, RZ, 0xc0, !PT ;  /* 0x000000090e0e7212 */ /* 0x000fc600078ec0ff */
[----:B------:R-:W-:Y:S01]  /*0f30*/  IMAD.MOV R12, RZ, RZ, -R11 ;  /* 0x000000ffff0c7224 */ /* 0x000fe200078e0a0b */
[----:B------:R-:W-:-:S04]  /*0f40*/  SHF.R.U32.HI R14, RZ, R15, R14 ;  /* 0x0000000fff0e7219 */ /* 0x000fc8000001160e */
[--C-:B------:R-:W-:Y:S01]  /*0f50*/  LOP3.LUT P1, RZ, R12, R15, R9.reuse, 0xf8, !PT ;  /* 0x0000000f0cff7212 */ /* 0x100fe2000782f809 */
[----:B------:R-:W-:Y:S01]  /*0f60*/  VIADD R12, R13, 0xffffff04 ;  /* 0xffffff040d0c7836 */ /* 0x000fe20000000000 */
[C---:B------:R-:W-:Y:S02]  /*0f70*/  LOP3.LUT P0, RZ, R14.reuse, 0x1, RZ, 0xc0, !PT ;  /* 0x000000010eff7812 */ /* 0x040fe4000780c0ff */
[----:B------:R-:W-:Y:S02]  /*0f80*/  LOP3.LUT P2, RZ, R14, 0x2, RZ, 0xc0, !PT ;  /* 0x000000020eff7812 */ /* 0x000fe4000784c0ff */
[----:B------:R-:W-:Y:S02]  /*0f90*/  SHF.R.U32.HI R9, RZ, R12, R9 ;  /* 0x0000000cff097219 */ /* 0x000fe40000011609 */
[----:B------:R-:W-:Y:S02]  /*0fa0*/  PLOP3.LUT P0, PT, P0, P1, P2, 0xe0, 0x0 ;  /* 0x000000000000781c */ /* 0x000fe40000703c20 */
[----:B------:R-:W-:-:S02]  /*0fb0*/  LOP3.LUT P1, RZ, R2, 0x7fffff, RZ, 0xc0, !PT ;  /* 0x007fffff02ff7812 */ /* 0x000fc4000782c0ff */
[----:B------:R-:W-:-:S04]  /*0fc0*/  SEL R3, RZ, 0x1, !P0 ;  /* 0x00000001ff037807 */ /* 0x000fc80004000000 */
[----:B------:R-:W-:-:S04]  /*0fd0*/  IADD3 R3, PT, PT, -R3, RZ, RZ ;  /* 0x000000ff03037210 */ /* 0x000fc80007ffe1ff */
[----:B------:R-:W-:-:S13]  /*0fe0*/  ISETP.GE.AND P0, PT, R3, RZ, PT ;  /* 0x000000ff0300720c */ /* 0x000fda0003f06270 */
[----:B------:R-:W-:-:S05]  /*0ff0*/  @!P0 IADD3 R9, PT, PT, R9, 0x1, RZ ;  /* 0x0000000109098810 */ /* 0x000fca0007ffe0ff */
[----:B------:R-:W-:-:S05]  /*1000*/  @!P1 IMAD.SHL.U32 R9, R9, 0x2, RZ ;  /* 0x0000000209099824 */ /* 0x000fca00078e00ff */
[----:B------:R-:W-:Y:S01]  /*1010*/  LOP3.LUT R9, R9, 0x80000000, R2, 0xf8, !PT ;  /* 0x8000000009097812 */ /* 0x000fe200078ef802 */
[----:B------:R-:W-:Y:S06]  /*1020*/  BRA `(.L_x_27) ;  /* 0x0000000000047947 */ /* 0x000fec0003800000 */
.L_x_28:
[----:B------:R0:W1:Y:S02]  /*1030*/  MUFU.RCP R9, R2 ;  /* 0x0000000200097308 */ /* 0x0000640000001000 */
.L_x_27:
[----:B------:R-:W-:Y:S05]  /*1040*/  BSYNC.RECONVERGENT B1 ;  /* 0x0000000000017941 */ /* 0x000fea0003800200 */
.L_x_25:
[----:B0-----:R-:W-:Y:S01]  /*1050*/  MOV R2, R4 ;  /* 0x0000000400027202 */ /* 0x001fe20000000f00 */
[----:B------:R-:W-:-:S04]  /*1060*/  IMAD.MOV.U32 R3, RZ, RZ, 0x0 ;  /* 0x00000000ff037424 */ /* 0x000fc800078e00ff */
[----:B-1----:R-:W-:Y:S05]  /*1070*/  RET.REL.NODEC R2 `(compute_druggability) ;  /* 0xffffffec02e07950 */ /* 0x002fea0003c3ffff */
        .weak           $__internal_1_$__cuda_sm3x_div_rn_noftz_f32_slowpath
        .type           $__internal_1_$__cuda_sm3x_div_rn_noftz_f32_slowpath,@function
        .size           $__internal_1_$__cuda_sm3x_div_rn_noftz_f32_slowpath,(.L_x_196 - $__internal_1_$__cuda_sm3x_div_rn_noftz_f32_slowpath)
$__internal_1_$__cuda_sm3x_div_rn_noftz_f32_slowpath:
[----:B------:R-:W-:Y:S01]  /*1080*/  SHF.R.U32.HI R11, RZ, 0x17, R4 ;  /* 0x00000017ff0b7819 */ /* 0x000fe20000011604 */
[----:B------:R-:W-:Y:S01]  /*1090*/  BSSY.RECONVERGENT B2, `(.L_x_29) ;  /* 0x0000062000027945 */ /* 0x000fe20003800200 */
[----:B------:R-:W-:Y:S02]  /*10a0*/  SHF.R.U32.HI R13, RZ, 0x17, R3 ;  /* 0x00000017ff0d7819 */ /* 0x000fe40000011603 */
[----:B------:R-:W-:Y:S02]  /*10b0*/  LOP3.LUT R11, R11, 0xff, RZ, 0xc0, !PT ;  /* 0x000000ff0b0b7812 */ /* 0x000fe400078ec0ff */
[----:B------:R-:W-:Y:S02]  /*10c0*/  LOP3.LUT R16, R13, 0xff, RZ, 0xc0, !PT ;  /* 0x000000ff0d107812 */ /* 0x000fe400078ec0ff */
[----:B------:R-:W-:-:S03]  /*10d0*/  IADD3 R17, PT, PT, R11, -0x1, RZ ;  /* 0xffffffff0b117810 */ /* 0x000fc60007ffe0ff */
[----:B------:R-:W-:Y:S01]  /*10e0*/  VIADD R15, R16, 0xffffffff ;  /* 0xffffffff100f7836 */ /* 0x000fe20000000000 */
[----:B------:R-:W-:-:S04]  /*10f0*/  ISETP.GT.U32.AND P0, PT, R17, 0xfd, PT ;  /* 0x000000fd1100780c */ /* 0x000fc80003f04070 */
[----:B------:R-:W-:-:S13]  /*1100*/  ISETP.GT.U32.OR P0, PT, R15, 0xfd, P0 ;  /* 0x000000fd0f00780c */ /* 0x000fda0000704470 */
[----:B------:R-:W-:Y:S01]  /*1110*/  @!P0 MOV R13, RZ ;  /* 0x000000ff000d8202 */ /* 0x000fe20000000f00 */
[----:B------:R-:W-:Y:S06]  /*1120*/  @!P0 BRA `(.L_x_30) ;  /* 0x00000000005c8947 */ /* 0x000fec0003800000 */
[----:B------:R-:W-:Y:S02]  /*1130*/  FSETP.GTU.FTZ.AND P0, PT, |R3|, +INF , PT ;  /* 0x7f8000000300780b */ /* 0x000fe40003f1c200 */
[----:B------:R-:W-:-:S04]  /*1140*/  FSETP.GTU.FTZ.AND P1, PT, |R4|, +INF , PT ;  /* 0x7f8000000400780b */ /* 0x000fc80003f3c200 */
[----:B------:R-:W-:-:S13]  /*1150*/  PLOP3.LUT P0, PT, P0, P1, PT, 0xf8, 0x8f ;  /* 0x00000000008f781c */ /* 0x000fda0000703f70 */
[----:B------:R-:W-:Y:S05]  /*1160*/  @P0 BRA `(.L_x_31) ;  /* 0x00000004004c0947 */ /* 0x000fea0003800000 */
[----:B------:R-:W-:-:S13]  /*1170*/  LOP3.LUT P0, RZ, R4, 0x7fffffff, R3, 0xc8, !PT ;  /* 0x7fffffff04ff7812 */ /* 0x000fda000780c803 */
[----:B------:R-:W-:Y:S05]  /*1180*/  @!P0 BRA `(.L_x_32) ;  /* 0x00000004003c8947 */ /* 0x000fea0003800000 */
[C---:B------:R-:W-:Y:S02]  /*1190*/  FSETP.NEU.FTZ.AND P3, PT, |R3|.reuse, +INF , PT ;  /* 0x7f8000000300780b */ /* 0x040fe40003f7d200 */
[----:B------:R-:W-:Y:S02]  /*11a0*/  FSETP.NEU.FTZ.AND P1, PT, |R4|, +INF , PT ;  /* 0x7f8000000400780b */ /* 0x000fe40003f3d200 */
[----:B------:R-:W-:-:S11]  /*11b0*/  FSETP.NEU.FTZ.AND P0, PT, |R3|, +INF , PT ;  /* 0x7f8000000300780b */ /* 0x000fd60003f1d200 */
[----:B------:R-:W-:Y:S05]  /*11c0*/  @!P1 BRA !P3, `(.L_x_32) ;  /* 0x00000004002c9947 */ /* 0x000fea0005800000 */
[----:B------:R-:W-:-:S04]  /*11d0*/  LOP3.LUT P3, RZ, R3, 0x7fffffff, RZ, 0xc0, !PT ;  /* 0x7fffffff03ff7812 */ /* 0x000fc8000786c0ff */
[----:B------:R-:W-:-:S13]  /*11e0*/  PLOP3.LUT P1, PT, P1, P3, PT, 0x2f, 0xf2 ;  /* 0x0000000000f2781c */ /* 0x000fda0000f26577 */
[----:B------:R-:W-:Y:S05]  /*11f0*/  @P1 BRA `(.L_x_33) ;  /* 0x0000000400181947 */ /* 0x000fea0003800000 */
[----:B------:R-:W-:-:S04]  /*1200*/  LOP3.LUT P1, RZ, R4, 0x7fffffff, RZ, 0xc0, !PT ;  /* 0x7fffffff04ff7812 */ /* 0x000fc8000782c0ff */
[----:B------:R-:W-:-:S13]  /*1210*/  PLOP3.LUT P0, PT, P0, P1, PT, 0x2f, 0xf2 ;  /* 0x0000000000f2781c */ /* 0x000fda0000702577 */
[----:B------:R-:W-:Y:S05]  /*1220*/  @P0 BRA `(.L_x_34) ;  /* 0x0000000400000947 */ /* 0x000fea0003800000 */
[----:B------:R-:W-:Y:S02]  /*1230*/  ISETP.GE.AND P0, PT, R15, RZ, PT ;  /* 0x000000ff0f00720c */ /* 0x000fe40003f06270 */
[----:B------:R-:W-:-:S11]  /*1240*/  ISETP.GE.AND P1, PT, R17, RZ, PT ;  /* 0x000000ff1100720c */ /* 0x000fd60003f26270 */
[----:B------:R-:W-:Y:S01]  /*1250*/  @P0 MOV R13, RZ ;  /* 0x000000ff000d0202 */ /* 0x000fe20000000f00 */
[----:B------:R-:W-:Y:S02]  /*1260*/  @!P0 IMAD.MOV.U32 R13, RZ, RZ, -0x40 ;  /* 0xffffffc0ff0d8424 */ /* 0x000fe400078e00ff */
[----:B------:R-:W-:Y:S01]  /*1270*/  @!P0 FFMA R3, R3, 1.84467440737095516160e+19, RZ ;  /* 0x5f80000003038823 */ /* 0x000fe200000000ff */
[----:B------:R-:W-:Y:S02]  /*1280*/  @!P1 FFMA R4, R4, 1.84467440737095516160e+19, RZ ;  /* 0x5f80000004049823 */ /* 0x000fe400000000ff */
[----:B------:R-:W-:-:S07]  /*1290*/  @!P1 IADD3 R13, PT, PT, R13, 0x40, RZ ;  /* 0x000000400d0d9810 */ /* 0x000fce0007ffe0ff */
.L_x_30:
[----:B------:R-:W-:Y:S01]  /*12a0*/  LEA R15, R11, 0xc0800000, 0x17 ;  /* 0xc08000000b0f7811 */ /* 0x000fe200078eb8ff */
[----:B------:R-:W-:Y:S01]  /*12b0*/  VIADD R16, R16, 0xffffff81 ;  /* 0xffffff8110107836 */ /* 0x000fe20000000000 */
[----:B------:R-:W-:Y:S02]  /*12c0*/  BSSY.RECONVERGENT B3, `(.L_x_35) ;  /* 0x0000035000037945 */ /* 0x000fe40003800200 */
[----:B------:R-:W-:Y:S01]  /*12d0*/  IADD3 R17, PT, PT, -R15, R4, RZ ;  /* 0x000000040f117210 */ /* 0x000fe20007ffe1ff */
[C---:B------:R-:W-:Y:S01]  /*12e0*/  IMAD R3, R16.reuse, -0x800000, R3 ;  /* 0xff80000010037824 */ /* 0x040fe200078e0203 */
[----:B------:R-:W-:Y:S02]  /*12f0*/  IADD3 R16, PT, PT, R16, 0x7f, -R11 ;  /* 0x0000007f10107810 */ /* 0x000fe40007ffe80b */
[----:B------:R-:W0:Y:S01]  /*1300*/  MUFU.RCP R4, R17 ;  /* 0x0000001100047308 */ /* 0x000e220000001000 */
[----:B------:R-:W-:Y:S01]  /*1310*/  FADD.FTZ R18, -R17, -RZ ;  /* 0x800000ff11127221 */ /* 0x000fe20000010100 */
[----:B------:R-:W-:-:S03]  /*1320*/  IADD3 R16, PT, PT, R16, R13, RZ ;  /* 0x0000000d10107210 */ /* 0x000fc60007ffe0ff */
[----:B0-----:R-:W-:-:S04]  /*1330*/  FFMA R15, R4, R18, 1 ;  /* 0x3f800000040f7423 */ /* 0x001fc80000000012 */
[----:B------:R-:W-:-:S04]  /*1340*/  FFMA R4, R4, R15, R4 ;  /* 0x0000000f04047223 */ /* 0x000fc80000000004 */
[----:B------:R-:W-:-:S04]  /*1350*/  FFMA R15, R3, R4, RZ ;  /* 0x00000004030f7223 */ /* 0x000fc800000000ff */
[----:B------:R-:W-:-:S04]  /*1360*/  FFMA R19, R18, R15, R3 ;  /* 0x0000000f12137223 */ /* 0x000fc80000000003 */
[----:B------:R-:W-:-:S04]  /*1370*/  FFMA R15, R4, R19, R15 ;  /* 0x00000013040f7223 */ /* 0x000fc8000000000f */
[----:B------:R-:W-:-:S04]  /*1380*/  FFMA R18, R18, R15, R3 ;  /* 0x0000000f12127223 */ /* 0x000fc80000000003 */
[----:B------:R-:W-:-:S05]  /*1390*/  FFMA R3, R4, R18, R15 ;  /* 0x0000001204037223 */ /* 0x000fca000000000f */
[----:B------:R-:W-:-:S04]  /*13a0*/  SHF.R.U32.HI R11, RZ, 0x17, R3 ;  /* 0x00000017ff0b7819 */ /* 0x000fc80000011603 */
[----:B------:R-:W-:-:S04]  /*13b0*/  LOP3.LUT R11, R11, 0xff, RZ, 0xc0, !PT ;  /* 0x000000ff0b0b7812 */ /* 0x000fc800078ec0ff */
[----:B------:R-:W-:-:S05]  /*13c0*/  IADD3 R17, PT, PT, R11, R16, RZ ;  /* 0x000000100b117210 */ /* 0x000fca0007ffe0ff */
[----:B------:R-:W-:-:S05]  /*13d0*/  VIADD R11, R17, 0xffffffff ;  /* 0xffffffff110b7836 */ /* 0x000fca0000000000 */
[----:B------:R-:W-:-:S13]  /*13e0*/  ISETP.GE.U32.AND P0, PT, R11, 0xfe, PT ;  /* 0x000000fe0b00780c */ /* 0x000fda0003f06070 */
[----:B------:R-:W-:Y:S05]  /*13f0*/  @!P0 BRA `(.L_x_36) ;  /* 0x0000000000808947 */ /* 0x000fea0003800000 */
[----:B------:R-:W-:-:S13]  /*1400*/  ISETP.GT.AND P0, PT, R17, 0xfe, PT ;  /* 0x000000fe1100780c */ /* 0x000fda0003f04270 */
[----:B------:R-:W-:Y:S05]  /*1410*/  @P0 BRA `(.L_x_37) ;  /* 0x00000000006c0947 */ /* 0x000fea0003800000 */
[----:B------:R-:W-:-:S13]  /*1420*/  ISETP.GE.AND P0, PT, R17, 0x1, PT ;  /* 0x000000011100780c */ /* 0x000fda0003f06270 */
[----:B------:R-:W-:Y:S05]  /*1430*/  @P0 BRA `(.L_x_38) ;  /* 0x0000000000740947 */ /* 0x000fea0003800000 */
[----:B------:R-:W-:Y:S02]  /*1440*/  ISETP.GE.AND P0, PT, R17, -0x18, PT ;  /* 0xffffffe81100780c */ /* 0x000fe40003f06270 */
[----:B------:R-:W-:-:S11]  /*1450*/  LOP3.LUT R3, R3, 0x80000000, RZ, 0xc0, !PT ;  /* 0x8000000003037812 */ /* 0x000fd600078ec0ff */
[----:B------:R-:W-:Y:S05]  /*1460*/  @!P0 BRA `(.L_x_38) ;  /* 0x0000000000688947 */ /* 0x000fea0003800000 */
[CCC-:B------:R-:W-:Y:S01]  /*1470*/  FFMA.RZ R11, R4.reuse, R18.reuse, R15.reuse ;  /* 0x00000012040b7223 */ /* 0x1c0fe2000000c00f */
[C---:B------:R-:W-:Y:S02]  /*1480*/  IADD3 R16, PT, PT, R17.reuse, 0x20, RZ ;  /* 0x0000002011107810 */ /* 0x040fe40007ffe0ff */
[----:B------:R-:W-:Y:S02]  /*1490*/  ISETP.NE.AND P3, PT, R17, RZ, PT ;  /* 0x000000ff1100720c */ /* 0x000fe40003f65270 */
[----:B------:R-:W-:Y:S01]  /*14a0*/  LOP3.LUT R13, R11, 0x7fffff, RZ, 0xc0, !PT ;  /* 0x007fffff0b0d7812 */ /* 0x000fe200078ec0ff */
[CCC-:B------:R-:W-:Y:S01]  /*14b0*/  FFMA.RP R11, R4.reuse, R18.reuse, R15.reuse ;  /* 0x00000012040b7223 */ /* 0x1c0fe2000000800f */
[----:B------:R-:W-:Y:S01]  /*14c0*/  FFMA.RM R4, R4, R18, R15 ;  /* 0x0000001204047223 */ /* 0x000fe2000000400f */
[----:B------:R-:W-:Y:S02]  /*14d0*/  ISETP.NE.AND P1, PT, R17, RZ, PT ;  /* 0x000000ff1100720c */ /* 0x000fe40003f25270 */
[----:B------:R-:W-:-:S02]  /*14e0*/  LOP3.LUT R13, R13, 0x800000, RZ, 0xfc, !PT ;  /* 0x008000000d0d7812 */ /* 0x000fc400078efcff */
[----:B------:R-:W-:Y:S02]  /*14f0*/  IADD3 R15, PT, PT, -R17, RZ, RZ ;  /* 0x000000ff110f7210 */ /* 0x000fe40007ffe1ff */
[----:B------:R-:W-:Y:S02]  /*1500*/  SHF.L.U32 R16, R13, R16, RZ ;  /* 0x000000100d107219 */ /* 0x000fe400000006ff */
[----:B------:R-:W-:Y:S02]  /*1510*/  FSETP.NEU.FTZ.AND P0, PT, R11, R4, PT ;  /* 0x000000040b00720b */ /* 0x000fe40003f1d000 */
[----:B------:R-:W-:Y:S02]  /*1520*/  SEL R4, R15, RZ, P3 ;  /* 0x000000ff0f047207 */ /* 0x000fe40001800000 */
[----:B------:R-:W-:Y:S02]  /*1530*/  ISETP.NE.AND P1, PT, R16, RZ, P1 ;  /* 0x000000ff1000720c */ /* 0x000fe40000f25270 */
[----:B------:R-:W-:-:S02]  /*1540*/  SHF.R.U32.HI R4, RZ, R4, R13 ;  /* 0x00000004ff047219 */ /* 0x000fc4000001160d */
[----:B------:R-:W-:Y:S02]  /*1550*/  PLOP3.LUT P0, PT, P0, P1, PT, 0xf8, 0x8f ;  /* 0x00000000008f781c */ /* 0x000fe40000703f70 */
[----:B------:R-:W-:Y:S02]  /*1560*/  SHF.R.U32.HI R16, RZ, 0x1, R4 ;  /* 0x00000001ff107819 */ /* 0x000fe40000011604 */
[----:B------:R-:W-:-:S04]  /*1570*/  SEL R11, RZ, 0x1, !P0 ;  /* 0x00000001ff0b7807 */ /* 0x000fc80004000000 */
[----:B------:R-:W-:-:S04]  /*1580*/  LOP3.LUT R11, R11, 0x1, R16, 0xf8, !PT ;  /* 0x000000010b0b7812 */ /* 0x000fc800078ef810 */
[----:B------:R-:W-:-:S05]  /*1590*/  LOP3.LUT R11, R11, R4, RZ, 0xc0, !PT ;  /* 0x000000040b0b7212 */ /* 0x000fca00078ec0ff */
[----:B------:R-:W-:-:S05]  /*15a0*/  IMAD.IADD R16, R16, 0x1, R11 ;  /* 0x0000000110107824 */ /* 0x000fca00078e020b */
[----:B------:R-:W-:Y:S01]  /*15b0*/  LOP3.LUT R3, R16, R3, RZ, 0xfc, !PT ;  /* 0x0000000310037212 */ /* 0x000fe200078efcff */
[----:B------:R-:W-:Y:S06]  /*15c0*/  BRA `(.L_x_38) ;  /* 0x0000000000107947 */ /* 0x000fec0003800000 */
.L_x_37:
[----:B------:R-:W-:-:S04]  /*15d0*/  LOP3.LUT R3, R3, 0x80000000, RZ, 0xc0, !PT ;  /* 0x8000000003037812 */ /* 0x000fc800078ec0ff */
[----:B------:R-:W-:Y:S01]  /*15e0*/  LOP3.LUT R3, R3, 0x7f800000, RZ, 0xfc, !PT ;  /* 0x7f80000003037812 */ /* 0x000fe200078efcff */
[----:B------:R-:W-:Y:S06]  /*15f0*/  BRA `(.L_x_38) ;  /* 0x0000000000047947 */ /* 0x000fec0003800000 */
.L_x_36:
[----:B------:R-:W-:-:S07]  /*1600*/  LEA R3, R16, R3, 0x17 ;  /* 0x0000000310037211 */ /* 0x000fce00078eb8ff */
.L_x_38:
[----:B------:R-:W-:Y:S05]  /*1610*/  BSYNC.RECONVERGENT B3 ;  /* 0x0000000000037941 */ /* 0x000fea0003800200 */
.L_x_35:
[----:B------:R-:W-:Y:S05]  /*1620*/  BRA `(.L_x_39) ;  /* 0x0000000000207947 */ /* 0x000fea0003800000 */
.L_x_34:
[----:B------:R-:W-:-:S04]  /*1630*/  LOP3.LUT R3, R4, 0x80000000, R3, 0x48, !PT ;  /* 0x8000000004037812 */ /* 0x000fc800078e4803 */
[----:B------:R-:W-:Y:S01]  /*1640*/  LOP3.LUT R3, R3, 0x7f800000, RZ, 0xfc, !PT ;  /* 0x7f80000003037812 */ /* 0x000fe200078efcff */
[----:B------:R-:W-:Y:S06]  /*1650*/  BRA `(.L_x_39) ;  /* 0x0000000000147947 */ /* 0x000fec0003800000 */
.L_x_33:
[----:B------:R-:W-:Y:S01]  /*1660*/  LOP3.LUT R3, R4, 0x80000000, R3, 0x48, !PT ;  /* 0x8000000004037812 */ /* 0x000fe200078e4803 */
[----:B------:R-:W-:Y:S06]  /*1670*/  BRA `(.L_x_39) ;  /* 0x00000000000c7947 */ /* 0x000fec0003800000 */
.L_x_32:
[----:B------:R-:W0:Y:S01]  /*1680*/  MUFU.RSQ R3, -QNAN ;  /* 0xffc0000000037908 */ /* 0x000e220000001400 */
[----:B------:R-:W-:Y:S05]  /*1690*/  BRA `(.L_x_39) ;  /* 0x0000000000047947 */ /* 0x000fea0003800000 */
.L_x_31:
[----:B------:R-:W-:-:S07]  /*16a0*/  FADD.FTZ R3, R3, R4 ;  /* 0x0000000403037221 */ /* 0x000fce0000010000 */
.L_x_39:
[----:B------:R-:W-:Y:S05]  /*16b0*/  BSYNC.RECONVERGENT B2 ;  /* 0x0000000000027941 */ /* 0x000fea0003800200 */
.L_x_29:
[----:B------:R-:W-:-:S04]  /*16c0*/  HFMA2 R13, -RZ, RZ, 0, 0 ;  /* 0x00000000ff0d7431 */ /* 0x000fc800000001ff */
[----:B0-----:R-:W-:Y:S05]  /*16d0*/  RET.REL.NODEC R12 `(compute_druggability) ;  /* 0xffffffe80c487950 */ /* 0x001fea0003c3ffff */
.L_x_40:
        /* <DEDUP_REMOVED lines=10> */
.L_x_196:


//--------------------- .text.monte_carlo_volume  --------------------------
	.section	.text.monte_carlo_volume,"ax",@progbits
	.align	128
        .global         monte_carlo_volume
        .type           monte_carlo_volume,@function
        .size           monte_carlo_volume,(.L_x_198 - monte_carlo_volume)
        .other          monte_carlo_volume,@"STO_CUDA_ENTRY STV_DEFAULT"
monte_carlo_volume:
.text.monte_carlo_volume:
[----:B------:R-:W-:Y:S01]  /*0000*/  LDC R1, c[0x0][0x37c] ;  /* 0x0000df00ff017b82 */ /* 0x000fe20000000800 */
[----:B------:R-:W0:Y:S01]  /*0010*/  S2R R23, SR_CTAID.Y ;  /* 0x0000000000177919 */ /* 0x000e220000002600 */
[----:B------:R-:W0:Y:S02]  /*0020*/  LDCU UR4, c[0x0][0x3bc] ;  /* 0x00007780ff0477ac */ /* 0x000e240008000800 */
[----:B0-----:R-:W-:-:S13]  /*0030*/  ISETP.GE.AND P0, PT, R23, UR4, PT ;  /* 0x0000000417007c0c */ /* 0x001fda000bf06270 */
[----:B------:R-:W-:Y:S05]  /*0040*/  @P0 EXIT ;  /* 0x000000000000094d */ /* 0x000fea0003800000 */
[----:B------:R-:W0:Y:S01]  /*0050*/  S2R R2, SR_TID.X ;  /* 0x0000000000027919 */ /* 0x000e220000002100 */
[----:B------:R-:W0:Y:S01]  /*0060*/  LDCU UR4, c[0x0][0x360] ;  /* 0x00006c00ff0477ac */ /* 0x000e220008000800 */
[----:B------:R-:W-:Y:S01]  /*0070*/  IMAD R3, R23, 0x2710, RZ ;  /* 0x0000271017037824 */ /* 0x000fe200078e02ff */
[----:B------:R-:W-:Y:S01]  /*0080*/  BSSY.RECONVERGENT B0, `(.L_x_41) ;  /* 0x0000105000007945 */ /* 0x000fe20003800200 */
[----:B------:R-:W0:Y:S01]  /*0090*/  S2R R5, SR_CTAID.X ;  /* 0x0000000000057919 */ /* 0x000e220000002500 */
[----:B------:R-:W1:Y:S01]  /*00a0*/  LDCU.64 UR6, c[0x0][0x3c8] ;  /* 0x00007900ff0677ac */ /* 0x000e620008000a00 */
[----:B------:R-:W2:Y:S01]  /*00b0*/  LDCU.64 UR24, c[0x0][0x358] ;  /* 0x00006b00ff1877ac */ /* 0x000ea20008000a00 */
[----:B0-----:R-:W-:-:S05]  /*00c0*/  IMAD R0, R5, UR4, R2 ;  /* 0x0000000405007c24 */ /* 0x001fca000f8e0202 */
[----:B-1----:R-:W-:Y:S02]  /*00d0*/  IADD3 R3, P0, P1, R0, UR6, R3 ;  /* 0x0000000600037c10 */ /* 0x002fe4000f91e003 */
[----:B------:R-:W-:Y:S02]  /*00e0*/  SHF.R.S32.HI R0, RZ, 0x1f, R0 ;  /* 0x0000001fff007819 */ /* 0x000fe40000011400 */
[----:B------:R-:W-:Y:S02]  /*00f0*/  LOP3.LUT R22, R3, 0xaad26b49, RZ, 0x3c, !PT ;  /* 0xaad26b4903167812 */ /* 0x000fe400078e3cff */
[----:B------:R-:W-:Y:S02]  /*0100*/  IADD3.X R0, PT, PT, R0, UR7, RZ, P0, P1 ;  /* 0x0000000700007c10 */ /* 0x000fe400087e24ff */
[----:B------:R-:W-:Y:S01]  /*0110*/  ISETP.NE.AND P0, PT, R2, RZ, PT ;  /* 0x000000ff0200720c */ /* 0x000fe20003f05270 */
[----:B------:R-:W-:Y:S01]  /*0120*/  IMAD R22, R22, 0x4182bed5, RZ ;  /* 0x4182bed516167824 */ /* 0x000fe200078e02ff */
[----:B------:R-:W-:-:S05]  /*0130*/  LOP3.LUT R21, R0, 0xf7dcefdd, RZ, 0x3c, !PT ;  /* 0xf7dcefdd00157812 */ /* 0x000fca00078e3cff */
[----:B------:R-:W-:-:S06]  /*0140*/  IMAD R21, R21, -0x658354e5, RZ ;  /* 0x9a7cab1b15157824 */ /* 0x000fcc00078e02ff */
[----:B--2---:R-:W-:Y:S05]  /*0150*/  @P0 BRA `(.L_x_42) ;  /* 0x0000000c00dc0947 */ /* 0x004fea0003800000 */
[----:B------:R-:W0:Y:S01]  /*0160*/  S2UR UR5, SR_CgaCtaId ;  /* 0x00000000000579c3 */ /* 0x000e220000008800 */
[----:B------:R-:W-:Y:S01]  /*0170*/  UMOV UR4, 0x400 ;  /* 0x0000040000047882 */ /* 0x000fe20000000000 */
[----:B------:R-:W1:Y:S01]  /*0180*/  LDCU UR6, c[0x0][0x3b8] ;  /* 0x00007700ff0677ac */ /* 0x000e620008000800 */
[----:B------:R-:W-:Y:S02]  /*0190*/  HFMA2 R7, -RZ, RZ, -32.65625, 4.5359134674072265625e-05 ;  /* 0xd01502f9ff077431 */ /* 0x000fe400000001ff */
[----:B------:R-:W-:Y:S02]  /*01a0*/  IMAD.MOV.U32 R4, RZ, RZ, 0x501502f9 ;  /* 0x501502f9ff047424 */ /* 0x000fe400078e00ff */
[----:B------:R-:W-:Y:S02]  /*01b0*/  IMAD.MOV.U32 R5, RZ, RZ, -0x2feafd07 ;  /* 0xd01502f9ff057424 */ /* 0x000fe400078e00ff */
[----:B------:R-:W-:Y:S01]  /*01c0*/  IMAD.MOV.U32 R6, RZ, RZ, 0x501502f9 ;  /* 0x501502f9ff067424 */ /* 0x000fe200078e00ff */
[----:B-1----:R-:W-:-:S02]  /*01d0*/  UISETP.GE.AND UP0, UPT, UR6, 0x1, UPT ;  /* 0x000000010600788c */ /* 0x002fc4000bf06270 */
[----:B0-----:R-:W-:-:S09]  /*01e0*/  ULEA UR4, UR5, UR4, 0x18 ;  /* 0x0000000405047291 */ /* 0x001fd2000f8ec0ff */
[----:B------:R0:W-:Y:S04]  /*01f0*/  STS.128 [UR4], R4 ;  /* 0x00000004ff007988 */ /* 0x0001e80008000c04 */
[----:B------:R0:W-:Y:S01]  /*0200*/  STS.64 [UR4+0x10], R4 ;  /* 0x00001004ff007988 */ /* 0x0001e20008000a04 */
[----:B------:R-:W-:Y:S05]  /*0210*/  BRA.U !UP0, `(.L_x_42) ;  /* 0x0000000d08ac7547 */ /* 0x000fea000b800000 */
[----:B------:R-:W-:Y:S01]  /*0220*/  UISETP.GE.U32.AND UP0, UPT, UR6, 0x4, UPT ;  /* 0x000000040600788c */ /* 0x000fe2000bf06070 */
[----:B------:R-:W-:Y:S01]  /*0230*/  IMAD.MOV.U32 R14, RZ, RZ, 0x501502f9 ;  /* 0x501502f9ff0e7424 */ /* 0x000fe200078e00ff */
[----:B------:R-:W-:Y:S01]  /*0240*/  MOV R10, 0x501502f9 ;  /* 0x501502f9000a7802 */ /* 0x000fe20000000f00 */
[----:B------:R-:W-:Y:S01]  /*0250*/  IMAD.MOV.U32 R15, RZ, RZ, -0x2feafd07 ;  /* 0xd01502f9ff0f7424 */ /* 0x000fe200078e00ff */
[----:B------:R-:W-:Y:S01]  /*0260*/  UMOV UR4, URZ ;  /* 0x000000ff00047c82 */ /* 0x000fe20008000000 */
[----:B------:R-:W-:Y:S02]  /*0270*/  IMAD.MOV.U32 R11, RZ, RZ, -0x2feafd07 ;  /* 0xd01502f9ff0b7424 */ /* 0x000fe400078e00ff */
[----:B------:R-:W-:Y:S02]  /*0280*/  IMAD.MOV.U32 R9, RZ, RZ, -0x2feafd07 ;  /* 0xd01502f9ff097424 */ /* 0x000fe400078e00ff */
[----:B------:R-:W-:Y:S01]  /*0290*/  IMAD.MOV.U32 R8, RZ, RZ, 0x501502f9 ;  /* 0x501502f9ff087424 */ /* 0x000fe200078e00ff */
[----:B------:R-:W-:Y:S06]  /*02a0*/  BRA.U !UP0, `(.L_x_43) ;  /* 0x0000000908787547 */ /* 0x000fec000b800000 */
[----:B------:R-:W1:Y:S01]  /*02b0*/  LDCU.128 UR16, c[0x0][0x3a0] ;  /* 0x00007400ff1077ac */ /* 0x000e620008000c00 */
[----:B------:R-:W-:Y:S01]  /*02c0*/  IMAD.MOV.U32 R14, RZ, RZ, 0x501502f9 ;  /* 0x501502f9ff0e7424 */ /* 0x000fe200078e00ff */
[----:B------:R-:W-:Y:S01]  /*02d0*/  MOV R15, 0xd01502f9 ;  /* 0xd01502f9000f7802 */ /* 0x000fe20000000f00 */
[----:B------:R-:W2:Y:S01]  /*02e0*/  LDCU.128 UR20, c[0x0][0x390] ;  /* 0x00007200ff1477ac */ /* 0x000ea20008000c00 */
[----:B------:R-:W3:Y:S01]  /*02f0*/  LDCU.128 UR28, c[0x0][0x380] ;  /* 0x00007000ff1c77ac */ /* 0x000ee20008000c00 */
[----:B------:R-:W-:Y:S02]  /*0300*/  ULOP3.LUT UR4, UR6, 0x7ffffffc, URZ, 0xc0, !UPT ;  /* 0x7ffffffc06047892 */ /* 0x000fe4000f8ec0ff */
[----:B-1----:R-:W-:Y:S02]  /*0310*/  UIADD3 UR15, UP0, UPT, UR16, 0x8, URZ ;  /* 0x00000008100f7890 */ /* 0x002fe4000ff1e0ff */
[----:B------:R-:W-:Y:S02]  /*0320*/  UIADD3 UR13, UP1, UPT, UR18, 0x8, URZ ;  /* 0x00000008120d7890 */ /* 0x000fe4000ff3e0ff */
[----:B------:R-:W-:-:S02]  /*0330*/  UIADD3.X UR16, UPT, UPT, URZ, UR17, URZ, UP0, !UPT ;  /* 0x00000011ff107290 */ /* 0x000fc400087fe4ff */
[----:B------:R-:W-:Y:S01]  /*0340*/  UIADD3.X UR14, UPT, UPT, URZ, UR19, URZ, UP1, !UPT ;  /* 0x00000013ff0e7290 */ /* 0x000fe20008ffe4ff */
[----:B------:R-:W-:Y:S01]  /*0350*/  IMAD.U32 R20, RZ, RZ, UR15 ;  /* 0x0000000fff147e24 */ /* 0x000fe2000f8e00ff */
[----:B--2---:R-:W-:Y:S01]  /*0360*/  UIADD3 UR11, UP2, UPT, UR22, 0x8, URZ ;  /* 0x00000008160b7890 */ /* 0x004fe2000ff5e0ff */
[----:B------:R-:W-:Y:S01]  /*0370*/  IMAD.U32 R12, RZ, RZ, UR13 ;  /* 0x0000000dff0c7e24 */ /* 0x000fe2000f8e00ff */
[----:B------:R-:W-:Y:S01]  /*0380*/  UIADD3 UR9, UP3, UPT, UR20, 0x8, URZ ;  /* 0x0000000814097890 */ /* 0x000fe2000ff7e0ff */
[----:B------:R-:W-:Y:S01]  /*0390*/  IMAD.U32 R3, RZ, RZ, UR16 ;  /* 0x00000010ff037e24 */ /* 0x000fe2000f8e00ff */
[----:B---3--:R-:W-:Y:S01]  /*03a0*/  UIADD3 UR7, UP0, UPT, UR28, 0x8, URZ ;  /* 0x000000081c077890 */ /* 0x008fe2000ff1e0ff */
[----:B------:R-:W-:Y:S01]  /*03b0*/  MOV R13, UR14 ;  /* 0x0000000e000d7c02 */ /* 0x000fe20008000f00 */
[----:B------:R-:W-:Y:S01]  /*03c0*/  UIADD3 UR5, UP1, UPT, UR30, 0x8, URZ ;  /* 0x000000081e057890 */ /* 0x000fe2000ff3e0ff */
[----:B0-----:R-:W-:Y:S01]  /*03d0*/  IMAD.U32 R6, RZ, RZ, UR11 ;  /* 0x0000000bff067e24 */ /* 0x001fe2000f8e00ff */
[----:B------:R-:W-:Y:S01]  /*03e0*/  UIADD3.X UR12, UPT, UPT, URZ, UR23, URZ, UP2, !UPT ;  /* 0x00000017ff0c7290 */ /* 0x000fe200097fe4ff */
[----:B------:R-:W-:Y:S01]  /*03f0*/  MOV R4, UR9 ;  /* 0x0000000900047c02 */ /* 0x000fe20008000f00 */
[----:B------:R-:W-:Y:S01]  /*0400*/  UIADD3.X UR10, UPT, UPT, URZ, UR21, URZ, UP3, !UPT ;  /* 0x00000015ff0a7290 */ /* 0x000fe20009ffe4ff */
[----:B------:R-:W-:Y:S01]  /*0410*/  IMAD.U32 R2, RZ, RZ, UR7 ;  /* 0x00000007ff027e24 */ /* 0x000fe2000f8e00ff */
[----:B------:R-:W-:Y:S01]  /*0420*/  UIADD3.X UR8, UPT, UPT, URZ, UR29, URZ, UP0, !UPT ;  /* 0x0000001dff087290 */ /* 0x000fe200087fe4ff */
[----:B------:R-:W-:Y:S01]  /*0430*/  IMAD.U32 R0, RZ, RZ, UR5 ;  /* 0x00000005ff007e24 */ /* 0x000fe2000f8e00ff */
[----:B------:R-:W-:Y:S01]  /*0440*/  UIADD3.X UR6, UPT, UPT, URZ, UR31, URZ, UP1, !UPT ;  /* 0x0000001fff067290 */ /* 0x000fe20008ffe4ff */
[----:B------:R-:W-:Y:S01]  /*0450*/  IMAD.U32 R7, RZ, RZ, UR12 ;  /* 0x0000000cff077e24 */ /* 0x000fe2000f8e00ff */
[----:B------:R-:W-:Y:S01]  /*0460*/  UIADD3 UR17, UPT, UPT, -UR4, URZ, URZ ;  /* 0x000000ff04117290 */ /* 0x000fe2000fffe1ff */
[----:B------:R-:W-:-:S02]  /*0470*/  IMAD.U32 R5, RZ, RZ, UR10 ;  /* 0x0000000aff057e24 */ /* 0x000fc4000f8e00ff */
[----:B------:R-:W-:Y:S01]  /*0480*/  IMAD.U32 R17, RZ, RZ, UR8 ;  /* 0x00000008ff117e24 */ /* 0x000fe2000f8e00ff */
[----:B------:R-:W-:-:S08]  /*0490*/  MOV R19, UR6 ;  /* 0x0000000600137c02 */ /* 0x000fd00008000f00 */
.L_x_48:
[----:B------:R-:W-:Y:S02]  /*04a0*/  IMAD.MOV.U32 R24, RZ, RZ, R20 ;  /* 0x000000ffff187224 */ /* 0x000fe400078e0014 */
[----:B------:R-:W-:-:S05]  /*04b0*/  IMAD.MOV.U32 R25, RZ, RZ, R3 ;  /* 0x000000ffff197224 */ /* 0x000fca00078e0003 */
[----:B--2---:R-:W2:Y:S04]  /*04c0*/  LDG.E.CONSTANT R20, desc[UR24][R24.64+-0x8] ;  /* 0xfffff81818147981 */ /* 0x004ea8000c1e9900 */
[----:B---3--:R-:W3:Y:S04]  /*04d0*/  LDG.E.CONSTANT R16, desc[UR24][R24.64] ;  /* 0x0000001818107981 */ /* 0x008ee8000c1e9900 */
[----:B------:R-:W4:Y:S04]  /*04e0*/  LDG.E.CONSTANT R18, desc[UR24][R24.64+0x4] ;  /* 0x0000041818127981 */ /* 0x000f28000c1e9900 */
[----:B------:R-:W5:Y:S01]  /*04f0*/  LDG.E.CONSTANT R3, desc[UR24][R24.64+-0x4] ;  /* 0xfffffc1818037981 */ /* 0x000f62000c1e9900 */
[----:B--2---:R-:W-:-:S02]  /*0500*/  ISETP.NE.AND P3, PT, R20, RZ, PT ;  /* 0x000000ff1400720c */ /* 0x004fc40003f65270 */
[----:B---3--:R-:W-:Y:S01]  /*0510*/  ISETP.NE.AND P1, PT, R16, RZ, PT ;  /* 0x000000ff1000720c */ /* 0x008fe20003f25270 */
[----:B------:R-:W-:Y:S01]  /*0520*/  IMAD.MOV.U32 R16, RZ, RZ, R2 ;  /* 0x000000ffff107224 */ /* 0x000fe200078e0002 */
[----:B----4-:R-:W-:Y:S02]  /*0530*/  ISETP.NE.AND P2, PT, R18, RZ, PT ;  /* 0x000000ff1200720c */ /* 0x010fe40003f45270 */
[----:B------:R-:W-:Y:S02]  /*0540*/  MOV R18, R0 ;  /* 0x0000000000127202 */ /* 0x000fe40000000f00 */
[----:B-----5:R-:W-:-:S05]  /*0550*/  ISETP.NE.AND P0, PT, R3, RZ, PT ;  /* 0x000000ff0300720c */ /* 0x020fca0003f05270 */
[----:B01----:R-:W-:Y:S08]  /*0560*/  @!P3 BRA `(.L_x_44) ;  /* 0x000000000060b947 */ /* 0x003ff00003800000 */
[----:B------:R-:W2:Y:S02]  /*0570*/  LDG.E.CONSTANT R0, desc[UR24][R12.64+-0x8] ;  /* 0xfffff8180c007981 */ /* 0x000ea4000c1e9900 */
[----:B--2---:R-:W-:-:S13]  /*0580*/  ISETP.NE.AND P3, PT, R0, R23, PT ;  /* 0x000000170000720c */ /* 0x004fda0003f65270 */
[----:B------:R-:W-:Y:S05]  /*0590*/  @P3 BRA `(.L_x_44) ;  /* 0x0000000000543947 */ /* 0x000fea0003800000 */
[----:B------:R-:W2:Y:S04]  /*05a0*/  LDG.E.CONSTANT R0, desc[UR24][R6.64+-0x8] ;  /* 0xfffff81806007981 */ /* 0x000ea8000c1e9900 */
[----:B------:R-:W2:Y:S04]  /*05b0*/  LDG.E.CONSTANT R27, desc[UR24][R16.64+-0x8] ;  /* 0xfffff818101b7981 */ /* 0x000ea8000c1e9900 */
[----:B------:R-:W3:Y:S04]  /*05c0*/  LDG.E.CONSTANT R20, desc[UR24][R18.64+-0x8] ;  /* 0xfffff81812147981 */ /* 0x000ee8000c1e9900 */
[----:B------:R-:W4:Y:S01]  /*05d0*/  LDG.E.CONSTANT R3, desc[UR24][R4.64+-0x8] ;  /* 0xfffff81804037981 */ /* 0x000f22000c1e9900 */
[----:B------:R-:W0:Y:S01]  /*05e0*/  S2UR UR6, SR_CgaCtaId ;  /* 0x00000000000679c3 */ /* 0x000e220000008800 */
[----:B------:R-:W-:-:S02]  /*05f0*/  UMOV UR5, 0x400 ;  /* 0x0000040000057882 */ /* 0x000fc40000000000 */
[----:B0-----:R-:W-:Y:S01]  /*0600*/  ULEA UR5, UR6, UR5, 0x18 ;  /* 0x0000000506057291 */ /* 0x001fe2000f8ec0ff */
[C-C-:B--2---:R-:W-:Y:S01]  /*0610*/  FADD R29, -R0.reuse, R27.reuse ;  /* 0x0000001b001d7221 */ /* 0x144fe20000000100 */
[C---:B------:R-:W-:Y:S01]  /*0620*/  FADD R2, R0.reuse, R27 ;  /* 0x0000001b00027221 */ /* 0x040fe20000000000 */
[----:B---3--:R-:W-:-:S03]  /*0630*/  FADD R27, -R0, R20 ;  /* 0x00000014001b7221 */ /* 0x008fc60000000100 */
[----:B------:R-:W-:Y:S01]  /*0640*/  FMNMX R8, R8, R29, PT ;  /* 0x0000001d08087209 */ /* 0x000fe20003800000 */
[C---:B------:R-:W-:Y:S01]  /*0650*/  FADD R20, R0.reuse, R20 ;  /* 0x0000001400147221 */ /* 0x040fe20000000000 */
[----:B------:R-:W-:Y:S01]  /*0660*/  FMNMX R9, R9, R2, !PT ;  /* 0x0000000209097209 */ /* 0x000fe20007800000 */
[C-C-:B----4-:R-:W-:Y:S01]  /*0670*/  FADD R29, -R0.reuse, R3.reuse ;  /* 0x00000003001d7221 */ /* 0x150fe20000000100 */
[----:B------:R-:W-:Y:S01]  /*0680*/  FADD R0, R0, R3 ;  /* 0x0000000300007221 */ /* 0x000fe20000000000 */
[----:B------:R-:W-:Y:S02]  /*0690*/  FMNMX R10, R10, R27, PT ;  /* 0x0000001b0a0a7209 */ /* 0x000fe40003800000 */
[----:B------:R-:W-:Y:S02]  /*06a0*/  FMNMX R11, R11, R20, !PT ;  /* 0x000000140b0b7209 */ /* 0x000fe40007800000 */
[----:B------:R-:W-:Y:S02]  /*06b0*/  FMNMX R14, R14, R29, PT ;  /* 0x0000001d0e0e7209 */ /* 0x000fe40003800000 */
[----:B------:R-:W-:Y:S01]  /*06c0*/  FMNMX R15, R15, R0, !PT ;  /* 0x000000000f0f7209 */ /* 0x000fe20007800000 */
[----:B------:R0:W-:Y:S04]  /*06d0*/  STS.128 [UR5], R8 ;  /* 0x00000008ff007988 */ /* 0x0001e80008000c05 */
[----:B------:R0:W-:Y:S02]  /*06e0*/  STS.64 [UR5+0x10], R14 ;  /* 0x0000100eff007988 */ /* 0x0001e40008000a05 */
.L_x_44:
[----:B------:R-:W-:Y:S05]  /*06f0*/  @!P0 BRA `(.L_x_45) ;  /* 0x0000000000608947 */ /* 0x000fea0003800000 */
[----:B------:R-:W2:Y:S02]  /*0700*/  LDG.E.CONSTANT R0, desc[UR24][R12.64+-0x4] ;  /* 0xfffffc180c007981 */ /* 0x000ea4000c1e9900 */
[----:B--2---:R-:W-:-:S13]  /*0710*/  ISETP.NE.AND P0, PT, R0, R23, PT ;  /* 0x000000170000720c */ /* 0x004fda0003f05270 */
[----:B------:R-:W-:Y:S05]  /*0720*/  @P0 BRA `(.L_x_45) ;  /* 0x0000000000540947 */ /* 0x000fea0003800000 */
[----:B------:R-:W2:Y:S04]  /*0730*/  LDG.E.CONSTANT R0, desc[UR24][R6.64+-0x4] ;  /* 0xfffffc1806007981 */ /* 0x000ea8000c1e9900 */
[----:B------:R-:W2:Y:S04]  /*0740*/  LDG.E.CONSTANT R27, desc[UR24][R16.64+-0x4] ;  /* 0xfffffc18101b7981 */ /* 0x000ea8000c1e9900 */
[----:B------:R-:W3:Y:S04]  /*0750*/  LDG.E.CONSTANT R20, desc[UR24][R18.64+-0x4] ;  /* 0xfffffc1812147981 */ /* 0x000ee8000c1e9900 */
[----:B------:R-:W4:Y:S01]  /*0760*/  LDG.E.CONSTANT R3, desc[UR24][R4.64+-0x4] ;  /* 0xfffffc1804037981 */ /* 0x000f22000c1e9900 */
[----:B------:R-:W1:Y:S01]  /*0770*/  S2UR UR6, SR_CgaCtaId ;  /* 0x00000000000679c3 */ /* 0x000e620000008800 */
[----:B------:R-:W-:-:S02]  /*0780*/  UMOV UR5, 0x400 ;  /* 0x0000040000057882 */ /* 0x000fc40000000000 */
[----:B-1----:R-:W-:Y:S01]  /*0790*/  ULEA UR5, UR6, UR5, 0x18 ;  /* 0x0000000506057291 */ /* 0x002fe2000f8ec0ff */
[C-C-:B--2---:R-:W-:Y:S01]  /*07a0*/  FADD R29, -R0.reuse, R27.reuse ;  /* 0x0000001b001d7221 */ /* 0x144fe20000000100 */
[C---:B------:R-:W-:Y:S01]  /*07b0*/  FADD R2, R0.reuse, R27 ;  /* 0x0000001b00027221 */ /* 0x040fe20000000000 */
[----:B---3--:R-:W-:-:S03]  /*07c0*/  FADD R27, -R0, R20 ;  /* 0x00000014001b7221 */ /* 0x008fc60000000100 */
[----:B0-----:R-:W-:Y:S01]  /*07d0*/  FMNMX R8, R8, R29, PT ;  /* 0x0000001d08087209 */ /* 0x001fe20003800000 */
        /* <DEDUP_REMOVED lines=10> */
.L_x_45:
        /* <DEDUP_REMOVED lines=8> */
[----:B------:R-:W5:Y:S01]  /*0900*/  S2UR UR6, SR_CgaCtaId ;  /* 0x00000000000679c3 */ /* 0x000f620000008800 */
[----:B------:R-:W-:-:S02]  /*0910*/  UMOV UR5, 0x400 ;  /* 0x0000040000057882 */ /* 0x000fc40000000000 */
[----:B-----5:R-:W-:Y:S01]  /*0920*/  ULEA UR5, UR6, UR5, 0x18 ;  /* 0x0000000506057291 */ /* 0x020fe2000f8ec0ff */
[C-C-:B--2---:R-:W-:Y:S01]  /*0930*/  FADD R29, -R0.reuse, R27.reuse ;  /* 0x0000001b001d7221 */ /* 0x144fe20000000100 */
[C---:B------:R-:W-:Y:S01]  /*0940*/  FADD R2, R0.reuse, R27 ;  /* 0x0000001b00027221 */ /* 0x040fe20000000000 */
[----:B---3--:R-:W-:-:S03]  /*0950*/  FADD R27, -R0, R20 ;  /* 0x00000014001b7221 */ /* 0x008fc60000000100 */
[----:B01----:R-:W-:Y:S01]  /*0960*/  FMNMX R8, R8, R29, PT ;  /* 0x0000001d08087209 */ /* 0x003fe20003800000 */
        /* <DEDUP_REMOVED lines=10> */
.L_x_46:
[----:B------:R-:W-:Y:S05]  /*0a10*/  @!P2 BRA `(.L_x_47) ;  /* 0x000000000060a947 */ /* 0x000fea0003800000 */
[----:B------:R-:W3:Y:S02]  /*0a20*/  LDG.E.CONSTANT R0, desc[UR24][R12.64+0x4] ;  /* 0x000004180c007981 */ /* 0x000ee4000c1e9900 */
[----:B---3--:R-:W-:-:S13]  /*0a30*/  ISETP.NE.AND P0, PT, R0, R23, PT ;  /* 0x000000170000720c */ /* 0x008fda0003f05270 */
[----:B------:R-:W-:Y:S05]  /*0a40*/  @P0 BRA `(.L_x_47) ;  /* 0x0000000000540947 */ /* 0x000fea0003800000 */
[----:B------:R-:W3:Y:S04]  /*0a50*/  LDG.E.CONSTANT R0, desc[UR24][R6.64+0x4] ;  /* 0x0000041806007981 */ /* 0x000ee8000c1e9900 */
[----:B------:R-:W3:Y:S04]  /*0a60*/  LDG.E.CONSTANT R27, desc[UR24][R16.64+0x4] ;  /* 0x00000418101b7981 */ /* 0x000ee8000c1e9900 */
[----:B------:R-:W4:Y:S04]  /*0a70*/  LDG.E.CONSTANT R20, desc[UR24][R18.64+0x4] ;  /* 0x0000041812147981 */ /* 0x000f28000c1e9900 */
[----:B------:R-:W5:Y:S01]  /*0a80*/  LDG.E.CONSTANT R3, desc[UR24][R4.64+0x4] ;  /* 0x0000041804037981 */ /* 0x000f62000c1e9900 */
[----:B------:R-:W0:Y:S01]  /*0a90*/  S2UR UR6, SR_CgaCtaId ;  /* 0x00000000000679c3 */ /* 0x000e220000008800 */
[----:B------:R-:W-:-:S02]  /*0aa0*/  UMOV UR5, 0x400 ;  /* 0x0000040000057882 */ /* 0x000fc40000000000 */
[----:B0-----:R-:W-:Y:S01]  /*0ab0*/  ULEA UR5, UR6, UR5, 0x18 ;  /* 0x0000000506057291 */ /* 0x001fe2000f8ec0ff */
[C-C-:B---3--:R-:W-:Y:S01]  /*0ac0*/  FADD R29, -R0.reuse, R27.reuse ;  /* 0x0000001b001d7221 */ /* 0x148fe20000000100 */
[C---:B------:R-:W-:Y:S01]  /*0ad0*/  FADD R2, R0.reuse, R27 ;  /* 0x0000001b00027221 */ /* 0x040fe20000000000 */
[----:B----4-:R-:W-:-:S03]  /*0ae0*/  FADD R27, -R0, R20 ;  /* 0x00000014001b7221 */ /* 0x010fc60000000100 */
[----:B-12---:R-:W-:Y:S01]  /*0af0*/  FMNMX R8, R8, R29, PT ;  /* 0x0000001d08087209 */ /* 0x006fe20003800000 */
[C---:B------:R-:W-:Y:S01]  /*0b00*/  FADD R20, R0.reuse, R20 ;  /* 0x0000001400147221 */ /* 0x040fe20000000000 */
[----:B------:R-:W-:Y:S01]  /*0b10*/  FMNMX R9, R9, R2, !PT ;  /* 0x0000000209097209 */ /* 0x000fe20007800000 */
[C-C-:B-----5:R-:W-:Y:S01]  /*0b20*/  FADD R29, -R0.reuse, R3.reuse ;  /* 0x00000003001d7221 */ /* 0x160fe20000000100 */
[----:B------:R-:W-:Y:S01]  /*0b30*/  FADD R0, R0, R3 ;  /* 0x0000000300007221 */ /* 0x000fe20000000000 */
[----:B------:R-:W-:Y:S02]  /*0b40*/  FMNMX R10, R10, R27, PT ;  /* 0x0000001b0a0a7209 */ /* 0x000fe40003800000 */
[----:B------:R-:W-:Y:S02]  /*0b50*/  FMNMX R11, R11, R20, !PT ;  /* 0x000000140b0b7209 */ /* 0x000fe40007800000 */
[----:B------:R-:W-:Y:S02]  /*0b60*/  FMNMX R14, R14, R29, PT ;  /* 0x0000001d0e0e7209 */ /* 0x000fe40003800000 */
[----:B------:R-:W-:Y:S01]  /*0b70*/  FMNMX R15, R15, R0, !PT ;  /* 0x000000000f0f7209 */ /* 0x000fe20007800000 */
[----:B------:R3:W-:Y:S04]  /*0b80*/  STS.128 [UR5], R8 ;  /* 0x00000008ff007988 */ /* 0x0007e80008000c05 */
[----:B------:R3:W-:Y:S02]  /*0b90*/  STS.64 [UR5+0x10], R14 ;  /* 0x0000100eff007988 */ /* 0x0007e40008000a05 */
.L_x_47:
[----:B------:R-:W-:Y:S01]  /*0ba0*/  UIADD3 UR17, UPT, UPT, UR17, 0x4, URZ ;  /* 0x0000000411117890 */ /* 0x000fe2000fffe0ff */
[----:B------:R-:W-:Y:S02]  /*0bb0*/  IADD3 R20, P0, PT, R24, 0x10, RZ ;  /* 0x0000001018147810 */ /* 0x000fe40007f1e0ff */
[----:B------:R-:W-:Y:S01]  /*0bc0*/  IADD3 R12, P1, PT, R12, 0x10, RZ ;  /* 0x000000100c0c7810 */ /* 0x000fe20007f3e0ff */
[----:B------:R-:W-:Y:S01]  /*0bd0*/  UISETP.NE.AND UP0, UPT, UR17, URZ, UPT ;  /* 0x000000ff1100728c */ /* 0x000fe2000bf05270 */
[----:B------:R-:W-:Y:S01]  /*0be0*/  IADD3 R2, P2, PT, R16, 0x10, RZ ;  /* 0x0000001010027810 */ /* 0x000fe20007f5e0ff */
[----:B------:R-:W-:Y:S01]  /*0bf0*/  IMAD.X R3, RZ, RZ, R25, P0 ;  /* 0x000000ffff037224 */ /* 0x000fe200000e0619 */
[----:B------:R-:W-:Y:S01]  /*0c00*/  IADD3 R6, P0, PT, R6, 0x10, RZ ;  /* 0x0000001006067810 */ /* 0x000fe20007f1e0ff */
[----:B------:R-:W-:Y:S01]  /*0c10*/  IMAD.X R13, RZ, RZ, R13, P1 ;  /* 0x000000ffff0d7224 */ /* 0x000fe200008e060d */
[----:B------:R-:W-:Y:S01]  /*0c20*/  IADD3 R0, P3, PT, R18, 0x10, RZ ;  /* 0x0000001012007810 */ /* 0x000fe20007f7e0ff */
[----:B------:R-:W-:Y:S01]  /*0c30*/  IMAD.X R17, RZ, RZ, R17, P2 ;  /* 0x000000ffff117224 */ /* 0x000fe200010e0611 */
[----:B------:R-:W-:Y:S01]  /*0c40*/  IADD3 R4, P1, PT, R4, 0x10, RZ ;  /* 0x0000001004047810 */ /* 0x000fe20007f3e0ff */
[----:B------:R-:W-:-:S02]  /*0c50*/  IMAD.X R7, RZ, RZ, R7, P0 ;  /* 0x000000ffff077224 */ /* 0x000fc400000e0607 */
[----:B------:R-:W-:Y:S01]  /*0c60*/  IMAD.X R19, RZ, RZ, R19, P3 ;  /* 0x000000ffff137224 */ /* 0x000fe200018e0613 */
[----:B------:R-:W-:Y:S01]  /*0c70*/  IADD3.X R5, PT, PT, RZ, R5, RZ, P1, !PT ;  /* 0x00000005ff057210 */ /* 0x000fe20000ffe4ff */
[----:B------:R-:W-:Y:S08]  /*0c80*/  BRA.U UP0, `(.L_x_48) ;  /* 0xfffffff900047547 */ /* 0x000ff0000b83ffff */
.L_x_43:
[----:B------:R-:W4:Y:S02]  /*0c90*/  LDCU UR5, c[0x0][0x3b8] ;  /* 0x00007700ff0577ac */ /* 0x000f240008000800 */
[----:B----4-:R-:W-:-:S09]  /*0ca0*/  ULOP3.LUT UP0, URZ, UR5, 0x3, URZ, 0xc0, !UPT ;  /* 0x0000000305ff7892 */ /* 0x010fd2000f80c0ff */
[----:B------:R-:W-:Y:S05]  /*0cb0*/  BRA.U !UP0, `(.L_x_42) ;  /* 0x0000000508047547 */ /* 0x000fea000b800000 */
[----:B------:R-:W4:Y:S01]  /*0cc0*/  LDCU.128 UR16, c[0x0][0x380] ;  /* 0x00007000ff1077ac */ /* 0x000f220008000c00 */
[----:B------:R-:W5:Y:S01]  /*0cd0*/  LDCU.128 UR12, c[0x0][0x390] ;  /* 0x00007200ff0c77ac */ /* 0x000f620008000c00 */
[----:B------:R-:W0:Y:S01]  /*0ce0*/  LDCU.128 UR20, c[0x0][0x3a0] ;  /* 0x00007400ff1477ac */ /* 0x000e220008000c00 */
[----:B----4-:R-:W-:Y:S02]  /*0cf0*/  UIMAD.WIDE.U32 UR10, UR4, 0x4, UR16 ;  /* 0x00000004040a78a5 */ /* 0x010fe4000f8e0010 */
[----:B------:R-:W-:Y:S02]  /*0d00*/  ULOP3.LUT UR16, UR5, 0x3, URZ, 0xc0, !UPT ;  /* 0x0000000305107892 */ /* 0x000fe4000f8ec0ff */
[----:B-----5:R-:W-:Y:S02]  /*0d10*/  UIMAD.WIDE.U32 UR6, UR4, 0x4, UR12 ;  /* 0x00000004040678a5 */ /* 0x020fe4000f8e000c */
[----:B------:R-:W-:Y:S02]  /*0d20*/  UIMAD.WIDE.U32 UR12, UR4, 0x4, UR14 ;  /* 0x00000004040c78a5 */ /* 0x000fe4000f8e000e */
[----:B------:R-:W-:-:S02]  /*0d30*/  UIMAD.WIDE.U32 UR8, UR4, 0x4, UR18 ;  /* 0x00000004040878a5 */ /* 0x000fc4000f8e0012 */
[----:B0-----:R-:W-:Y:S02]  /*0d40*/  UIMAD.WIDE.U32 UR14, UR4, 0x4, UR22 ;  /* 0x00000004040e78a5 */ /* 0x001fe4000f8e0016 */
[----:B------:R-:W-:Y:S02]  /*0d50*/  UIMAD.WIDE.U32 UR4, UR4, 0x4, UR20 ;  /* 0x00000004040478a5 */ /* 0x000fe4000f8e0014 */
[----:B------:R-:W-:-:S12]  /*0d60*/  UIADD3 UR16, UPT, UPT, -UR16, URZ, URZ ;  /* 0x000000ff10107290 */ /* 0x000fd8000fffe1ff */
.L_x_50:
[----:B------:R-:W-:Y:S01]  /*0d70*/  IMAD.U32 R2, RZ, RZ, UR4 ;  /* 0x00000004ff027e24 */ /* 0x000fe2000f8e00ff */
[----:B------:R-:W-:-:S05]  /*0d80*/  MOV R3, UR5 ;  /* 0x0000000500037c02 */ /* 0x000fca0008000f00 */
[----:B------:R-:W4:Y:S01]  /*0d90*/  LDG.E.CONSTANT R2, desc[UR24][R2.64] ;  /* 0x0000001802027981 */ /* 0x000f22000c1e9900 */
[----:B------:R-:W-:Y:S02]  /*0da0*/  UIADD3 UR4, UP0, UPT, UR4, 0x4, URZ ;  /* 0x0000000404047890 */ /* 0x000fe4000ff1e0ff */
[----:B------:R-:W-:Y:S02]  /*0db0*/  UIADD3 UR16, UPT, UPT, UR16, 0x1, URZ ;  /* 0x0000000110107890 */ /* 0x000fe4000fffe0ff */
[----:B------:R-:W-:Y:S01]  /*0dc0*/  UIADD3.X UR5, UPT, UPT, URZ, UR5, URZ, UP0, !UPT ;  /* 0x00000005ff057290 */ /* 0x000fe200087fe4ff */
[----:B----4-:R-:W-:-:S13]  /*0dd0*/  ISETP.NE.AND P0, PT, R2, RZ, PT ;  /* 0x000000ff0200720c */ /* 0x010fda0003f05270 */
[----:B0-----:R-:W-:Y:S05]  /*0de0*/  @!P0 BRA `(.L_x_49) ;  /* 0x0000000000888947 */ /* 0x001fea0003800000 */
[----:B------:R-:W-:Y:S02]  /*0df0*/  IMAD.U32 R2, RZ, RZ, UR14 ;  /* 0x0000000eff027e24 */ /* 0x000fe4000f8e00ff */
[----:B------:R-:W-:-:S05]  /*0e00*/  IMAD.U32 R3, RZ, RZ, UR15 ;  /* 0x0000000fff037e24 */ /* 0x000fca000f8e00ff */
[----:B------:R-:W4:Y:S02]  /*0e10*/  LDG.E.CONSTANT R2, desc[UR24][R2.64] ;  /* 0x0000001802027981 */ /* 0x000f24000c1e9900 */
[----:B----4-:R-:W-:-:S13]  /*0e20*/  ISETP.NE.AND P0, PT, R2, R23, PT ;  /* 0x000000170200720c */ /* 0x010fda0003f05270 */
[----:B------:R-:W-:Y:S05]  /*0e30*/  @P0 BRA `(.L_x_49) ;  /* 0x0000000000740947 */ /* 0x000fea0003800000 */
[----:B------:R-:W-:Y:S01]  /*0e40*/  IMAD.U32 R2, RZ, RZ, UR12 ;  /* 0x0000000cff027e24 */ /* 0x000fe2000f8e00ff */
[----:B------:R-:W-:Y:S01]  /*0e50*/  MOV R13, UR7 ;  /* 0x00000007000d7c02 */ /* 0x000fe20008000f00 */
[----:B------:R-:W-:Y:S01]  /*0e60*/  IMAD.U32 R5, RZ, RZ, UR11 ;  /* 0x0000000bff057e24 */ /* 0x000fe2000f8e00ff */
[----:B------:R-:W-:Y:S01]  /*0e70*/  MOV R3, UR13 ;  /* 0x0000000d00037c02 */ /* 0x000fe20008000f00 */
[----:B------:R-:W-:Y:S02]  /*0e80*/  IMAD.U32 R7, RZ, RZ, UR9 ;  /* 0x00000009ff077e24 */ /* 0x000fe4000f8e00ff */
[----:B------:R-:W-:Y:S02]  /*0e90*/  IMAD.U32 R4, RZ, RZ, UR10 ;  /* 0x0000000aff047e24 */ /* 0x000fe4000f8e00ff */
[----:B------:R-:W-:Y:S01]  /*0ea0*/  IMAD.U32 R12, RZ, RZ, UR6 ;  /* 0x00000006ff0c7e24 */ /* 0x000fe2000f8e00ff */
[----:B------:R-:W4:Y:S01]  /*0eb0*/  LDG.E.CONSTANT R2, desc[UR24][R2.64] ;  /* 0x0000001802027981 */ /* 0x000f22000c1e9900 */
[----:B------:R-:W-:-:S03]  /*0ec0*/  IMAD.U32 R6, RZ, RZ, UR8 ;  /* 0x00000008ff067e24 */ /* 0x000fc6000f8e00ff */
[----:B------:R-:W4:Y:S04]  /*0ed0*/  LDG.E.CONSTANT R5, desc[UR24][R4.64] ;  /* 0x0000001804057981 */ /* 0x000f28000c1e9900 */
[----:B------:R-:W5:Y:S04]  /*0ee0*/  LDG.E.CONSTANT R13, desc[UR24][R12.64] ;  /* 0x000000180c0d7981 */ /* 0x000f68000c1e9900 */
[----:B------:R-:W2:Y:S01]  /*0ef0*/  LDG.E.CONSTANT R7, desc[UR24][R6.64] ;  /* 0x0000001806077981 */ /* 0x000ea2000c1e9900 */
[----:B------:R-:W0:Y:S01]  /*0f00*/  S2UR UR18, SR_CgaCtaId ;  /* 0x00000000001279c3 */ /* 0x000e220000008800 */
[----:B------:R-:W-:-:S02]  /*0f10*/  UMOV UR17, 0x400 ;  /* 0x0000040000117882 */ /* 0x000fc40000000000 */
[----:B0-----:R-:W-:Y:S01]  /*0f20*/  ULEA UR17, UR18, UR17, 0x18 ;  /* 0x0000001112117291 */ /* 0x001fe2000f8ec0ff */
[C-C-:B----4-:R-:W-:Y:S01]  /*0f30*/  FADD R17, -R2.reuse, R5.reuse ;  /* 0x0000000502117221 */ /* 0x150fe20000000100 */
[C---:B------:R-:W-:Y:S01]  /*0f40*/  FADD R0, R2.reuse, R5 ;  /* 0x0000000502007221 */ /* 0x040fe20000000000 */
[----:B-----5:R-:W-:-:S03]  /*0f50*/  FADD R19, -R2, R13 ;  /* 0x0000000d02137221 */ /* 0x020fc60000000100 */
[----:B-123--:R-:W-:Y:S02]  /*0f60*/  FMNMX R8, R8, R17, PT ;  /* 0x0000001108087209 */ /* 0x00efe40003800000 */
[----:B------:R-:W-:Y:S01]  /*0f70*/  FMNMX R9, R9, R0, !PT ;  /* 0x0000000009097209 */ /* 0x000fe20007800000 */
[C-C-:B------:R-:W-:Y:S01]  /*0f80*/  FADD R3, -R2.reuse, R7.reuse ;  /* 0x0000000702037221 */ /* 0x140fe20000000100 */
[C---:B------:R-:W-:Y:S01]  /*0f90*/  FADD R16, R2.reuse, R7 ;  /* 0x0000000702107221 */ /* 0x040fe20000000000 */
[----:B------:R-:W-:Y:S01]  /*0fa0*/  FADD R2, R2, R13 ;  /* 0x0000000d02027221 */ /* 0x000fe20000000000 */
[----:B------:R-:W-:Y:S02]  /*0fb0*/  FMNMX R14, R14, R19, PT ;  /* 0x000000130e0e7209 */ /* 0x000fe40003800000 */
[----:B------:R-:W-:Y:S02]  /*0fc0*/  FMNMX R10, R10, R3, PT ;  /* 0x000000030a0a7209 */ /* 0x000fe40003800000 */
[----:B------:R-:W-:-:S02]  /*0fd0*/  FMNMX R11, R11, R16, !PT ;  /* 0x000000100b0b7209 */ /* 0x000fc40007800000 */
[----:B------:R-:W-:-:S03]  /*0fe0*/  FMNMX R15, R15, R2, !PT ;  /* 0x000000020f0f7209 */ /* 0x000fc60007800000 */
[----:B------:R0:W-:Y:S04]  /*0ff0*/  STS.128 [UR17], R8 ;  /* 0x00000008ff007988 */ /* 0x0001e80008000c11 */
[----:B------:R0:W-:Y:S02]  /*1000*/  STS.64 [UR17+0x10], R14 ;  /* 0x0000100eff007988 */ /* 0x0001e40008000a11 */
.L_x_49:
[----:B------:R-:W-:Y:S02]  /*1010*/  UIADD3 UR6, UP0, UPT, UR6, 0x4, URZ ;  /* 0x0000000406067890 */ /* 0x000fe4000ff1e0ff */
[----:B------:R-:W-:Y:S02]  /*1020*/  UIADD3 UR8, UP1, UPT, UR8, 0x4, URZ ;  /* 0x0000000408087890 */ /* 0x000fe4000ff3e0ff */
[----:B------:R-:W-:Y:S02]  /*1030*/  UIADD3.X UR7, UPT, UPT, URZ, UR7, URZ, UP0, !UPT ;  /* 0x00000007ff077290 */ /* 0x000fe400087fe4ff */
[----:B------:R-:W-:Y:S02]  /*1040*/  UISETP.NE.AND UP0, UPT, UR16, URZ, UPT ;  /* 0x000000ff1000728c */ /* 0x000fe4000bf05270 */
[----:B------:R-:W-:Y:S02]  /*1050*/  UIADD3 UR10, UP2, UPT, UR10, 0x4, URZ ;  /* 0x000000040a0a7890 */ /* 0x000fe4000ff5e0ff */
[----:B------:R-:W-:-:S02]  /*1060*/  UIADD3 UR12, UP3, UPT, UR12, 0x4, URZ ;  /* 0x000000040c0c7890 */ /* 0x000fc4000ff7e0ff */
[----:B------:R-:W-:Y:S02]  /*1070*/  UIADD3 UR14, UP4, UPT, UR14, 0x4, URZ ;  /* 0x000000040e0e7890 */ /* 0x000fe4000ff9e0ff */
[----:B------:R-:W-:Y:S02]  /*1080*/  UIADD3.X UR9, UPT, UPT, URZ, UR9, URZ, UP1, !UPT ;  /* 0x00000009ff097290 */ /* 0x000fe40008ffe4ff */
[----:B------:R-:W-:Y:S02]  /*1090*/  UIADD3.X UR11, UPT, UPT, URZ, UR11, URZ, UP2, !UPT ;  /* 0x0000000bff0b7290 */ /* 0x000fe400097fe4ff */
[----:B------:R-:W-:Y:S02]  /*10a0*/  UIADD3.X UR13, UPT, UPT, URZ, UR13, URZ, UP3, !UPT ;  /* 0x0000000dff0d7290 */ /* 0x000fe40009ffe4ff */
[----:B------:R-:W-:Y:S01]  /*10b0*/  UIADD3.X UR15, UPT, UPT, URZ, UR15, URZ, UP4, !UPT ;  /* 0x0000000fff0f7290 */ /* 0x000fe2000a7fe4ff */
[----:B------:R-:W-:Y:S11]  /*10c0*/  BRA.U UP0, `(.L_x_50) ;  /* 0xfffffffd00287547 */ /* 0x000ff6000b83ffff */
.L_x_42:
[----:B------:R-:W-:Y:S05]  /*10d0*/  BSYNC.RECONVERGENT B0 ;  /* 0x0000000000007941 */ /* 0x000fea0003800200 */
.L_x_41:
[----:B------:R-:W4:Y:S08]  /*10e0*/  S2UR UR5, SR_CgaCtaId ;  /* 0x00000000000579c3 */ /* 0x000f300000008800 */
[----:B------:R-:W-:Y:S06]  /*10f0*/  BAR.SYNC.DEFER_BLOCKING 0x0 ;  /* 0x0000000000007b1d */ /* 0x000fec0000010000 */
[----:B------:R-:W-:-:S02]  /*1100*/  UMOV UR4, 0x400 ;  /* 0x0000040000047882 */ /* 0x000fc40000000000 */
[----:B----4-:R-:W-:-:S09]  /*1110*/  ULEA UR4, UR5, UR4, 0x18 ;  /* 0x0000000405047291 */ /* 0x010fd2000f8ec0ff */
[----:B0-----:R-:W0:Y:S02]  /*1120*/  LDS.128 R4, [UR4] ;  /* 0x00000004ff047984 */ /* 0x001e240008000c00 */
[----:B0-----:R-:W-:-:S13]  /*1130*/  FSETP.GT.AND P0, PT, R4, R5, PT ;  /* 0x000000050400720b */ /* 0x001fda0003f04000 */
[----:B------:R-:W-:Y:S05]  /*1140*/  @P0 EXIT ;  /* 0x000000000000094d */ /* 0x000fea0003800000 */
[----:B-123--:R-:W0:Y:S01]  /*1150*/  LDS.64 R8, [UR4+0x10] ;  /* 0x00001004ff087984 */ /* 0x00ee220008000a00 */
[----:B------:R-:W1:Y:S01]  /*1160*/  LDCU UR4, c[0x0][0x3c0] ;  /* 0x00007800ff0477ac */ /* 0x000e620008000800 */
[----:B------:R-:W-:Y:S01]  /*1170*/  FADD R3, -R4, R5 ;  /* 0x0000000504037221 */ /* 0x000fe20000000100 */
[----:B------:R-:W-:Y:S01]  /*1180*/  FADD R7, R7, -R6 ;  /* 0x8000000607077221 */ /* 0x000fe20000000000 */
[----:B------:R-:W-:Y:S01]  /*1190*/  IMAD.MOV.U32 R0, RZ, RZ, RZ ;  /* 0x000000ffff007224 */ /* 0x000fe200078e00ff */
[----:B------:R-:W1:Y:S02]  /*11a0*/  LDCU UR5, c[0x0][0x3b8] ;  /* 0x00007700ff0577ac */ /* 0x000e640008000800 */
[----:B-1----:R-:W-:-:S04]  /*11b0*/  UISETP.LT.AND UP0, UPT, UR5, UR4, UPT ;  /* 0x000000040500728c */ /* 0x002fc8000bf01270 */
[----:B------:R-:W-:-:S04]  /*11c0*/  USEL UR4, UR5, UR4, UP0 ;  /* 0x0000000405047287 */ /* 0x000fc80008000000 */
[----:B------:R-:W-:Y:S01]  /*11d0*/  UISETP.GE.AND UP0, UPT, UR4, 0x1, UPT ;  /* 0x000000010400788c */ /* 0x000fe2000bf06270 */
[----:B0-----:R-:W-:-:S08]  /*11e0*/  FADD R9, R9, -R8 ;  /* 0x8000000809097221 */ /* 0x001fd00000000000 */
[----:B------:R-:W-:Y:S05]  /*11f0*/  BRA.U !UP0, `(.L_x_51) ;  /* 0x0000000508a47547 */ /* 0x000fea000b800000 */
[C---:B------:R-:W-:Y:S01]  /*1200*/  IADD3 R5, PT, PT, R22.reuse, 0x64f0c9, R21 ;  /* 0x0064f0c916057810 */ /* 0x040fe20007ffe015 */
[C---:B------:R-:W-:Y:S01]  /*1210*/  VIADD R18, R22.reuse, 0x583f19 ;  /* 0x00583f1916127836 */ /* 0x040fe20000000000 */
[C---:B------:R-:W-:Y:S01]  /*1220*/  LOP3.LUT R2, R21.reuse, 0x5491333, RZ, 0x3c, !PT ;  /* 0x0549133315027812 */ /* 0x040fe200078e3cff */
[----:B------:R-:W-:Y:S01]  /*1230*/  IMAD.MOV.U32 R0, RZ, RZ, RZ ;  /* 0x000000ffff007224 */ /* 0x000fe200078e00ff */
[C---:B------:R-:W-:Y:S01]  /*1240*/  LOP3.LUT R10, R22.reuse, 0x159a55e5, RZ, 0x3c, !PT ;  /* 0x159a55e5160a7812 */ /* 0x040fe200078e3cff */
[----:B------:R-:W-:Y:S01]  /*1250*/  VIADD R22, R22, 0x75bcd15 ;  /* 0x075bcd1516167836 */ /* 0x000fe20000000000 */
[----:B------:R-:W-:Y:S01]  /*1260*/  IADD3 R21, PT, PT, R21, 0x1f123bb5, RZ ;  /* 0x1f123bb515157810 */ /* 0x000fe20007ffe0ff */
[----:B------:R-:W-:-:S06]  /*1270*/  UMOV UR4, URZ ;  /* 0x000000ff00047c82 */ /* 0x000fcc0008000000 */
.L_x_61:
[----:B------:R-:W-:Y:S01]  /*1280*/  SHF.R.U32.HI R11, RZ, 0x2, R22 ;  /* 0x00000002ff0b7819 */ /* 0x000fe20000011616 */
[----:B------:R-:W0:Y:S01]  /*1290*/  LDCU UR5, c[0x0][0x3c0] ;  /* 0x00007800ff0577ac */ /* 0x000e220008000800 */
[----:B------:R-:W-:Y:S01]  /*12a0*/  SHF.L.U32 R13, R18, 0x4, RZ ;  /* 0x00000004120d7819 */ /* 0x000fe200000006ff */
[----:B------:R-:W-:Y:S01]  /*12b0*/  HFMA2 R20, -RZ, RZ, 0.1171875, 0 ;  /* 0x2f800000ff147431 */ /* 0x000fe200000001ff */
[----:B------:R-:W-:Y:S01]  /*12c0*/  LOP3.LUT R11, R11, R22, RZ, 0x3c, !PT ;  /* 0x000000160b0b7212 */ /* 0x000fe200078e3cff */
[----:B------:R-:W-:Y:S01]  /*12d0*/  BSSY.RECONVERGENT B0, `(.L_x_52) ;  /* 0x0000059000007945 */ /* 0x000fe20003800200 */
[----:B------:R-:W-:Y:S01]  /*12e0*/  SHF.R.U32.HI R15, RZ, 0x2, R10 ;  /* 0x00000002ff0f7819 */ /* 0x000fe2000001160a */
[----:B------:R-:W-:Y:S01]  /*12f0*/  UIADD3 UR4, UPT, UPT, UR4, 0x1, URZ ;  /* 0x0000000104047890 */ /* 0x000fe2000fffe0ff */
[----:B------:R-:W-:Y:S01]  /*1300*/  IMAD.MOV.U32 R22, RZ, RZ, R2 ;  /* 0x000000ffff167224 */ /* 0x000fe200078e0002 */
[----:B------:R-:W1:Y:S01]  /*1310*/  LDCU UR6, c[0x0][0x3b8] ;  /* 0x00007700ff0677ac */ /* 0x000e620008000800 */
[----:B------:R-:W-:Y:S01]  /*1320*/  IMAD.SHL.U32 R12, R11, 0x2, RZ ;  /* 0x000000020b0c7824 */ /* 0x000fe200078e00ff */
[----:B------:R-:W-:-:S04]  /*1330*/  LOP3.LUT R15, R15, R10, RZ, 0x3c, !PT ;  /* 0x0000000a0f0f7212 */ /* 0x000fc800078e3cff */
[----:B------:R-:W-:-:S04]  /*1340*/  LOP3.LUT R12, R18, R13, R12, 0x96, !PT ;  /* 0x0000000d120c7212 */ /* 0x000fc800078e960c */
[----:B------:R-:W-:Y:S01]  /*1350*/  LOP3.LUT R12, R12, R11, RZ, 0x3c, !PT ;  /* 0x0000000b0c0c7212 */ /* 0x000fe200078e3cff */
[----:B------:R-:W-:Y:S01]  /*1360*/  IMAD.SHL.U32 R11, R15, 0x2, RZ ;  /* 0x000000020f0b7824 */ /* 0x000fe200078e00ff */
[----:B0-----:R-:W-:-:S03]  /*1370*/  UISETP.NE.AND UP0, UPT, UR4, UR5, UPT ;  /* 0x000000050400728c */ /* 0x001fc6000bf05270 */
[----:B------:R-:W-:-:S05]  /*1380*/  IMAD.SHL.U32 R10, R12, 0x10, RZ ;  /* 0x000000100c0a7824 */ /* 0x000fca00078e00ff */
[----:B------:R-:W-:Y:S02]  /*1390*/  LOP3.LUT R11, R15, R11, R10, 0x96, !PT ;  /* 0x0000000b0f0b7212 */ /* 0x000fe400078e960a */
[----:B------:R-:W-:Y:S02]  /*13a0*/  SHF.R.U32.HI R10, RZ, 0x2, R21 ;  /* 0x00000002ff0a7819 */ /* 0x000fe40000011615 */
[----:B------:R-:W-:Y:S02]  /*13b0*/  LOP3.LUT R14, R11, R12, RZ, 0x3c, !PT ;  /* 0x0000000c0b0e7212 */ /* 0x000fe400078e3cff */
[----:B------:R-:W-:Y:S01]  /*13c0*/  LOP3.LUT R13, R10, R21, RZ, 0x3c, !PT ;  /* 0x000000150a0d7212 */ /* 0x000fe200078e3cff */
[--C-:B------:R-:W-:Y:S01]  /*13d0*/  IMAD.MOV.U32 R21, RZ, RZ, R12.reuse ;  /* 0x000000ffff157224 */ /* 0x100fe200078e000c */
[C---:B------:R-:W-:Y:S01]  /*13e0*/  IADD3 R10, PT, PT, R5.reuse, 0x587c5, R12 ;  /* 0x000587c5050a7810 */ /* 0x040fe20007ffe00c */
[----:B------:R-:W-:Y:S01]  /*13f0*/  IMAD.SHL.U32 R16, R14, 0x10, RZ ;  /* 0x000000100e107824 */ /* 0x000fe200078e00ff */
[--C-:B------:R-:W-:Y:S01]  /*1400*/  IADD3 R11, PT, PT, R5, 0xb0f8a, R14.reuse ;  /* 0x000b0f8a050b7810 */ /* 0x100fe20007ffe00e */
[----:B------:R-:W-:Y:S01]  /*1410*/  IMAD.SHL.U32 R15, R13, 0x2, RZ ;  /* 0x000000020d0f7824 */ /* 0x000fe200078e00ff */
[----:B------:R-:W-:Y:S01]  /*1420*/  I2FP.F32.U32 R10, R10 ;  /* 0x0000000a000a7245 */ /* 0x000fe20000201000 */
[----:B------:R-:W-:Y:S01]  /*1430*/  IMAD.MOV.U32 R2, RZ, RZ, R14 ;  /* 0x000000ffff027224 */ /* 0x000fe200078e000e */
[----:B------:R-:W-:-:S02]  /*1440*/  I2FP.F32.U32 R11, R11 ;  /* 0x0000000b000b7245 */ /* 0x000fc40000201000 */
[----:B------:R-:W-:Y:S01]  /*1450*/  LOP3.LUT R15, R13, R15, R16, 0x96, !PT ;  /* 0x0000000f0d0f7212 */ /* 0x000fe200078e9610 */
[----:B------:R-:W-:Y:S01]  /*1460*/  FFMA R19, R10, R20, 1.1641532182693481445e-10 ;  /* 0x2f0000000a137423 */ /* 0x000fe20000000014 */
[----:B------:R-:W-:Y:S01]  /*1470*/  MOV R10, R18 ;  /* 0x00000012000a7202 */ /* 0x000fe20000000f00 */
[----:B------:R-:W-:Y:S01]  /*1480*/  FFMA R20, R11, R20, 1.1641532182693481445e-10 ;  /* 0x2f0000000b147423 */ /* 0x000fe20000000014 */
[----:B------:R-:W-:Y:S01]  /*1490*/  IMAD.MOV.U32 R11, RZ, RZ, RZ ;  /* 0x000000ffff0b7224 */ /* 0x000fe200078e00ff */
[----:B------:R-:W-:Y:S01]  /*14a0*/  LOP3.LUT R18, R15, R14, RZ, 0x3c, !PT ;  /* 0x0000000e0f127212 */ /* 0x000fe200078e3cff */
[----:B------:R-:W-:Y:S01]  /*14b0*/  FFMA R19, R3, R19, R4 ;  /* 0x0000001303137223 */ /* 0x000fe20000000004 */
[----:B------:R-:W-:Y:S01]  /*14c0*/  IADD3 R5, PT, PT, R5, 0x10974f, RZ ;  /* 0x0010974f05057810 */ /* 0x000fe20007ffe0ff */
[----:B-1----:R-:W-:-:S07]  /*14d0*/  FFMA R20, R7, R20, R6 ;  /* 0x0000001407147223 */ /* 0x002fce0000000006 */
.L_x_59:
[----:B------:R-:W0:Y:S02]  /*14e0*/  LDC.64 R12, c[0x0][0x3a0] ;  /* 0x0000e800ff0c7b82 */ /* 0x000e240000000a00 */
[----:B0-----:R-:W-:-:S06]  /*14f0*/  IMAD.WIDE.U32 R12, R11, 0x4, R12 ;  /* 0x000000040b0c7825 */ /* 0x001fcc00078e000c */
[----:B------:R-:W2:Y:S01]  /*1500*/  LDG.E.CONSTANT R12, desc[UR24][R12.64] ;  /* 0x000000180c0c7981 */ /* 0x000ea2000c1e9900 */
[----:B------:R-:W-:Y:S01]  /*1510*/  BSSY.RELIABLE B1, `(.L_x_53) ;  /* 0x000002f000017945 */ /* 0x000fe20003800100 */
[----:B--2---:R-:W-:-:S13]  /*1520*/  ISETP.NE.AND P0, PT, R12, RZ, PT ;  /* 0x000000ff0c00720c */ /* 0x004fda0003f05270 */
[----:B------:R-:W-:Y:S05]  /*1530*/  @!P0 BRA `(.L_x_54) ;  /* 0x0000000000b08947 */ /* 0x000fea0003800000 */
[----:B------:R-:W0:Y:S02]  /*1540*/  LDC.64 R12, c[0x0][0x3a8] ;  /* 0x0000ea00ff0c7b82 */ /* 0x000e240000000a00 */
[----:B0-----:R-:W-:-:S06]  /*1550*/  IMAD.WIDE.U32 R12, R11, 0x4, R12 ;  /* 0x000000040b0c7825 */ /* 0x001fcc00078e000c */
[----:B------:R-:W2:Y:S02]  /*1560*/  LDG.E.CONSTANT R12, desc[UR24][R12.64] ;  /* 0x000000180c0c7981 */ /* 0x000ea4000c1e9900 */
[----:B--2---:R-:W-:-:S13]  /*1570*/  ISETP.NE.AND P0, PT, R12, R23, PT ;  /* 0x000000170c00720c */ /* 0x004fda0003f05270 */
[----:B------:R-:W-:Y:S05]  /*1580*/  @P0 BRA `(.L_x_54) ;  /* 0x00000000009c0947 */ /* 0x000fea0003800000 */
[----:B------:R-:W0:Y:S08]  /*1590*/  LDC.64 R16, c[0x0][0x388] ;  /* 0x0000e200ff107b82 */ /* 0x000e300000000a00 */
[----:B------:R-:W1:Y:S08]  /*15a0*/  LDC.64 R12, c[0x0][0x380] ;  /* 0x0000e000ff0c7b82 */ /* 0x000e700000000a00 */
[----:B------:R-:W2:Y:S01]  /*15b0*/  LDC.64 R14, c[0x0][0x390] ;  /* 0x0000e400ff0e7b82 */ /* 0x000ea20000000a00 */
[----:B0-----:R-:W-:-:S06]  /*15c0*/  IMAD.WIDE.U32 R16, R11, 0x4, R16 ;  /* 0x000000040b107825 */ /* 0x001fcc00078e0010 */
[----:B------:R-:W3:Y:S01]  /*15d0*/  LDG.E.CONSTANT R17, desc[UR24][R16.64] ;  /* 0x0000001810117981 */ /* 0x000ee2000c1e9900 */
[----:B-1----:R-:W-:-:S06]  /*15e0*/  IMAD.WIDE.U32 R12, R11, 0x4, R12 ;  /* 0x000000040b0c7825 */ /* 0x002fcc00078e000c */
[----:B------:R-:W4:Y:S01]  /*15f0*/  LDG.E.CONSTANT R12, desc[UR24][R12.64] ;  /* 0x000000180c0c7981 */ /* 0x000f22000c1e9900 */
[----:B--2---:R-:W-:-:S06]  /*1600*/  IMAD.WIDE.U32 R14, R11, 0x4, R14 ;  /* 0x000000040b0e7825 */ /* 0x004fcc00078e000e */
[----:B------:R-:W2:Y:S01]  /*1610*/  LDG.E.CONSTANT R14, desc[UR24][R14.64] ;  /* 0x000000180e0e7981 */ /* 0x000ea2000c1e9900 */
[----:B------:R-:W-:Y:S02]  /*1620*/  IMAD.IADD R24, R5, 0x1, R18 ;  /* 0x0000000105187824 */ /* 0x000fe400078e0212 */
[----:B------:R-:W-:-:S03]  /*1630*/  IMAD.MOV.U32 R25, RZ, RZ, 0x2f800000 ;  /* 0x2f800000ff197424 */ /* 0x000fc600078e00ff */
[----:B------:R-:W-:-:S05]  /*1640*/  I2FP.F32.U32 R24, R24 ;  /* 0x0000001800187245 */ /* 0x000fca0000201000 */
[----:B------:R-:W-:-:S04]  /*1650*/  FFMA R24, R24, R25, 1.1641532182693481445e-10 ;  /* 0x2f00000018187423 */ /* 0x000fc80000000019 */
[----:B------:R-:W-:Y:S01]  /*1660*/  FFMA R27, R9, R24, R8 ;  /* 0x00000018091b7223 */ /* 0x000fe20000000008 */
[----:B------:R-:W-:Y:S01]  /*1670*/  BSSY.RECONVERGENT B2, `(.L_x_55) ;  /* 0x0000012000027945 */ /* 0x000fe20003800200 */
[----:B---3--:R-:W-:-:S04]  /*1680*/  FADD R25, R20, -R17 ;  /* 0x8000001114197221 */ /* 0x008fc80000000000 */
[----:B------:R-:W-:Y:S01]  /*1690*/  FMUL R25, R25, R25 ;  /* 0x0000001919197220 */ /* 0x000fe20000400000 */
[----:B----4-:R-:W-:-:S04]  /*16a0*/  FADD R24, R19, -R12 ;  /* 0x8000000c13187221 */ /* 0x010fc80000000000 */
[----:B------:R-:W-:Y:S01]  /*16b0*/  FFMA R24, R24, R24, R25 ;  /* 0x0000001818187223 */ /* 0x000fe20000000019 */
[----:B--2---:R-:W-:-:S04]  /*16c0*/  FADD R27, -R14, R27 ;  /* 0x0000001b0e1b7221 */ /* 0x004fc80000000100 */
[----:B------:R-:W-:-:S04]  /*16d0*/  FFMA R13, R27, R27, R24 ;  /* 0x0000001b1b0d7223 */ /* 0x000fc80000000018 */
[----:B------:R-:W-:Y:S01]  /*16e0*/  VIADD R14, R13, 0xf3000000 ;  /* 0xf30000000d0e7836 */ /* 0x000fe20000000000 */
[----:B------:R0:W1:Y:S04]  /*16f0*/  MUFU.RSQ R12, R13 ;  /* 0x0000000d000c7308 */ /* 0x0000680000001400 */
[----:B------:R-:W-:-:S13]  /*1700*/  ISETP.GT.U32.AND P0, PT, R14, 0x727fffff, PT ;  /* 0x727fffff0e00780c */ /* 0x000fda0003f04070 */
[----:B01----:R-:W-:Y:S05]  /*1710*/  @!P0 BRA `(.L_x_56) ;  /* 0x00000000000c8947 */ /* 0x003fea0003800000 */
[----:B------:R-:W-:-:S07]  /*1720*/  MOV R24, 0x1740 ;  /* 0x0000174000187802 */ /* 0x000fce0000000f00 */
[----:B------:R-:W-:Y:S05]  /*1730*/  CALL.REL.NOINC `($__internal_2_$__cuda_sm20_sqrt_rn_f32_slowpath) ;  /* 0x0000000400107944 */ /* 0x000fea0003c00000 */
[----:B------:R-:W-:Y:S05]  /*1740*/  BRA `(.L_x_57) ;  /* 0x0000000000107947 */ /* 0x000fea0003800000 */
.L_x_56:
[----:B------:R-:W-:Y:S01]  /*1750*/  FMUL.FTZ R14, R13, R12 ;  /* 0x0000000c0d0e7220 */ /* 0x000fe20000410000 */
[----:B------:R-:W-:-:S03]  /*1760*/  FMUL.FTZ R12, R12, 0.5 ;  /* 0x3f0000000c0c7820 */ /* 0x000fc60000410000 */
[----:B------:R-:W-:-:S04]  /*1770*/  FFMA R13, -R14, R14, R13 ;  /* 0x0000000e0e0d7223 */ /* 0x000fc8000000010d */
[----:B------:R-:W-:-:S07]  /*1780*/  FFMA R14, R13, R12, R14 ;  /* 0x0000000c0d0e7223 */ /* 0x000fce000000000e */
.L_x_57:
[----:B------:R-:W-:Y:S05]  /*1790*/  BSYNC.RECONVERGENT B2 ;  /* 0x0000000000027941 */ /* 0x000fea0003800200 */
.L_x_55:
[----:B------:R-:W0:Y:S02]  /*17a0*/  LDC.64 R12, c[0x0][0x398] ;  /* 0x0000e600ff0c7b82 */ /* 0x000e240000000a00 */
[----:B0-----:R-:W-:-:S06]  /*17b0*/  IMAD.WIDE.U32 R12, R11, 0x4, R12 ;  /* 0x000000040b0c7825 */ /* 0x001fcc00078e000c */
[----:B------:R-:W2:Y:S02]  /*17c0*/  LDG.E.CONSTANT R13, desc[UR24][R12.64] ;  /* 0x000000180c0d7981 */ /* 0x000ea4000c1e9900 */
[----:B--2---:R-:W-:-:S13]  /*17d0*/  FSETP.GTU.AND P0, PT, R14, R13, PT ;  /* 0x0000000d0e00720b */ /* 0x004fda0003f0c000 */
[----:B------:R-:W-:Y:S05]  /*17e0*/  @!P0 BREAK.RELIABLE B1 ;  /* 0x0000000000018942 */ /* 0x000fea0003800100 */
[----:B------:R-:W-:Y:S05]  /*17f0*/  @!P0 BRA `(.L_x_58) ;  /* 0x0000000000148947 */ /* 0x000fea0003800000 */
.L_x_54:
[----:B------:R-:W-:Y:S05]  /*1800*/  BSYNC.RELIABLE B1 ;  /* 0x0000000000017941 */ /* 0x000fea0003800100 */
.L_x_53:
[----:B------:R-:W-:-:S04]  /*1810*/  IADD3 R11, PT, PT, R11, 0x1, RZ ;  /* 0x000000010b0b7810 */ /* 0x000fc80007ffe0ff */
[----:B------:R-:W-:-:S13]  /*1820*/  ISETP.NE.AND P0, PT, R11, UR6, PT ;  /* 0x000000060b007c0c */ /* 0x000fda000bf05270 */
[----:B------:R-:W-:Y:S05]  /*1830*/  @P0 BRA `(.L_x_59) ;  /* 0xfffffffc00280947 */ /* 0x000fea000383ffff */
[----:B------:R-:W-:Y:S05]  /*1840*/  BRA `(.L_x_60) ;  /* 0x0000000000047947 */ /* 0x000fea0003800000 */
.L_x_58:
[----:B------:R-:W-:-:S07]  /*1850*/  VIADD R0, R0, 0x1 ;  /* 0x0000000100007836 */ /* 0x000fce0000000000 */
.L_x_60:
[----:B------:R-:W-:Y:S05]  /*1860*/  BSYNC.RECONVERGENT B0 ;  /* 0x0000000000007941 */ /* 0x000fea0003800200 */
.L_x_52:
[----:B------:R-:W-:Y:S05]  /*1870*/  WARPSYNC.ALL ;  /* 0x0000000000007948 */ /* 0x000fea0003800000 */
[----:B------:R-:W-:Y:S05]  /*1880*/  BRA.U UP0, `(.L_x_61) ;  /* 0xfffffff9007c7547 */ /* 0x000fea000b83ffff */
.L_x_51:
[----:B------:R-:W0:Y:S01]  /*1890*/  S2R R6, SR_TID.X ;  /* 0x0000000000067919 */ /* 0x000e220000002100 */
[----:B------:R-:W1:Y:S01]  /*18a0*/  S2UR UR8, SR_CgaCtaId ;  /* 0x00000000000879c3 */ /* 0x000e620000008800 */
[----:B------:R-:W-:-:S07]  /*18b0*/  UMOV UR6, 0x400 ;  /* 0x0000040000067882 */ /* 0x000fce0000000000 */
[----:B------:R-:W2:Y:S01]  /*18c0*/  REDUX.SUM UR11, R0 ;  /* 0x00000000000b73c4 */ /* 0x000ea2000000c000 */
[----:B------:R-:W3:Y:S01]  /*18d0*/  S2R R4, SR_LANEID ;  /* 0x0000000000047919 */ /* 0x000ee20000000000 */
[----:B------:R-:W-:Y:S01]  /*18e0*/  VOTEU.ANY UR7, UPT, PT ;  /* 0x0000000000077886 */ /* 0x000fe200038e0100 */
[----:B------:R-:W-:Y:S02]  /*18f0*/  UIADD3 UR5, UPT, UPT, UR6, 0x18, URZ ;  /* 0x0000001806057890 */ /* 0x000fe4000fffe0ff */
[----:B------:R-:W-:-:S03]  /*1900*/  UFLO.U32 UR9, UR7 ;  /* 0x00000007000972bd */ /* 0x000fc600080e0000 */
[----:B------:R-:W4:Y:S01]  /*1910*/  LDC R2, c[0x0][0x3c0] ;  /* 0x0000f000ff027b82 */ /* 0x000f220000000800 */
[----:B------:R-:W-:Y:S02]  /*1920*/  UPOPC UR7, UR7 ;  /* 0x00000007000772bf */ /* 0x000fe40008000000 */
[----:B-1----:R-:W-:Y:S02]  /*1930*/  ULEA UR10, UR8, UR6, 0x18 ;  /* 0x00000006080a7291 */ /* 0x002fe4000f8ec0ff */
[----:B------:R-:W-:Y:S01]  /*1940*/  UIADD3 UR6, UPT, UPT, UR6, 0x1c, URZ ;  /* 0x0000001c06067890 */ /* 0x000fe2000fffe0ff */
[----:B--2---:R-:W-:Y:S01]  /*1950*/  IMAD.U32 R0, RZ, RZ, UR11 ;  /* 0x0000000bff007e24 */ /* 0x004fe2000f8e00ff */
[----:B------:R-:W-:Y:S02]  /*1960*/  ULEA UR5, UR8, UR5, 0x18 ;  /* 0x0000000508057291 */ /* 0x000fe4000f8ec0ff */
[----:B------:R-:W-:Y:S01]  /*1970*/  ULEA UR6, UR8, UR6, 0x18 ;  /* 0x0000000608067291 */ /* 0x000fe2000f8ec0ff */
[----:B0-----:R-:W-:Y:S01]  /*1980*/  ISETP.NE.AND P1, PT, R6, RZ, PT ;  /* 0x000000ff0600720c */ /* 0x001fe20003f25270 */
[----:B----4-:R-:W-:Y:S01]  /*1990*/  IMAD R2, R2, UR7, RZ ;  /* 0x0000000702027c24 */ /* 0x010fe2000f8e02ff */
[----:B---3--:R-:W-:-:S11]  /*19a0*/  ISETP.EQ.U32.AND P0, PT, R4, UR9, PT ;  /* 0x0000000904007c0c */ /* 0x008fd6000bf02070 */
[----:B------:R-:W-:Y:S01]  /*19b0*/  @!P1 STS.64 [UR10+0x18], RZ ;  /* 0x000018ffff009988 */ /* 0x000fe20008000a0a */
[----:B------:R-:W-:Y:S06]  /*19c0*/  BAR.SYNC.DEFER_BLOCKING 0x0 ;  /* 0x0000000000007b1d */ /* 0x000fec0000010000 */
[----:B------:R-:W-:Y:S04]  /*19d0*/  @P0 ATOMS.ADD RZ, [UR5], R0 ;  /* 0x00000000ffff098c */ /* 0x000fe80008000005 */
[----:B------:R-:W-:Y:S01]  /*19e0*/  @P0 ATOMS.ADD RZ, [UR6], R2 ;  /* 0x00000002ffff098c */ /* 0x000fe20008000006 */
[----:B------:R-:W-:Y:S06]  /*19f0*/  BAR.SYNC.DEFER_BLOCKING 0x0 ;  /* 0x0000000000007b1d */ /* 0x000fec0000010000 */
[----:B------:R-:W0:Y:S02]  /*1a00*/  LDS.64 R4, [UR10+0x18] ;  /* 0x0000180aff047984 */ /* 0x000e240008000a00 */
[----:B0-----:R-:W-:-:S04]  /*1a10*/  ISETP.GE.AND P0, PT, R5, 0x1, PT ;  /* 0x000000010500780c */ /* 0x001fc80003f06270 */
[----:B------:R-:W-:-:S13]  /*1a20*/  ISETP.NE.OR P0, PT, R6, RZ, !P0 ;  /* 0x000000ff0600720c */ /* 0x000fda0004705670 */
[----:B------:R-:W-:Y:S05]  /*1a30*/  @P0 EXIT ;  /* 0x000000000000094d */ /* 0x000fea0003800000 */
[----:B------:R-:W-:Y:S02]  /*1a40*/  I2FP.F32.U32 R5, R5 ;  /* 0x0000000500057245 */ /* 0x000fe40000201000 */
[----:B------:R-:W-:Y:S02]  /*1a50*/  I2FP.F32.S32 R0, R4 ;  /* 0x0000000400007245 */ /* 0x000fe40000201400 */
[----:B------:R-:W0:Y:S08]  /*1a60*/  MUFU.RCP R2, R5 ;  /* 0x0000000500027308 */ /* 0x000e300000001000 */
[----:B------:R-:W1:Y:S01]  /*1a70*/  FCHK P0, R0, R5 ;  /* 0x0000000500007302 */ /* 0x000e620000000000 */
[----:B0-----:R-:W-:-:S04]  /*1a80*/  FFMA R11, -R5, R2, 1 ;  /* 0x3f800000050b7423 */ /* 0x001fc80000000102 */
[----:B------:R-:W-:-:S04]  /*1a90*/  FFMA R11, R2, R11, R2 ;  /* 0x0000000b020b7223 */ /* 0x000fc80000000002 */
[----:B------:R-:W-:-:S04]  /*1aa0*/  FFMA R2, R0, R11, RZ ;  /* 0x0000000b00027223 */ /* 0x000fc800000000ff */
[----:B------:R-:W-:-:S04]  /*1ab0*/  FFMA R4, -R5, R2, R0 ;  /* 0x0000000205047223 */ /* 0x000fc80000000100 */
[----:B------:R-:W-:Y:S01]  /*1ac0*/  FFMA R11, R11, R4, R2 ;  /* 0x000000040b0b7223 */ /* 0x000fe20000000002 */
[----:B-1----:R-:W-:Y:S06]  /*1ad0*/  @!P0 BRA `(.L_x_62) ;  /* 0x00000000000c8947 */ /* 0x002fec0003800000 */
[----:B------:R-:W-:-:S07]  /*1ae0*/  MOV R2, 0x1b00 ;  /* 0x00001b0000027802 */ /* 0x000fce0000000f00 */
[----:B------:R-:W-:Y:S05]  /*1af0*/  CALL.REL.NOINC `($__internal_3_$__cuda_sm3x_div_rn_noftz_f32_slowpath) ;  /* 0x00000000007c7944 */ /* 0x000fea0003c00000 */
[----:B------:R-:W-:-:S07]  /*1b00*/  MOV R11, R0 ;  /* 0x00000000000b7202 */ /* 0x000fce0000000f00 */
.L_x_62:
[----:B------:R-:W0:Y:S01]  /*1b10*/  LDC.64 R4, c[0x0][0x3b0] ;  /* 0x0000ec00ff047b82 */ /* 0x000e220000000a00 */
[----:B------:R-:W-:-:S04]  /*1b20*/  FMUL R0, R3, R7 ;  /* 0x0000000703007220 */ /* 0x000fc80000400000 */
[----:B------:R-:W-:-:S04]  /*1b30*/  FMUL R0, R9, R0 ;  /* 0x0000000009007220 */ /* 0x000fc80000400000 */
[----:B------:R-:W-:Y:S01]  /*1b40*/  FMUL R11, R0, R11 ;  /* 0x0000000b000b7220 */ /* 0x000fe20000400000 */
[----:B0-----:R-:W-:-:S05]  /*1b50*/  IMAD.WIDE.U32 R2, R23, 0x4, R4 ;  /* 0x0000000417027825 */ /* 0x001fca00078e0004 */
[----:B------:R-:W-:Y:S01]  /*1b60*/  STG.E desc[UR24][R2.64], R11 ;  /* 0x0000000b02007986 */ /* 0x000fe2000c101918 */
[----:B------:R-:W-:Y:S05]  /*1b70*/  EXIT ;  /* 0x000000000000794d */ /* 0x000fea0003800000 */
        .weak           $__internal_2_$__cuda_sm20_sqrt_rn_f32_slowpath
        .type           $__internal_2_$__cuda_sm20_sqrt_rn_f32_slowpath,@function
        .size           $__internal_2_$__cuda_sm20_sqrt_rn_f32_slowpath,($__internal_3_$__cuda_sm3x_div_rn_noftz_f32_slowpath - $__internal_2_$__cuda_sm20_sqrt_rn_f32_slowpath)
$__internal_2_$__cuda_sm20_sqrt_rn_f32_slowpath:
[----:B------:R-:W-:-:S13]  /*1b80*/  LOP3.LUT P0, RZ, R13, 0x7fffffff, RZ, 0xc0, !PT ;  /* 0x7fffffff0dff7812 */ /* 0x000fda000780c0ff */
[----:B------:R-:W-:Y:S05]  /*1b90*/  @!P0 BRA `(.L_x_63) ;  /* 0x0000000000448947 */ /* 0x000fea0003800000 */
[----:B------:R-:W-:Y:S01]  /*1ba0*/  FSETP.GEU.FTZ.AND P0, PT, R13, RZ, PT ;  /* 0x000000ff0d00720b */ /* 0x000fe20003f1e000 */
[----:B------:R-:W-:-:S12]  /*1bb0*/  IMAD.MOV.U32 R12, RZ, RZ, R13 ;  /* 0x000000ffff0c7224 */ /* 0x000fd800078e000d */
[----:B------:R-:W-:Y:S01]  /*1bc0*/  @!P0 IMAD.MOV.U32 R13, RZ, RZ, 0x7fffffff ;  /* 0x7fffffffff0d8424 */ /* 0x000fe200078e00ff */
[----:B------:R-:W-:Y:S06]  /*1bd0*/  @!P0 BRA `(.L_x_63) ;  /* 0x0000000000348947 */ /* 0x000fec0003800000 */
[----:B------:R-:W-:-:S13]  /*1be0*/  FSETP.GTU.FTZ.AND P0, PT, |R12|, +INF , PT ;  /* 0x7f8000000c00780b */ /* 0x000fda0003f1c200 */
[----:B------:R-:W-:Y:S01]  /*1bf0*/  @P0 FADD.FTZ R13, R12, 1 ;  /* 0x3f8000000c0d0421 */ /* 0x000fe20000010000 */
[----:B------:R-:W-:Y:S06]  /*1c00*/  @P0 BRA `(.L_x_63) ;  /* 0x0000000000280947 */ /* 0x000fec0003800000 */
[----:B------:R-:W-:-:S13]  /*1c10*/  FSETP.NEU.FTZ.AND P0, PT, |R12|, +INF , PT ;  /* 0x7f8000000c00780b */ /* 0x000fda0003f1d200 */
[----:B------:R-:W-:-:S04]  /*1c20*/  @P0 FFMA R14, R12, 1.84467440737095516160e+19, RZ ;  /* 0x5f8000000c0e0823 */ /* 0x000fc800000000ff */
[----:B------:R-:W0:Y:S02]  /*1c30*/  @P0 MUFU.RSQ R13, R14 ;  /* 0x0000000e000d0308 */ /* 0x000e240000001400 */
[----:B0-----:R-:W-:Y:S01]  /*1c40*/  @P0 FMUL.FTZ R15, R14, R13 ;  /* 0x0000000d0e0f0220 */ /* 0x001fe20000410000 */
[----:B------:R-:W-:Y:S01]  /*1c50*/  @P0 FMUL.FTZ R17, R13, 0.5 ;  /* 0x3f0000000d110820 */ /* 0x000fe20000410000 */
[----:B------:R-:W-:Y:S02]  /*1c60*/  @!P0 MOV R13, R12 ;  /* 0x0000000c000d8202 */ /* 0x000fe40000000f00 */
[----:B------:R-:W-:-:S04]  /*1c70*/  @P0 FADD.FTZ R16, -R15, -RZ ;  /* 0x800000ff0f100221 */ /* 0x000fc80000010100 */
[----:B------:R-:W-:-:S04]  /*1c80*/  @P0 FFMA R16, R15, R16, R14 ;  /* 0x000000100f100223 */ /* 0x000fc8000000000e */
[----:B------:R-:W-:-:S04]  /*1c90*/  @P0 FFMA R16, R16, R17, R15 ;  /* 0x0000001110100223 */ /* 0x000fc8000000000f */
[----:B------:R-:W-:-:S07]  /*1ca0*/  @P0 FMUL.FTZ R13, R16, 2.3283064365386962891e-10 ;  /* 0x2f800000100d0820 */ /* 0x000fce0000410000 */
.L_x_63:
[----:B------:R-:W-:Y:S02]  /*1cb0*/  IMAD.MOV.U32 R14, RZ, RZ, R13 ;  /* 0x000000ffff0e7224 */ /* 0x000fe400078e000d */
[----:B------:R-:W-:Y:S02]  /*1cc0*/  HFMA2 R13, -RZ, RZ, 0, 0 ;  /* 0x00000000ff0d7431 */ /* 0x000fe400000001ff */
[----:B------:R-:W-:-:S04]  /*1cd0*/  IMAD.MOV.U32 R12, RZ, RZ, R24 ;  /* 0x000000ffff0c7224 */ /* 0x000fc800078e0018 */
[----:B------:R-:W-:Y:S05]  /*1ce0*/  RET.REL.NODEC R12 `(monte_carlo_volume) ;  /* 0xffffffe00cc47950 */ /* 0x000fea0003c3ffff */
        .weak           $__internal_3_$__cuda_sm3x_div_rn_noftz_f32_slowpath
        .type           $__internal_3_$__cuda_sm3x_div_rn_noftz_f32_slowpath,@function
        .size           $__internal_3_$__cuda_sm3x_div_rn_noftz_f32_slowpath,(.L_x_198 - $__internal_3_$__cuda_sm3x_div_rn_noftz_f32_slowpath)
$__internal_3_$__cuda_sm3x_div_rn_noftz_f32_slowpath:
[--C-:B------:R-:W-:Y:S01]  /*1cf0*/  SHF.R.U32.HI R6, RZ, 0x17, R5.reuse ;  /* 0x00000017ff067819 */ /* 0x100fe20000011605 */
[----:B------:R-:W-:Y:S01]  /*1d00*/  IMAD.MOV.U32 R11, RZ, RZ, R5 ;  /* 0x000000ffff0b7224 */ /* 0x000fe200078e0005 */
[----:B------:R-:W-:Y:S02]  /*1d10*/  SHF.R.U32.HI R4, RZ, 0x17, R0 ;  /* 0x00000017ff047819 */ /* 0x000fe40000011600 */
[----:B------:R-:W-:Y:S02]  /*1d20*/  LOP3.LUT R6, R6, 0xff, RZ, 0xc0, !PT ;  /* 0x000000ff06067812 */ /* 0x000fe400078ec0ff */
[----:B------:R-:W-:Y:S02]  /*1d30*/  LOP3.LUT R8, R4, 0xff, RZ, 0xc0, !PT ;  /* 0x000000ff04087812 */ /* 0x000fe400078ec0ff */
[----:B------:R-:W-:Y:S01]  /*1d40*/  MOV R10, R0 ;  /* 0x00000000000a7202 */ /* 0x000fe20000000f00 */
[----:B------:R-:W-:Y:S02]  /*1d50*/  VIADD R13, R6, 0xffffffff ;  /* 0xffffffff060d7836 */ /* 0x000fe40000000000 */
[----:B------:R-:W-:-:S03]  /*1d60*/  VIADD R12, R8, 0xffffffff ;  /* 0xffffffff080c7836 */ /* 0x000fc60000000000 */
[----:B------:R-:W-:-:S04]  /*1d70*/  ISETP.GT.U32.AND P0, PT, R13, 0xfd, PT ;  /* 0x000000fd0d00780c */ /* 0x000fc80003f04070 */
[----:B------:R-:W-:-:S13]  /*1d80*/  ISETP.GT.U32.OR P0, PT, R12, 0xfd, P0 ;  /* 0x000000fd0c00780c */ /* 0x000fda0000704470 */
[----:B------:R-:W-:Y:S01]  /*1d90*/  @!P0 IMAD.MOV.U32 R4, RZ, RZ, RZ ;  /* 0x000000ffff048224 */ /* 0x000fe200078e00ff */
        /* <DEDUP_REMOVED lines=22> */
[----:B------:R-:W-:Y:S01]  /*1f00*/  @!P1 FFMA R11, R5, 1.84467440737095516160e+19, RZ ;  /* 0x5f800000050b9823 */ /* 0x000fe200000000ff */
[----:B------:R-:W-:-:S07]  /*1f10*/  @!P1 VIADD R4, R4, 0x40 ;  /* 0x0000004004049836 */ /* 0x000fce0000000000 */
.L_x_64:
[----:B------:R-:W-:Y:S01]  /*1f20*/  LEA R0, R6, 0xc0800000, 0x17 ;  /* 0xc080000006007811 */ /* 0x000fe200078eb8ff */
[----:B------:R-:W-:-:S03]  /*1f30*/  VIADD R5, R8, 0xffffff81 ;  /* 0xffffff8108057836 */ /* 0x000fc60000000000 */
[----:B------:R-:W-:Y:S01]  /*1f40*/  IADD3 R11, PT, PT, -R0, R11, RZ ;  /* 0x0000000b000b7210 */ /* 0x000fe20007ffe1ff */
[----:B------:R-:W-:-:S03]  /*1f50*/  IMAD R0, R5, -0x800000, R10 ;  /* 0xff80000005007824 */ /* 0x000fc600078e020a */
[----:B------:R0:W1:Y:S01]  /*1f60*/  MUFU.RCP R12, R11 ;  /* 0x0000000b000c7308 */ /* 0x0000620000001000 */
[----:B------:R-:W-:Y:S01]  /*1f70*/  FADD.FTZ R13, -R11, -RZ ;  /* 0x800000ff0b0d7221 */ /* 0x000fe20000010100 */
[----:B0-----:R-:W-:-:S05]  /*1f80*/  IADD3 R11, PT, PT, R5, 0x7f, -R6 ;  /* 0x0000007f050b7810 */ /* 0x001fca0007ffe806 */
[----:B------:R-:W-:Y:S02]  /*1f90*/  IMAD.IADD R11, R11, 0x1, R4 ;  /* 0x000000010b0b7824 */ /* 0x000fe400078e0204 */
[----:B-1----:R-:W-:-:S04]  /*1fa0*/  FFMA R15, R12, R13, 1 ;  /* 0x3f8000000c0f7423 */ /* 0x002fc8000000000d */
        /* <DEDUP_REMOVED lines=20> */
[C---:B------:R-:W-:Y:S02]  /*20f0*/  VIADD R11, R10.reuse, 0x20 ;  /* 0x000000200a0b7836 */ /* 0x040fe40000000000 */
[CCC-:B------:R-:W-:Y:S01]  /*2100*/  FFMA.RM R5, R17.reuse, R13.reuse, R8.reuse ;  /* 0x0000000d11057223 */ /* 0x1c0fe20000004008 */
[----:B------:R-:W-:Y:S02]  /*2110*/  ISETP.NE.AND P2, PT, R10, RZ, PT ;  /* 0x000000ff0a00720c */ /* 0x000fe40003f45270 */
[----:B------:R-:W-:Y:S01]  /*2120*/  LOP3.LUT R6, R4, 0x7fffff, RZ, 0xc0, !PT ;  /* 0x007fffff04067812 */ /* 0x000fe200078ec0ff */
[----:B------:R-:W-:Y:S01]  /*2130*/  FFMA.RP R4, R17, R13, R8 ;  /* 0x0000000d11047223 */ /* 0x000fe20000008008 */
        /* <DEDUP_REMOVED lines=16> */
.L_x_70:
[----:B------:R-:W-:-:S04]  /*2240*/  LOP3.LUT R0, R0, 0x80000000, RZ, 0xc0, !PT ;  /* 0x8000000000007812 */ /* 0x000fc800078ec0ff */
[----:B------:R-:W-:Y:S01]  /*2250*/  LOP3.LUT R0, R0, 0x7f800000, RZ, 0xfc, !PT ;  /* 0x7f80000000007812 */ /* 0x000fe200078efcff */
[----:B------:R-:W-:Y:S06]  /*2260*/  BRA `(.L_x_71) ;  /* 0x0000000000287947 */ /* 0x000fec0003800000 */
.L_x_69:
[----:B------:R-:W-:Y:S01]  /*2270*/  IMAD R0, R11, 0x800000, R0 ;  /* 0x008000000b007824 */ /* 0x000fe200078e0200 */
[----:B------:R-:W-:Y:S06]  /*2280*/  BRA `(.L_x_71) ;  /* 0x0000000000207947 */ /* 0x000fec0003800000 */
.L_x_68:
[----:B------:R-:W-:-:S04]  /*2290*/  LOP3.LUT R0, R11, 0x80000000, R10, 0x48, !PT ;  /* 0x800000000b007812 */ /* 0x000fc800078e480a */
[----:B------:R-:W-:Y:S01]  /*22a0*/  LOP3.LUT R0, R0, 0x7f800000, RZ, 0xfc, !PT ;  /* 0x7f80000000007812 */ /* 0x000fe200078efcff */
[----:B------:R-:W-:Y:S06]  /*22b0*/  BRA `(.L_x_71) ;  /* 0x0000000000147947 */ /* 0x000fec0003800000 */
.L_x_67:
[----:B------:R-:W-:Y:S01]  /*22c0*/  LOP3.LUT R0, R11, 0x80000000, R10, 0x48, !PT ;  /* 0x800000000b007812 */ /* 0x000fe200078e480a */
[----:B------:R-:W-:Y:S06]  /*22d0*/  BRA `(.L_x_71) ;  /* 0x00000000000c7947 */ /* 0x000fec0003800000 */
.L_x_66:
[----:B------:R-:W0:Y:S01]  /*22e0*/  MUFU.RSQ R0, -QNAN ;  /* 0xffc0000000007908 */ /* 0x000e220000001400 */
[----:B------:R-:W-:Y:S05]  /*22f0*/  BRA `(.L_x_71) ;  /* 0x0000000000047947 */ /* 0x000fea0003800000 */
.L_x_65:
[----:B------:R-:W-:-:S07]  /*2300*/  FADD.FTZ R0, R0, R5 ;  /* 0x0000000500007221 */ /* 0x000fce0000010000 */
.L_x_71:
[----:B------:R-:W-:Y:S01]  /*2310*/  MOV R4, R2 ;  /* 0x0000000200047202 */ /* 0x000fe20000000f00 */
[----:B------:R-:W-:-:S04]  /*2320*/  IMAD.MOV.U32 R5, RZ, RZ, 0x0 ;  /* 0x00000000ff057424 */ /* 0x000fc800078e00ff */
[----:B0-----:R-:W-:Y:S05]  /*2330*/  RET.REL.NODEC R4 `(monte_carlo_volume) ;  /* 0xffffffdc04307950 */ /* 0x001fea0003c3ffff */
.L_x_72:
        /* <DEDUP_REMOVED lines=12> */
.L_x_198:


//--------------------- .text.dbscan_init_clusters --------------------------
	.section	.text.dbscan_init_clusters,"ax",@progbits
	.align	128
        .global         dbscan_init_clusters
        .type           dbscan_init_clusters,@function
        .size           dbscan_init_clusters,(.L_x_206 - dbscan_init_clusters)
        .other          dbscan_init_clusters,@"STO_CUDA_ENTRY STV_DEFAULT"
dbscan_init_clusters:
.text.dbscan_init_clusters:
        /* <DEDUP_REMOVED lines=13> */
[----:B------:R-:W0:Y:S01]  /*00d0*/  @!P0 LDC.64 R4, c[0x0][0x390] ;  /* 0x0000e400ff048b82 */ /* 0x000e220000000a00 */
[----:B------:R-:W-:Y:S01]  /*00e0*/  @!P0 MOV R7, 0xfffffffd ;  /* 0xfffffffd00078802 */ /* 0x000fe20000000f00 */
[----:B0-----:R-:W-:-:S05]  /*00f0*/  @!P0 IMAD.WIDE R4, R0, 0x4, R4 ;  /* 0x0000000400048825 */ /* 0x001fca00078e0204 */
[----:B------:R0:W-:Y:S01]  /*0100*/  @!P0 STG.E desc[UR4][R4.64], R7 ;  /* 0x0000000704008986 */ /* 0x0001e2000c101904 */
[----:B------:R-:W-:Y:S05]  /*0110*/  @!P0 EXIT ;  /* 0x000000000000894d */ /* 0x000fea0003800000 */
[----:B------:R-:W1:Y:S01]  /*0120*/  LDC.64 R2, c[0x0][0x388] ;  /* 0x0000e200ff027b82 */ /* 0x000e620000000a00 */
[----:B------:R-:W2:Y:S01]  /*0130*/  LDCU UR6, c[0x0][0x3a0] ;  /* 0x00007400ff0677ac */ /* 0x000ea20008000800 */
[----:B-1----:R-:W-:-:S06]  /*0140*/  IMAD.WIDE R2, R0, 0x4, R2 ;  /* 0x0000000400027825 */ /* 0x002fcc00078e0202 */
[----:B------:R-:W2:Y:S02]  /*0150*/  LDG.E.CONSTANT R2, desc[UR4][R2.64] ;  /* 0x0000000402027981 */ /* 0x000ea4000c1e9900 */
[----:B--2---:R-:W-:-:S13]  /*0160*/  ISETP.GE.AND P0, PT, R2, UR6, PT ;  /* 0x0000000602007c0c */ /* 0x004fda000bf06270 */
[----:B------:R-:W-:Y:S05]  /*0170*/  @!P0 BRA `(.L_x_73) ;  /* 0x0000000000408947 */ /* 0x000fea0003800000 */
[----:B0-----:R-:W0:Y:S01]  /*0180*/  S2R R5, SR_LANEID ;  /* 0x0000000000057919 */ /* 0x001e220000000000 */
[----:B------:R-:W-:Y:S01]  /*0190*/  VOTEU.ANY UR6, UPT, PT ;  /* 0x0000000000067886 */ /* 0x000fe200038e0100 */
[----:B------:R-:W1:Y:S01]  /*01a0*/  LDC.64 R2, c[0x0][0x398] ;  /* 0x0000e600ff027b82 */ /* 0x000e620000000a00 */
[----:B------:R-:W0:Y:S08]  /*01b0*/  FLO.U32 R6, UR6 ;  /* 0x0000000600067d00 */ /* 0x000e3000080e0000 */
[----:B------:R-:W1:Y:S01]  /*01c0*/  POPC R9, UR6 ;  /* 0x0000000600097d09 */ /* 0x000e620008000000 */
[----:B0-----:R-:W-:Y:S01]  /*01d0*/  ISETP.EQ.U32.AND P0, PT, R6, R5, PT ;  /* 0x000000050600720c */ /* 0x001fe20003f02070 */
[----:B------:R-:W0:Y:S01]  /*01e0*/  S2R R8, SR_LTMASK ;  /* 0x0000000000087919 */ /* 0x000e220000003900 */
[----:B------:R-:W2:Y:S11]  /*01f0*/  LDC.64 R4, c[0x0][0x390] ;  /* 0x0000e400ff047b82 */ /* 0x000eb60000000a00 */
[----:B-1----:R-:W3:Y:S01]  /*0200*/  @P0 ATOMG.E.ADD.STRONG.GPU PT, R3, desc[UR4][R2.64], R9 ;  /* 0x80000009020309a8 */ /* 0x002ee200081ef104 */
[----:B--2---:R-:W-:Y:S01]  /*0210*/  IMAD.WIDE R4, R0, 0x4, R4 ;  /* 0x0000000400047825 */ /* 0x004fe200078e0204 */
[----:B0-----:R-:W-:-:S06]  /*0220*/  LOP3.LUT R8, R8, UR6, RZ, 0xc0, !PT ;  /* 0x0000000608087c12 */ /* 0x001fcc000f8ec0ff */
[----:B------:R-:W0:Y:S01]  /*0230*/  POPC R8, R8 ;  /* 0x0000000800087309 */ /* 0x000e220000000000 */
[----:B---3--:R-:W0:Y:S02]  /*0240*/  SHFL.IDX PT, R7, R3, R6, 0x1f ;  /* 0x00001f0603077589 */ /* 0x008e2400000e0000 */
[----:B0-----:R-:W-:-:S05]  /*0250*/  IADD3 R7, PT, PT, R7, R8, RZ ;  /* 0x0000000807077210 */ /* 0x001fca0007ffe0ff */
[----:B------:R-:W-:Y:S01]  /*0260*/  STG.E desc[UR4][R4.64], R7 ;  /* 0x0000000704007986 */ /* 0x000fe2000c101904 */
[----:B------:R-:W-:Y:S05]  /*0270*/  EXIT ;  /* 0x000000000000794d */ /* 0x000fea0003800000 */
.L_x_73:
[----:B------:R-:W1:Y:S01]  /*0280*/  LDC.64 R2, c[0x0][0x390] ;  /* 0x0000e400ff027b82 */ /* 0x000e620000000a00 */
[----:B0-----:R-:W-:Y:S01]  /*0290*/  MOV R5, 0xffffffff ;  /* 0xffffffff00057802 */ /* 0x001fe20000000f00 */
[----:B-1----:R-:W-:-:S05]  /*02a0*/  IMAD.WIDE R2, R0, 0x4, R2 ;  /* 0x0000000400027825 */ /* 0x002fca00078e0202 */
[----:B------:R-:W-:Y:S01]  /*02b0*/  STG.E desc[UR4][R2.64], R5 ;  /* 0x0000000502007986 */ /* 0x000fe2000c101904 */
[----:B------:R-:W-:Y:S05]  /*02c0*/  EXIT ;  /* 0x000000000000794d */ /* 0x000fea0003800000 */
.L_x_74:
        /* <DEDUP_REMOVED lines=11> */
.L_x_206:


//--------------------- .text.dbscan_expand_clusters --------------------------
	.section	.text.dbscan_expand_clusters,"ax",@progbits
	.align	128
        .global         dbscan_expand_clusters
        .type           dbscan_expand_clusters,@function
        .size           dbscan_expand_clusters,(.L_x_207 - dbscan_expand_clusters)
        .other          dbscan_expand_clusters,@"STO_CUDA_ENTRY STV_DEFAULT"
dbscan_expand_clusters:
.text.dbscan_expand_clusters:
        /* <DEDUP_REMOVED lines=14> */
[----:B------:R-:W0:Y:S02]  /*00e0*/  LDC.64 R2, c[0x0][0x3a8] ;  /* 0x0000ea00ff027b82 */ /* 0x000e240000000a00 */
[----:B0-----:R-:W-:-:S05]  /*00f0*/  IMAD.WIDE R2, R11, 0x4, R2 ;  /* 0x000000040b027825 */ /* 0x001fca00078e0202 */
[----:B------:R-:W2:Y:S02]  /*0100*/  LDG.E R7, desc[UR14][R2.64] ;  /* 0x0000000e02077981 */ /* 0x000ea4000c1e1900 */
[----:B--2---:R-:W-:-:S13]  /*0110*/  ISETP.GE.AND P0, PT, R7, RZ, PT ;  /* 0x000000ff0700720c */ /* 0x004fda0003f06270 */
[----:B------:R-:W-:Y:S05]  /*0120*/  @!P0 EXIT ;  /* 0x000000000000894d */ /* 0x000fea0003800000 */
[----:B------:R-:W0:Y:S01]  /*0130*/  LDC.64 R2, c[0x0][0x3a0] ;  /* 0x0000e800ff027b82 */ /* 0x000e220000000a00 */
[----:B------:R-:W1:Y:S01]  /*0140*/  LDCU UR4, c[0x0][0x3bc] ;  /* 0x00007780ff0477ac */ /* 0x000e620008000800 */
[----:B0-----:R-:W-:-:S06]  /*0150*/  IMAD.WIDE R2, R11, 0x4, R2 ;  /* 0x000000040b027825 */ /* 0x001fcc00078e0202 */
[----:B------:R-:W1:Y:S02]  /*0160*/  LDG.E.CONSTANT R2, desc[UR14][R2.64] ;  /* 0x0000000e02027981 */ /* 0x000e64000c1e9900 */
[----:B-1----:R-:W-:-:S13]  /*0170*/  ISETP.GE.AND P0, PT, R2, UR4, PT ;  /* 0x0000000402007c0c */ /* 0x002fda000bf06270 */
[----:B------:R-:W-:Y:S05]  /*0180*/  @!P0 EXIT ;  /* 0x000000000000894d */ /* 0x000fea0003800000 */
[----:B------:R-:W0:Y:S01]  /*0190*/  LDC.64 R2, c[0x0][0x380] ;  /* 0x0000e000ff027b82 */ /* 0x000e220000000a00 */
[----:B------:R-:W1:Y:S01]  /*01a0*/  LDCU UR20, c[0x0][0x3b8] ;  /* 0x00007700ff1477ac */ /* 0x000e620008000800 */
[----:B------:R-:W2:Y:S06]  /*01b0*/  LDCU UR21, c[0x0][0x3b8] ;  /* 0x00007700ff1577ac */ /* 0x000eac0008000800 */
[----:B------:R-:W3:Y:S08]  /*01c0*/  LDC.64 R8, c[0x0][0x388] ;  /* 0x0000e200ff087b82 */ /* 0x000ef00000000a00 */
[----:B------:R-:W4:Y:S01]  /*01d0*/  LDC.64 R12, c[0x0][0x390] ;  /* 0x0000e400ff0c7b82 */ /* 0x000f220000000a00 */
[----:B0-----:R-:W-:-:S05]  /*01e0*/  IMAD.WIDE R2, R11, 0x4, R2 ;  /* 0x000000040b027825 */ /* 0x001fca00078e0202 */
[----:B------:R0:W5:Y:S01]  /*01f0*/  LDG.E.CONSTANT R6, desc[UR14][R2.64] ;  /* 0x0000000e02067981 */ /* 0x000162000c1e9900 */
[----:B---3--:R-:W-:-:S05]  /*0200*/  IMAD.WIDE R8, R11, 0x4, R8 ;  /* 0x000000040b087825 */ /* 0x008fca00078e0208 */
[----:B------:R0:W5:Y:S01]  /*0210*/  LDG.E.CONSTANT R5, desc[UR14][R8.64] ;  /* 0x0000000e08057981 */ /* 0x000162000c1e9900 */
[----:B----4-:R-:W-:-:S05]  /*0220*/  IMAD.WIDE R12, R11, 0x4, R12 ;  /* 0x000000040b0c7825 */ /* 0x010fca00078e020c */
[----:B------:R0:W5:Y:S01]  /*0230*/  LDG.E.CONSTANT R4, desc[UR14][R12.64] ;  /* 0x0000000e0c047981 */ /* 0x000162000c1e9900 */
[----:B------:R-:W-:-:S04]  /*0240*/  VIMNMX R10, PT, PT, R11, UR5, PT ;  /* 0x000000050b0a7c48 */ /* 0x000fc8000bfe0100 */
[----:B------:R-:W-:Y:S01]  /*0250*/  ISETP.GE.AND P0, PT, R10, 0x1, PT ;  /* 0x000000010a00780c */ /* 0x000fe20003f06270 */
[----:B------:R-:W-:Y:S01]  /*0260*/  BSSY.RECONVERGENT B1, `(.L_x_75) ;  /* 0x00000ce000017945 */ /* 0x000fe20003800200 */
[----:B------:R-:W-:-:S11]  /*0270*/  HFMA2 R0, -RZ, RZ, 0, 0 ;  /* 0x00000000ff007431 */ /* 0x000fd600000001ff */
[----:B012---:R-:W-:Y:S05]  /*0280*/  @!P0 BRA `(.L_x_76) ;  /* 0x0000000c002c8947 */ /* 0x007fea0003800000 */
[C---:B------:R-:W-:Y:S01]  /*0290*/  ISETP.GE.U32.AND P0, PT, R10.reuse, 0x4, PT ;  /* 0x000000040a00780c */ /* 0x040fe20003f06070 */
[----:B------:R-:W-:Y:S01]  /*02a0*/  BSSY.RECONVERGENT B0, `(.L_x_77) ;  /* 0x0000086000007945 */ /* 0x000fe20003800200 */
[----:B------:R-:W-:Y:S01]  /*02b0*/  LOP3.LUT R19, R10, 0x3, RZ, 0xc0, !PT ;  /* 0x000000030a137812 */ /* 0x000fe200078ec0ff */
[----:B------:R-:W-:-:S10]  /*02c0*/  IMAD.MOV.U32 R0, RZ, RZ, RZ ;  /* 0x000000ffff007224 */ /* 0x000fd400078e00ff */
[----:B------:R-:W-:Y:S05]  /*02d0*/  @!P0 BRA `(.L_x_78) ;  /* 0x0000000800088947 */ /* 0x000fea0003800000 */
[----:B------:R-:W0:Y:S01]  /*02e0*/  LDCU.128 UR8, c[0x0][0x390] ;  /* 0x00007200ff0877ac */ /* 0x000e220008000c00 */
[----:B------:R-:W-:Y:S01]  /*02f0*/  LOP3.LUT R0, R10, 0x7ffffffc, RZ, 0xc0, !PT ;  /* 0x7ffffffc0a007812 */ /* 0x000fe200078ec0ff */
[----:B------:R-:W1:Y:S03]  /*0300*/  LDCU.128 UR16, c[0x0][0x380] ;  /* 0x00007000ff1077ac */ /* 0x000e660008000c00 */
[----:B------:R-:W-:Y:S01]  /*0310*/  IADD3 R18, PT, PT, -R0, RZ, RZ ;  /* 0x000000ff00127210 */ /* 0x000fe20007ffe1ff */
[----:B------:R-:W2:Y:S01]  /*0320*/  LDCU.64 UR6, c[0x0][0x3a8] ;  /* 0x00007500ff0677ac */ /* 0x000ea20008000a00 */
[----:B0-----:R-:W-:Y:S02]  /*0330*/  UIADD3 UR12, UP0, UPT, UR10, 0x8, URZ ;  /* 0x000000080a0c7890 */ /* 0x001fe4000ff1e0ff */
[----:B------:R-:W-:Y:S02]  /*0340*/  UIADD3 UR4, UP1, UPT, UR8, 0x8, URZ ;  /* 0x0000000808047890 */ /* 0x000fe4000ff3e0ff */
[----:B------:R-:W-:-:S02]  /*0350*/  UIADD3.X UR13, UPT, UPT, URZ, UR11, URZ, UP0, !UPT ;  /* 0x0000000bff0d7290 */ /* 0x000fc400087fe4ff */
[----:B------:R-:W-:Y:S01]  /*0360*/  UIADD3.X UR5, UPT, UPT, URZ, UR9, URZ, UP1, !UPT ;  /* 0x00000009ff057290 */ /* 0x000fe20008ffe4ff */
[----:B------:R-:W-:Y:S01]  /*0370*/  IMAD.U32 R2, RZ, RZ, UR12 ;  /* 0x0000000cff027e24 */ /* 0x000fe2000f8e00ff */
[----:B-1----:R-:W-:Y:S01]  /*0380*/  UIADD3 UR10, UP0, UPT, UR16, 0x8, URZ ;  /* 0x00000008100a7890 */ /* 0x002fe2000ff1e0ff */
[----:B------:R-:W-:Y:S01]  /*0390*/  IMAD.U32 R16, RZ, RZ, UR4 ;  /* 0x00000004ff107e24 */ /* 0x000fe2000f8e00ff */
[----:B------:R-:W-:Y:S01]  /*03a0*/  UIADD3 UR8, UP1, UPT, UR18, 0x8, URZ ;  /* 0x0000000812087890 */ /* 0x000fe2000ff3e0ff */
[----:B------:R-:W-:Y:S01]  /*03b0*/  MOV R3, UR13 ;  /* 0x0000000d00037c02 */ /* 0x000fe20008000f00 */
[----:B--2---:R-:W-:Y:S01]  /*03c0*/  UIADD3 UR6, UP2, UPT, UR6, 0x8, URZ ;  /* 0x0000000806067890 */ /* 0x004fe2000ff5e0ff */
[----:B------:R-:W-:Y:S01]  /*03d0*/  MOV R17, UR5 ;  /* 0x0000000500117c02 */ /* 0x000fe20008000f00 */
[----:B------:R-:W-:Y:S01]  /*03e0*/  UIADD3.X UR11, UPT, UPT, URZ, UR17, URZ, UP0, !UPT ;  /* 0x00000011ff0b7290 */ /* 0x000fe200087fe4ff */
[----:B------:R-:W-:Y:S01]  /*03f0*/  MOV R8, UR10 ;  /* 0x0000000a00087c02 */ /* 0x000fe20008000f00 */
[----:B------:R-:W-:Y:S01]  /*0400*/  UIADD3.X UR9, UPT, UPT, URZ, UR19, URZ, UP1, !UPT ;  /* 0x00000013ff097290 */ /* 0x000fe20008ffe4ff */
[----:B------:R-:W-:Y:S01]  /*0410*/  IMAD.U32 R12, RZ, RZ, UR8 ;  /* 0x00000008ff0c7e24 */ /* 0x000fe2000f8e00ff */
[----:B------:R-:W-:Y:S01]  /*0420*/  UIADD3.X UR7, UPT, UPT, URZ, UR7, URZ, UP2, !UPT ;  /* 0x00000007ff077290 */ /* 0x000fe200097fe4ff */
[----:B------:R-:W-:Y:S01]  /*0430*/  MOV R14, UR6 ;  /* 0x00000006000e7c02 */ /* 0x000fe20008000f00 */
[----:B------:R-:W-:-:S02]  /*0440*/  IMAD.U32 R9, RZ, RZ, UR11 ;  /* 0x0000000bff097e24 */ /* 0x000fc4000f8e00ff */
[----:B------:R-:W-:Y:S02]  /*0450*/  MOV R13, UR9 ;  /* 0x00000009000d7c02 */ /* 0x000fe40008000f00 */
[----:B------:R-:W-:-:S07]  /*0460*/  IMAD.U32 R15, RZ, RZ, UR7 ;  /* 0x00000007ff0f7e24 */ /* 0x000fce000f8e00ff */
.L_x_87:
[----:B------:R-:W2:Y:S01]  /*0470*/  LDG.E.CONSTANT R10, desc[UR14][R2.64+-0x8] ;  /* 0xfffff80e020a7981 */ /* 0x000ea2000c1e9900 */
[----:B------:R-:W-:Y:S01]  /*0480*/  BSSY.RECONVERGENT B2, `(.L_x_79) ;  /* 0x0000015000027945 */ /* 0x000fe20003800200 */
[----:B--2---:R-:W-:-:S13]  /*0490*/  ISETP.NE.AND P0, PT, R10, RZ, PT ;  /* 0x000000ff0a00720c */ /* 0x004fda0003f05270 */
[----:B-----5:R-:W-:Y:S05]  /*04a0*/  @!P0 BRA `(.L_x_80) ;  /* 0x0000000000488947 */ /* 0x020fea0003800000 */
[----:B------:R-:W2:Y:S04]  /*04b0*/  LDG.E.CONSTANT R10, desc[UR14][R12.64+-0x8] ;  /* 0xfffff80e0c0a7981 */ /* 0x000ea8000c1e9900 */
[----:B------:R-:W3:Y:S04]  /*04c0*/  LDG.E.CONSTANT R21, desc[UR14][R8.64+-0x8] ;  /* 0xfffff80e08157981 */ /* 0x000ee8000c1e9900 */
[----:B------:R-:W4:Y:S01]  /*04d0*/  LDG.E.CONSTANT R23, desc[UR14][R16.64+-0x8] ;  /* 0xfffff80e10177981 */ /* 0x000f22000c1e9900 */
[----:B--2--5:R-:W-:Y:S01]  /*04e0*/  FADD R10, R5, -R10 ;  /* 0x8000000a050a7221 */ /* 0x024fe20000000000 */
[----:B---3--:R-:W-:-:S03]  /*04f0*/  FADD R21, R6, -R21 ;  /* 0x8000001506157221 */ /* 0x008fc60000000000 */
[----:B------:R-:W-:Y:S01]  /*0500*/  FMUL R10, R10, R10 ;  /* 0x0000000a0a0a7220 */ /* 0x000fe20000400000 */
[----:B----4-:R-:W-:-:S03]  /*0510*/  FADD R23, R4, -R23 ;  /* 0x8000001704177221 */ /* 0x010fc60000000000 */
[----:B------:R-:W-:-:S04]  /*0520*/  FFMA R10, R21, R21, R10 ;  /* 0x00000015150a7223 */ /* 0x000fc8000000000a */
[----:B------:R-:W-:-:S05]  /*0530*/  FFMA R10, R23, R23, R10 ;  /* 0x00000017170a7223 */ /* 0x000fca000000000a */
[----:B------:R-:W-:-:S13]  /*0540*/  FSETP.GTU.AND P0, PT, R10, UR20, PT ;  /* 0x000000140a007c0b */ /* 0x000fda000bf0c000 */
[----:B------:R-:W-:Y:S05]  /*0550*/  @P0 BRA `(.L_x_80) ;  /* 0x00000000001c0947 */ /* 0x000fea0003800000 */
[----:B------:R-:W2:Y:S02]  /*0560*/  LDG.E R10, desc[UR14][R14.64+-0x8] ;  /* 0xfffff80e0e0a7981 */ /* 0x000ea4000c1e1900 */
[----:B--2---:R-:W-:-:S13]  /*0570*/  ISETP.GE.U32.AND P0, PT, R10, -0x2, PT ;  /* 0xfffffffe0a00780c */ /* 0x004fda0003f06070 */
[----:B------:R-:W-:Y:S05]  /*0580*/  @!P0 BRA `(.L_x_80) ;  /* 0x0000000000108947 */ /* 0x000fea0003800000 */
[----:B------:R-:W0:Y:S01]  /*0590*/  LDC.64 R20, c[0x0][0x3b0] ;  /* 0x0000ec00ff147b82 */ /* 0x000e220000000a00 */
[----:B------:R-:W-:Y:S01]  /*05a0*/  IMAD.MOV.U32 R23, RZ, RZ, 0x1 ;  /* 0x00000001ff177424 */ /* 0x000fe200078e00ff */
[----:B------:R1:W-:Y:S04]  /*05b0*/  STG.E desc[UR14][R14.64+-0x8], R7 ;  /* 0xfffff8070e007986 */ /* 0x0003e8000c10190e */
[----:B0-----:R1:W5:Y:S02]  /*05c0*/  ATOMG.E.EXCH.STRONG.GPU PT, RZ, desc[UR14][R20.64], R23 ;  /* 0x8000001714ff79a8 */ /* 0x001364000c1ef10e */
.L_x_80:
[----:B------:R-:W-:Y:S05]  /*05d0*/  BSYNC.RECONVERGENT B2 ;  /* 0x0000000000027941 */ /* 0x000fea0003800200 */
.L_x_79:
[----:B------:R-:W2:Y:S01]  /*05e0*/  LDG.E.CONSTANT R10, desc[UR14][R2.64+-0x4] ;  /* 0xfffffc0e020a7981 */ /* 0x000ea2000c1e9900 */
[----:B------:R-:W-:Y:S01]  /*05f0*/  BSSY.RECONVERGENT B2, `(.L_x_81) ;  /* 0x0000015000027945 */ /* 0x000fe20003800200 */
[----:B--2---:R-:W-:-:S13]  /*0600*/  ISETP.NE.AND P0, PT, R10, RZ, PT ;  /* 0x000000ff0a00720c */ /* 0x004fda0003f05270 */
[----:B------:R-:W-:Y:S05]  /*0610*/  @!P0 BRA `(.L_x_82) ;  /* 0x0000000000488947 */ /* 0x000fea0003800000 */
[----:B------:R-:W2:Y:S04]  /*0620*/  LDG.E.CONSTANT R10, desc[UR14][R12.64+-0x4] ;  /* 0xfffffc0e0c0a7981 */ /* 0x000ea8000c1e9900 */
[----:B-1----:R-:W3:Y:S04]  /*0630*/  LDG.E.CONSTANT R21, desc[UR14][R8.64+-0x4] ;  /* 0xfffffc0e08157981 */ /* 0x002ee8000c1e9900 */
        /* <DEDUP_REMOVED lines=13> */
[----:B------:R-:W-:Y:S01]  /*0710*/  HFMA2 R23, -RZ, RZ, 0, 5.9604644775390625e-08 ;  /* 0x00000001ff177431 */ /* 0x000fe200000001ff */
[----:B------:R2:W-:Y:S04]  /*0720*/  STG.E desc[UR14][R14.64+-0x4], R7 ;  /* 0xfffffc070e007986 */ /* 0x0005e8000c10190e */
[----:B0-----:R2:W5:Y:S02]  /*0730*/  ATOMG.E.EXCH.STRONG.GPU PT, RZ, desc[UR14][R20.64], R23 ;  /* 0x8000001714ff79a8 */ /* 0x001564000c1ef10e */
.L_x_82:
[----:B------:R-:W-:Y:S05]  /*0740*/  BSYNC.RECONVERGENT B2 ;  /* 0x0000000000027941 */ /* 0x000fea0003800200 */
.L_x_81:
[----:B------:R-:W3:Y:S01]  /*0750*/  LDG.E.CONSTANT R10, desc[UR14][R2.64] ;  /* 0x0000000e020a7981 */ /* 0x000ee2000c1e9900 */
[----:B------:R-:W-:Y:S01]  /*0760*/  BSSY.RECONVERGENT B2, `(.L_x_83) ;  /* 0x0000015000027945 */ /* 0x000fe20003800200 */
[----:B---3--:R-:W-:-:S13]  /*0770*/  ISETP.NE.AND P0, PT, R10, RZ, PT ;  /* 0x000000ff0a00720c */ /* 0x008fda0003f05270 */
[----:B------:R-:W-:Y:S05]  /*0780*/  @!P0 BRA `(.L_x_84) ;  /* 0x0000000000488947 */ /* 0x000fea0003800000 */
[----:B------:R-:W3:Y:S04]  /*0790*/  LDG.E.CONSTANT R10, desc[UR14][R12.64] ;  /* 0x0000000e0c0a7981 */ /* 0x000ee8000c1e9900 */
[----:B-12---:R-:W2:Y:S04]  /*07a0*/  LDG.E.CONSTANT R21, desc[UR14][R8.64] ;  /* 0x0000000e08157981 */ /* 0x006ea8000c1e9900 */
[----:B------:R-:W4:Y:S01]  /*07b0*/  LDG.E.CONSTANT R23, desc[UR14][R16.64] ;  /* 0x0000000e10177981 */ /* 0x000f22000c1e9900 */
[----:B---3-5:R-:W-:Y:S01]  /*07c0*/  FADD R10, R5, -R10 ;  /* 0x8000000a050a7221 */ /* 0x028fe20000000000 */
[----:B--2---:R-:W-:-:S03]  /*07d0*/  FADD R21, R6, -R21 ;  /* 0x8000001506157221 */ /* 0x004fc60000000000 */
        /* <DEDUP_REMOVED lines=13> */
.L_x_84:
[----:B------:R-:W-:Y:S05]  /*08b0*/  BSYNC.RECONVERGENT B2 ;  /* 0x0000000000027941 */ /* 0x000fea0003800200 */
.L_x_83:
[----:B------:R-:W4:Y:S01]  /*08c0*/  LDG.E.CONSTANT R10, desc[UR14][R2.64+0x4] ;  /* 0x0000040e020a7981 */ /* 0x000f22000c1e9900 */
[----:B------:R-:W-:Y:S01]  /*08d0*/  BSSY.RECONVERGENT B2, `(.L_x_85) ;  /* 0x0000015000027945 */ /* 0x000fe20003800200 */
[----:B----4-:R-:W-:-:S13]  /*08e0*/  ISETP.NE.AND P0, PT, R10, RZ, PT ;  /* 0x000000ff0a00720c */ /* 0x010fda0003f05270 */
[----:B------:R-:W-:Y:S05]  /*08f0*/  @!P0 BRA `(.L_x_86) ;  /* 0x0000000000488947 */ /* 0x000fea0003800000 */
[----:B------:R-:W4:Y:S04]  /*0900*/  LDG.E.CONSTANT R10, desc[UR14][R12.64+0x4] ;  /* 0x0000040e0c0a7981 */ /* 0x000f28000c1e9900 */
[----:B-123--:R-:W2:Y:S04]  /*0910*/  LDG.E.CONSTANT R21, desc[UR14][R8.64+0x4] ;  /* 0x0000040e08157981 */ /* 0x00eea8000c1e9900 */
[----:B------:R-:W3:Y:S01]  /*0920*/  LDG.E.CONSTANT R23, desc[UR14][R16.64+0x4] ;  /* 0x0000040e10177981 */ /* 0x000ee2000c1e9900 */
[----:B----45:R-:W-:Y:S01]  /*0930*/  FADD R10, R5, -R10 ;  /* 0x8000000a050a7221 */ /* 0x030fe20000000000 */
[----:B--2---:R-:W-:-:S03]  /*0940*/  FADD R21, R6, -R21 ;  /* 0x8000001506157221 */ /* 0x004fc60000000000 */
[----:B------:R-:W-:Y:S01]  /*0950*/  FMUL R10, R10, R10 ;  /* 0x0000000a0a0a7220 */ /* 0x000fe20000400000 */
[----:B---3--:R-:W-:-:S03]  /*0960*/  FADD R23, R4, -R23 ;  /* 0x8000001704177221 */ /* 0x008fc60000000000 */
        /* <DEDUP_REMOVED lines=11> */
.L_x_86:
[----:B------:R-:W-:Y:S05]  /*0a20*/  BSYNC.RECONVERGENT B2 ;  /* 0x0000000000027941 */ /* 0x000fea0003800200 */
.L_x_85:
[----:B------:R-:W-:Y:S01]  /*0a30*/  VIADD R18, R18, 0x4 ;  /* 0x0000000412127836 */ /* 0x000fe20000000000 */
[----:B------:R-:W-:Y:S02]  /*0a40*/  IADD3 R8, P2, PT, R8, 0x10, RZ ;  /* 0x0000001008087810 */ /* 0x000fe40007f5e0ff */
[----:B-1234-:R-:W-:Y:S02]  /*0a50*/  IADD3 R14, P4, PT, R14, 0x10, RZ ;  /* 0x000000100e0e7810 */ /* 0x01efe40007f9e0ff */
[----:B------:R-:W-:Y:S01]  /*0a60*/  ISETP.NE.AND P0, PT, R18, RZ, PT ;  /* 0x000000ff1200720c */ /* 0x000fe20003f05270 */
[----:B------:R-:W-:Y:S01]  /*0a70*/  IMAD.X R9, RZ, RZ, R9, P2 ;  /* 0x000000ffff097224 */ /* 0x000fe200010e0609 */
[----:B------:R-:W-:Y:S01]  /*0a80*/  IADD3 R2, P1, PT, R2, 0x10, RZ ;  /* 0x0000001002027810 */ /* 0x000fe20007f3e0ff */
[----:B------:R-:W-:Y:S01]  /*0a90*/  IMAD.X R15, RZ, RZ, R15, P4 ;  /* 0x000000ffff0f7224 */ /* 0x000fe200020e060f */
[----:B------:R-:W-:Y:S02]  /*0aa0*/  IADD3 R12, P3, PT, R12, 0x10, RZ ;  /* 0x000000100c0c7810 */ /* 0x000fe40007f7e0ff */
[----:B------:R-:W-:-:S02]  /*0ab0*/  IADD3 R16, P5, PT, R16, 0x10, RZ ;  /* 0x0000001010107810 */ /* 0x000fc40007fbe0ff */
[----:B------:R-:W-:Y:S02]  /*0ac0*/  IADD3.X R3, PT, PT, RZ, R3, RZ, P1, !PT ;  /* 0x00000003ff037210 */ /* 0x000fe40000ffe4ff */
[----:B------:R-:W-:Y:S02]  /*0ad0*/  IADD3.X R13, PT, PT, RZ, R13, RZ, P3, !PT ;  /* 0x0000000dff0d7210 */ /* 0x000fe40001ffe4ff */
[----:B------:R-:W-:Y:S01]  /*0ae0*/  IADD3.X R17, PT, PT, RZ, R17, RZ, P5, !PT ;  /* 0x00000011ff117210 */ /* 0x000fe20002ffe4ff */
[----:B------:R-:W-:Y:S06]  /*0af0*/  @P0 BRA `(.L_x_87) ;  /* 0xfffffff8005c0947 */ /* 0x000fec000383ffff */
.L_x_78:
[----:B------:R-:W-:Y:S05]  /*0b00*/  BSYNC.RECONVERGENT B0 ;  /* 0x0000000000007941 */ /* 0x000fea0003800200 */
.L_x_77:
[----:B------:R-:W-:-:S13]  /*0b10*/  ISETP.NE.AND P0, PT, R19, RZ, PT ;  /* 0x000000ff1300720c */ /* 0x000fda0003f05270 */
[----:B------:R-:W-:Y:S05]  /*0b20*/  @!P0 BRA `(.L_x_76) ;  /* 0x0000000400048947 */ /* 0x000fea0003800000 */
[----:B------:R-:W0:Y:S08]  /*0b30*/  LDC.64 R8, c[0x0][0x390] ;  /* 0x0000e400ff087b82 */ /* 0x000e300000000a00 */
[----:B------:R-:W1:Y:S08]  /*0b40*/  LDC.64 R14, c[0x0][0x388] ;  /* 0x0000e200ff0e7b82 */ /* 0x000e700000000a00 */
[----:B------:R-:W2:Y:S08]  /*0b50*/  LDC.64 R12, c[0x0][0x380] ;  /* 0x0000e000ff0c7b82 */ /* 0x000eb00000000a00 */
[----:B------:R-:W3:Y:S01]  /*0b60*/  LDC.64 R2, c[0x0][0x398] ;  /* 0x0000e600ff027b82 */ /* 0x000ee20000000a00 */
[----:B0-----:R-:W-:-:S03]  /*0b70*/  IMAD.WIDE.U32 R8, R0, 0x4, R8 ;  /* 0x0000000400087825 */ /* 0x001fc600078e0008 */
[----:B------:R-:W-:-:S04]  /*0b80*/  MOV R10, R8 ;  /* 0x00000008000a7202 */ /* 0x000fc80000000f00 */
[----:B------:R-:W0:Y:S01]  /*0b90*/  LDC.64 R20, c[0x0][0x3a8] ;  /* 0x0000ea00ff147b82 */ /* 0x000e220000000a00 */
[----:B-1----:R-:W-:-:S04]  /*0ba0*/  IMAD.WIDE.U32 R14, R0, 0x4, R14 ;  /* 0x00000004000e7825 */ /* 0x002fc800078e000e */
[----:B------:R-:W-:Y:S02]  /*0bb0*/  IMAD.MOV.U32 R8, RZ, RZ, R14 ;  /* 0x000000ffff087224 */ /* 0x000fe400078e000e */
[----:B--2---:R-:W-:-:S04]  /*0bc0*/  IMAD.WIDE.U32 R12, R0, 0x4, R12 ;  /* 0x00000004000c7825 */ /* 0x004fc800078e000c */
[----:B------:R-:W-:Y:S01]  /*0bd0*/  IMAD.MOV.U32 R17, RZ, RZ, R13 ;  /* 0x000000ffff117224 */ /* 0x000fe200078e000d */
[----:B------:R-:W-:Y:S01]  /*0be0*/  MOV R14, R12 ;  /* 0x0000000c000e7202 */ /* 0x000fe20000000f00 */
[----:B---3--:R-:W-:-:S04]  /*0bf0*/  IMAD.WIDE.U32 R2, R0, 0x4, R2 ;  /* 0x0000000400027825 */ /* 0x008fc800078e0002 */
[----:B------:R-:W-:Y:S01]  /*0c00*/  IMAD.MOV.U32 R23, RZ, RZ, R3 ;  /* 0x000000ffff177224 */ /* 0x000fe200078e0003 */
[----:B------:R-:W-:Y:S01]  /*0c10*/  MOV R16, R2 ;  /* 0x0000000200107202 */ /* 0x000fe20000000f00 */
[C---:B0-----:R-:W-:Y:S01]  /*0c20*/  IMAD.WIDE.U32 R20, R0.reuse, 0x4, R20 ;  /* 0x0000000400147825 */ /* 0x041fe200078e0014 */
[----:B------:R-:W-:-:S03]  /*0c30*/  IADD3 R0, PT, PT, R0, R19, RZ ;  /* 0x0000001300007210 */ /* 0x000fc60007ffe0ff */
[----:B------:R-:W-:Y:S02]  /*0c40*/  IMAD.MOV.U32 R18, RZ, RZ, R20 ;  /* 0x000000ffff127224 */ /* 0x000fe400078e0014 */
[----:B------:R-:W-:-:S07]  /*0c50*/  IMAD.MOV R19, RZ, RZ, -R19 ;  /* 0x000000ffff137224 */ /* 0x000fce00078e0a13 */
.L_x_90:
[----:B------:R-:W-:Y:S01]  /*0c60*/  MOV R2, R16 ;  /* 0x0000001000027202 */ /* 0x000fe20000000f00 */
[----:B------:R-:W-:-:S05]  /*0c70*/  IMAD.MOV.U32 R3, RZ, RZ, R23 ;  /* 0x000000ffff037224 */ /* 0x000fca00078e0017 */
[----:B------:R0:W2:Y:S01]  /*0c80*/  LDG.E.CONSTANT R2, desc[UR14][R2.64] ;  /* 0x0000000e02027981 */ /* 0x0000a2000c1e9900 */
[----:B------:R-:W-:Y:S01]  /*0c90*/  BSSY.RECONVERGENT B0, `(.L_x_88) ;  /* 0x000001d000007945 */ /* 0x000fe20003800200 */
[----:B0-----:R-:W-:Y:S01]  /*0ca0*/  IMAD.MOV.U32 R3, RZ, RZ, R21 ;  /* 0x000000ffff037224 */ /* 0x001fe200078e0015 */
[----:B--2---:R-:W-:Y:S02]  /*0cb0*/  ISETP.NE.AND P0, PT, R2, RZ, PT ;  /* 0x000000ff0200720c */ /* 0x004fe40003f05270 */
[----:B------:R-:W-:-:S11]  /*0cc0*/  MOV R2, R18 ;  /* 0x0000001200027202 */ /* 0x000fd60000000f00 */
[----:B------:R-:W-:Y:S05]  /*0cd0*/  @!P0 BRA `(.L_x_89) ;  /* 0x0000000000608947 */ /* 0x000fea0003800000 */
[----:B------:R-:W-:Y:S01]  /*0ce0*/  MOV R12, R8 ;  /* 0x00000008000c7202 */ /* 0x000fe20000000f00 */
[----:B------:R-:W-:-:S05]  /*0cf0*/  IMAD.MOV.U32 R13, RZ, RZ, R15 ;  /* 0x000000ffff0d7224 */ /* 0x000fca00078e000f */
[----:B------:R0:W2:Y:S02]  /*0d00*/  LDG.E.CONSTANT R18, desc[UR14][R12.64] ;  /* 0x0000000e0c127981 */ /* 0x0000a4000c1e9900 */
[----:B0-----:R-:W-:Y:S01]  /*0d10*/  MOV R12, R14 ;  /* 0x0000000e000c7202 */ /* 0x001fe20000000f00 */
[----:B------:R-:W-:-:S05]  /*0d20*/  IMAD.MOV.U32 R13, RZ, RZ, R17 ;  /* 0x000000ffff0d7224 */ /* 0x000fca00078e0011 */
[----:B------:R0:W3:Y:S02]  /*0d30*/  LDG.E.CONSTANT R21, desc[UR14][R12.64] ;  /* 0x0000000e0c157981 */ /* 0x0000e4000c1e9900 */
[----:B0-----:R-:W-:Y:S01]  /*0d40*/  MOV R12, R10 ;  /* 0x0000000a000c7202 */ /* 0x001fe20000000f00 */
[----:B------:R-:W-:-:S05]  /*0d50*/  IMAD.MOV.U32 R13, RZ, RZ, R9 ;  /* 0x000000ffff0d7224 */ /* 0x000fca00078e0009 */
[----:B------:R-:W4:Y:S01]  /*0d60*/  LDG.E.CONSTANT R25, desc[UR14][R12.64] ;  /* 0x0000000e0c197981 */ /* 0x000f22000c1e9900 */
[----:B--2--5:R-:W-:-:S04]  /*0d70*/  FADD R18, R5, -R18 ;  /* 0x8000001205127221 */ /* 0x024fc80000000000 */
[----:B------:R-:W-:Y:S01]  /*0d80*/  FMUL R18, R18, R18 ;  /* 0x0000001212127220 */ /* 0x000fe20000400000 */
[----:B---3--:R-:W-:-:S04]  /*0d90*/  FADD R21, R6, -R21 ;  /* 0x8000001506157221 */ /* 0x008fc80000000000 */
[----:B------:R-:W-:Y:S01]  /*0da0*/  FFMA R18, R21, R21, R18 ;  /* 0x0000001515127223 */ /* 0x000fe20000000012 */
[----:B----4-:R-:W-:-:S04]  /*0db0*/  FADD R25, R4, -R25 ;  /* 0x8000001904197221 */ /* 0x010fc80000000000 */
        /* <DEDUP_REMOVED lines=10> */
.L_x_89:
[----:B------:R-:W-:Y:S05]  /*0e60*/  BSYNC.RECONVERGENT B0 ;  /* 0x0000000000007941 */ /* 0x000fea0003800200 */
.L_x_88:
[----:B------:R-:W-:Y:S01]  /*0e70*/  VIADD R19, R19, 0x1 ;  /* 0x0000000113137836 */ /* 0x000fe20000000000 */
[----:B------:R-:W-:Y:S02]  /*0e80*/  IADD3 R10, P2, PT, R10, 0x4, RZ ;  /* 0x000000040a0a7810 */ /* 0x000fe40007f5e0ff */
[----:B------:R-:W-:Y:S02]  /*0e90*/  IADD3 R14, P4, PT, R14, 0x4, RZ ;  /* 0x000000040e0e7810 */ /* 0x000fe40007f9e0ff */
[----:B------:R-:W-:Y:S01]  /*0ea0*/  ISETP.NE.AND P0, PT, R19, RZ, PT ;  /* 0x000000ff1300720c */ /* 0x000fe20003f05270 */
[----:B------:R-:W-:Y:S01]  /*0eb0*/  IMAD.X R9, RZ, RZ, R9, P2 ;  /* 0x000000ffff097224 */ /* 0x000fe200010e0609 */
[----:B------:R-:W-:Y:S01]  /*0ec0*/  IADD3 R8, P3, PT, R8, 0x4, RZ ;  /* 0x0000000408087810 */ /* 0x000fe20007f7e0ff */
[----:B------:R-:W-:Y:S01]  /*0ed0*/  IMAD.X R17, RZ, RZ, R17, P4 ;  /* 0x000000ffff117224 */ /* 0x000fe200020e0611 */
[----:B------:R-:W-:Y:S02]  /*0ee0*/  IADD3 R18, P1, PT, R2, 0x4, RZ ;  /* 0x0000000402127810 */ /* 0x000fe40007f3e0ff */
[----:B------:R-:W-:-:S02]  /*0ef0*/  IADD3 R16, P5, PT, R16, 0x4, RZ ;  /* 0x0000000410107810 */ /* 0x000fc40007fbe0ff */
[----:B-1----:R-:W-:Y:S02]  /*0f00*/  IADD3.X R21, PT, PT, RZ, R3, RZ, P1, !PT ;  /* 0x00000003ff157210 */ /* 0x002fe40000ffe4ff */
[----:B------:R-:W-:Y:S02]  /*0f10*/  IADD3.X R15, PT, PT, RZ, R15, RZ, P3, !PT ;  /* 0x0000000fff0f7210 */ /* 0x000fe40001ffe4ff */
[----:B------:R-:W-:Y:S01]  /*0f20*/  IADD3.X R23, PT, PT, RZ, R23, RZ, P5, !PT ;  /* 0x00000017ff177210 */ /* 0x000fe20002ffe4ff */
[----:B------:R-:W-:Y:S06]  /*0f30*/  @P0 BRA `(.L_x_90) ;  /* 0xfffffffc00480947 */ /* 0x000fec000383ffff */
.L_x_76:
[----:B------:R-:W-:Y:S05]  /*0f40*/  BSYNC.RECONVERGENT B1 ;  /* 0x0000000000017941 */ /* 0x000fea0003800200 */
.L_x_75:
[----:B------:R-:W0:Y:S01]  /*0f50*/  LDCU UR4, c[0x0][0x3c0] ;  /* 0x00007800ff0477ac */ /* 0x000e220008000800 */
[----:B------:R-:W-:Y:S01]  /*0f60*/  BSSY.RECONVERGENT B0, `(.L_x_91) ;  /* 0x0000028000007945 */ /* 0x000fe20003800200 */
[----:B0-----:R-:W-:-:S13]  /*0f70*/  ISETP.GE.AND P0, PT, R0, UR4, PT ;  /* 0x0000000400007c0c */ /* 0x001fda000bf06270 */
[----:B------:R-:W-:Y:S05]  /*0f80*/  @P0 BRA `(.L_x_92) ;  /* 0x0000000000940947 */ /* 0x000fea0003800000 */
[----:B------:R-:W-:Y:S01]  /*0f90*/  ISETP.NE.AND P0, PT, R0, R11, PT ;  /* 0x0000000b0000720c */ /* 0x000fe20003f05270 */
[----:B------:R-:W-:-:S12]  /*0fa0*/  BSSY.RECONVERGENT B1, `(.L_x_93) ;  /* 0x0000022000017945 */ /* 0x000fd80003800200 */
[----:B------:R-:W-:Y:S05]  /*0fb0*/  @!P0 BRA `(.L_x_94) ;  /* 0x0000000000808947 */ /* 0x000fea0003800000 */
[----:B------:R-:W0:Y:S02]  /*0fc0*/  LDC.64 R2, c[0x0][0x398] ;  /* 0x0000e600ff027b82 */ /* 0x000e240000000a00 */
[----:B0-----:R-:W-:-:S06]  /*0fd0*/  IMAD.WIDE.U32 R2, R0, 0x4, R2 ;  /* 0x0000000400027825 */ /* 0x001fcc00078e0002 */
[----:B------:R-:W2:Y:S02]  /*0fe0*/  LDG.E.CONSTANT R2, desc[UR14][R2.64] ;  /* 0x0000000e02027981 */ /* 0x000ea4000c1e9900 */
[----:B--2---:R-:W-:-:S13]  /*0ff0*/  ISETP.NE.AND P0, PT, R2, RZ, PT ;  /* 0x000000ff0200720c */ /* 0x004fda0003f05270 */
[----:B------:R-:W-:Y:S05]  /*1000*/  @!P0 BRA `(.L_x_94) ;  /* 0x00000000006c8947 */ /* 0x000fea0003800000 */
[----:B------:R-:W0:Y:S01]  /*1010*/  LDC.64 R8, c[0x0][0x388] ;  /* 0x0000e200ff087b82 */ /* 0x000e220000000a00 */
[----:B------:R-:W1:Y:S07]  /*1020*/  LDCU UR5, c[0x0][0x3b8] ;  /* 0x00007700ff0577ac */ /* 0x000e6e0008000800 */
[----:B------:R-:W2:Y:S08]  /*1030*/  LDC.64 R2, c[0x0][0x380] ;  /* 0x0000e000ff027b82 */ /* 0x000eb00000000a00 */
[----:B------:R-:W3:Y:S01]  /*1040*/  LDC.64 R10, c[0x0][0x390] ;  /* 0x0000e400ff0a7b82 */ /* 0x000ee20000000a00 */
[----:B0-----:R-:W-:-:S06]  /*1050*/  IMAD.WIDE.U32 R8, R0, 0x4, R8 ;  /* 0x0000000400087825 */ /* 0x001fcc00078e0008 */
[----:B------:R-:W4:Y:S01]  /*1060*/  LDG.E.CONSTANT R8, desc[UR14][R8.64] ;  /* 0x0000000e08087981 */ /* 0x000f22000c1e9900 */
[----:B--2---:R-:W-:-:S06]  /*1070*/  IMAD.WIDE.U32 R2, R0, 0x4, R2 ;  /* 0x0000000400027825 */ /* 0x004fcc00078e0002 */
[----:B------:R-:W2:Y:S01]  /*1080*/  LDG.E.CONSTANT R3, desc[UR14][R2.64] ;  /* 0x0000000e02037981 */ /* 0x000ea2000c1e9900 */
[----:B---3--:R-:W-:-:S06]  /*1090*/  IMAD.WIDE.U32 R10, R0, 0x4, R10 ;  /* 0x00000004000a7825 */ /* 0x008fcc00078e000a */
[----:B------:R-:W3:Y:S01]  /*10a0*/  LDG.E.CONSTANT R11, desc[UR14][R10.64] ;  /* 0x0000000e0a0b7981 */ /* 0x000ee2000c1e9900 */
[----:B----45:R-:W-:-:S04]  /*10b0*/  FADD R13, R5, -R8 ;  /* 0x80000008050d7221 */ /* 0x030fc80000000000 */
[----:B------:R-:W-:Y:S01]  /*10c0*/  FMUL R15, R13, R13 ;  /* 0x0000000d0d0f7220 */ /* 0x000fe20000400000 */
[----:B--2---:R-:W-:-:S04]  /*10d0*/  FADD R12, R6, -R3 ;  /* 0x80000003060c7221 */ /* 0x004fc80000000000 */
[----:B------:R-:W-:Y:S01]  /*10e0*/  FFMA R12, R12, R12, R15 ;  /* 0x0000000c0c0c7223 */ /* 0x000fe2000000000f */
[----:B---3--:R-:W-:-:S04]  /*10f0*/  FADD R13, R4, -R11 ;  /* 0x8000000b040d7221 */ /* 0x008fc80000000000 */
[----:B------:R-:W-:-:S05]  /*1100*/  FFMA R12, R13, R13, R12 ;  /* 0x0000000d0d0c7223 */ /* 0x000fca000000000c */
[----:B-1----:R-:W-:-:S13]  /*1110*/  FSETP.GTU.AND P0, PT, R12, UR5, PT ;  /* 0x000000050c007c0b */ /* 0x002fda000bf0c000 */
[----:B------:R-:W-:Y:S05]  /*1120*/  @P0 BRA `(.L_x_94) ;  /* 0x0000000000240947 */ /* 0x000fea0003800000 */
[----:B------:R-:W0:Y:S02]  /*1130*/  LDC.64 R2, c[0x0][0x3a8] ;  /* 0x0000ea00ff027b82 */ /* 0x000e240000000a00 */
[----:B0-----:R-:W-:-:S05]  /*1140*/  IMAD.WIDE.U32 R2, R0, 0x4, R2 ;  /* 0x0000000400027825 */ /* 0x001fca00078e0002 */
[----:B------:R-:W2:Y:S02]  /*1150*/  LDG.E R8, desc[UR14][R2.64] ;  /* 0x0000000e02087981 */ /* 0x000ea4000c1e1900 */
[----:B--2---:R-:W-:-:S13]  /*1160*/  ISETP.GE.U32.AND P0, PT, R8, -0x2, PT ;  /* 0xfffffffe0800780c */ /* 0x004fda0003f06070 */
[----:B------:R-:W-:Y:S05]  /*1170*/  @!P0 BRA `(.L_x_94) ;  /* 0x0000000000108947 */ /* 0x000fea0003800000 */
[----:B------:R-:W0:Y:S01]  /*1180*/  LDC.64 R8, c[0x0][0x3b0] ;  /* 0x0000ec00ff087b82 */ /* 0x000e220000000a00 */
[----:B------:R-:W-:Y:S01]  /*1190*/  IMAD.MOV.U32 R11, RZ, RZ, 0x1 ;  /* 0x00000001ff0b7424 */ /* 0x000fe200078e00ff */
[----:B------:R1:W-:Y:S04]  /*11a0*/  STG.E desc[UR14][R2.64], R7 ;  /* 0x0000000702007986 */ /* 0x0003e8000c10190e */
[----:B0-----:R1:W5:Y:S02]  /*11b0*/  ATOMG.E.EXCH.STRONG.GPU PT, RZ, desc[UR14][R8.64], R11 ;  /* 0x8000000b08ff79a8 */ /* 0x001364000c1ef10e */
.L_x_94:
[----:B------:R-:W-:Y:S05]  /*11c0*/  BSYNC.RECONVERGENT B1 ;  /* 0x0000000000017941 */ /* 0x000fea0003800200 */
.L_x_93:
[----:B------:R-:W-:-:S07]  /*11d0*/  IADD3 R0, PT, PT, R0, 0x1, RZ ;  /* 0x0000000100007810 */ /* 0x000fce0007ffe0ff */
.L_x_92:
[----:B------:R-:W-:Y:S05]  /*11e0*/  BSYNC.RECONVERGENT B0 ;  /* 0x0000000000007941 */ /* 0x000fea0003800200 */
.L_x_91:
[----:B------:R-:W-:-:S13]  /*11f0*/  ISETP.GE.AND P0, PT, R0, UR4, PT ;  /* 0x0000000400007c0c */ /* 0x000fda000bf06270 */
[----:B------:R-:W-:Y:S05]  /*1200*/  @P0 EXIT ;  /* 0x000000000000094d */ /* 0x000fea0003800000 */
[----:B------:R-:W-:Y:S01]  /*1210*/  IADD3 R19, PT, PT, -R0, UR4, RZ ;  /* 0x0000000400137c10 */ /* 0x000fe2000fffe1ff */
[----:B------:R-:W0:Y:S01]  /*1220*/  LDCU UR5, c[0x0][0x3b8] ;  /* 0x00007700ff0577ac */ /* 0x000e220008000800 */
[----:B------:R-:W-:Y:S01]  /*1230*/  BSSY.RECONVERGENT B0, `(.L_x_95) ;  /* 0x000003d000007945 */ /* 0x000fe20003800200 */
[----:B------:R-:W-:Y:S01]  /*1240*/  IMAD.MOV.U32 R20, RZ, RZ, R0 ;  /* 0x000000ffff147224 */ /* 0x000fe200078e0000 */
[----:B------:R-:W-:-:S13]  /*1250*/  LOP3.LUT P0, R19, R19, 0x3, RZ, 0xc0, !PT ;  /* 0x0000000313137812 */ /* 0x000fda000780c0ff */
[----:B------:R-:W-:Y:S05]  /*1260*/  @!P0 BRA `(.L_x_96) ;  /* 0x0000000000e48947 */ /* 0x000fea0003800000 */
[----:B------:R-:W2:Y:S01]  /*1270*/  LDC.64 R14, c[0x0][0x3a8] ;  /* 0x0000ea00ff0e7b82 */ /* 0x000ea20000000a00 */
[----:B------:R-:W-:Y:S01]  /*1280*/  IADD3 R20, PT, PT, R19, R0, RZ ;  /* 0x0000000013147210 */ /* 0x000fe20007ffe0ff */
[----:B------:R-:W-:-:S06]  /*1290*/  IMAD.MOV R19, RZ, RZ, -R19 ;  /* 0x000000ffff137224 */ /* 0x000fcc00078e0a13 */
[----:B------:R-:W3:Y:S08]  /*12a0*/  LDC.64 R12, c[0x0][0x380] ;  /* 0x0000e000ff0c7b82 */ /* 0x000ef00000000a00 */
[----:B-1----:R-:W1:Y:S08]  /*12b0*/  LDC.64 R2, c[0x0][0x398] ;  /* 0x0000e600ff027b82 */ /* 0x002e700000000a00 */
[----:B------:R-:W4:Y:S01]  /*12c0*/  LDC.64 R8, c[0x0][0x390] ;  /* 0x0000e400ff087b82 */ /* 0x000f220000000a00 */
[----:B--2---:R-:W-:-:S05]  /*12d0*/  IMAD.WIDE.U32 R14, R0, 0x4, R14 ;  /* 0x00000004000e7825 */ /* 0x004fca00078e000e */
[----:B------:R-:W-:Y:S02]  /*12e0*/  MOV R17, R15 ;  /* 0x0000000f00117202 */ /* 0x000fe40000000f00 */
[----:B------:R-:W2:Y:S01]  /*12f0*/  LDC.64 R10, c[0x0][0x388] ;  /* 0x0000e200ff0a7b82 */ /* 0x000ea20000000a00 */
[----:B---3--:R-:W-:-:S04]  /*1300*/  IMAD.WIDE.U32 R12, R0, 0x4, R12 ;  /* 0x00000004000c7825 */ /* 0x008fc800078e000c */
[----:B------:R-:W-:Y:S02]  /*1310*/  IMAD.MOV.U32 R15, RZ, RZ, R13 ;  /* 0x000000ffff0f7224 */ /* 0x000fe400078e000d */
[----:B-1----:R-:W-:-:S04]  /*1320*/  IMAD.WIDE.U32 R2, R0, 0x4, R2 ;  /* 0x0000000400027825 */ /* 0x002fc800078e0002 */
[----:B------:R-:W-:Y:S01]  /*1330*/  IMAD.MOV.U32 R18, RZ, RZ, R3 ;  /* 0x000000ffff127224 */ /* 0x000fe200078e0003 */
[----:B------:R-:W-:Y:S01]  /*1340*/  MOV R13, R2 ;  /* 0x00000002000d7202 */ /* 0x000fe20000000f00 */
[----:B----4-:R-:W-:-:S04]  /*1350*/  IMAD.WIDE.U32 R8, R0, 0x4, R8 ;  /* 0x0000000400087825 */ /* 0x010fc800078e0008 */
[----:B--2---:R-:W-:-:S07]  /*1360*/  IMAD.WIDE.U32 R10, R0, 0x4, R10 ;  /* 0x00000004000a7825 */ /* 0x004fce00078e000a */
.L_x_99:
[----:B------:R-:W-:Y:S01]  /*1370*/  MOV R2, R13 ;  /* 0x0000000d00027202 */ /* 0x000fe20000000f00 */
[----:B------:R-:W-:-:S05]  /*1380*/  IMAD.MOV.U32 R3, RZ, RZ, R18 ;  /* 0x000000ffff037224 */ /* 0x000fca00078e0012 */
[----:B------:R1:W2:Y:S01]  /*1390*/  LDG.E.CONSTANT R2, desc[UR14][R2.64] ;  /* 0x0000000e02027981 */ /* 0x0002a2000c1e9900 */
[----:B------:R-:W-:Y:S01]  /*13a0*/  BSSY.RECONVERGENT B1, `(.L_x_97) ;  /* 0x0000018000017945 */ /* 0x000fe20003800200 */
[----:B-1----:R-:W-:Y:S01]  /*13b0*/  IMAD.MOV.U32 R3, RZ, RZ, R17 ;  /* 0x000000ffff037224 */ /* 0x002fe200078e0011 */
[----:B--2---:R-:W-:Y:S02]  /*13c0*/  ISETP.NE.AND P0, PT, R2, RZ, PT ;  /* 0x000000ff0200720c */ /* 0x004fe40003f05270 */
[----:B------:R-:W-:-:S11]  /*13d0*/  MOV R2, R14 ;  /* 0x0000000e00027202 */ /* 0x000fd60000000f00 */
[----:B------:R-:W-:Y:S05]  /*13e0*/  @!P0 BRA `(.L_x_98) ;  /* 0x00000000004c8947 */ /* 0x000fea0003800000 */
[----:B------:R-:W-:Y:S01]  /*13f0*/  MOV R14, R12 ;  /* 0x0000000c000e7202 */ /* 0x000fe20000000f00 */
        /* <DEDUP_REMOVED lines=9> */
[----:B0-----:R-:W-:-:S13]  /*1490*/  FSETP.GTU.AND P0, PT, R16, UR5, PT ;  /* 0x0000000510007c0b */ /* 0x001fda000bf0c000 */
        /* <DEDUP_REMOVED lines=8> */
.L_x_98:
[----:B0-----:R-:W-:Y:S05]  /*1520*/  BSYNC.RECONVERGENT B1 ;  /* 0x0000000000017941 */ /* 0x001fea0003800200 */
.L_x_97:
[----:B------:R-:W-:Y:S02]  /*1530*/  IADD3 R19, PT, PT, R19, 0x1, RZ ;  /* 0x0000000113137810 */ /* 0x000fe40007ffe0ff */
[----:B------:R-:W-:Y:S02]  /*1540*/  IADD3 R10, P3, PT, R10, 0x4, RZ ;  /* 0x000000040a0a7810 */ /* 0x000fe40007f7e0ff */
[----:B------:R-:W-:Y:S02]  /*1550*/  ISETP.NE.AND P0, PT, R19, RZ, PT ;  /* 0x000000ff1300720c */ /* 0x000fe40003f05270 */
[----:B------:R-:W-:Y:S01]  /*1560*/  IADD3 R14, P1, PT, R2, 0x4, RZ ;  /* 0x00000004020e7810 */ /* 0x000fe20007f3e0ff */
[----:B------:R-:W-:Y:S01]  /*1570*/  IMAD.X R11, RZ, RZ, R11, P3 ;  /* 0x000000ffff0b7224 */ /* 0x000fe200018e060b */
[----:B------:R-:W-:Y:S02]  /*1580*/  IADD3 R13, P5, PT, R13, 0x4, RZ ;  /* 0x000000040d0d7810 */ /* 0x000fe40007fbe0ff */
[----:B------:R-:W-:Y:S01]  /*1590*/  IADD3 R8, P2, PT, R8, 0x4, RZ ;  /* 0x0000000408087810 */ /* 0x000fe20007f5e0ff */
[----:B-1----:R-:W-:Y:S01]  /*15a0*/  IMAD.X R17, RZ, RZ, R3, P1 ;  /* 0x000000ffff117224 */ /* 0x002fe200008e0603 */
[----:B------:R-:W-:Y:S01]  /*15b0*/  IADD3 R12, P4, PT, R12, 0x4, RZ ;  /* 0x000000040c0c7810 */ /* 0x000fe20007f9e0ff */
[----:B------:R-:W-:Y:S01]  /*15c0*/  IMAD.X R18, RZ, RZ, R18, P5 ;  /* 0x000000ffff127224 */ /* 0x000fe200028e0612 */
[----:B------:R-:W-:-:S02]  /*15d0*/  IADD3.X R9, PT, PT, RZ, R9, RZ, P2, !PT ;  /* 0x00000009ff097210 */ /* 0x000fc400017fe4ff */
[----:B------:R-:W-:Y:S01]  /*15e0*/  IADD3.X R15, PT, PT, RZ, R15, RZ, P4, !PT ;  /* 0x0000000fff0f7210 */ /* 0x000fe200027fe4ff */
[----:B------:R-:W-:Y:S08]  /*15f0*/  @P0 BRA `(.L_x_99) ;  /* 0xfffffffc005c0947 */ /* 0x000ff0000383ffff */
.L_x_96:
[----:B0-----:R-:W-:Y:S05]  /*1600*/  BSYNC.RECONVERGENT B0 ;  /* 0x0000000000007941 */ /* 0x001fea0003800200 */
.L_x_95:
[----:B------:R-:W0:Y:S02]  /*1610*/  LDCU UR4, c[0x0][0x3c0] ;  /* 0x00007800ff0477ac */ /* 0x000e240008000800 */
[----:B0-----:R-:W-:-:S04]  /*1620*/  IADD3 R0, PT, PT, R0, -UR4, RZ ;  /* 0x8000000400007c10 */ /* 0x001fc8000fffe0ff */
[----:B------:R-:W-:-:S13]  /*1630*/  ISETP.GT.U32.AND P0, PT, R0, -0x4, PT ;  /* 0xfffffffc0000780c */ /* 0x000fda0003f04070 */
[----:B------:R-:W-:Y:S05]  /*1640*/  @P0 EXIT ;  /* 0x000000000000094d */ /* 0x000fea0003800000 */
[----:B------:R-:W0:Y:S01]  /*1650*/  LDCU.128 UR16, c[0x0][0x390] ;  /* 0x00007200ff1077ac */ /* 0x000e220008000c00 */
[----:B-1----:R-:W-:Y:S02]  /*1660*/  HFMA2 R3, -RZ, RZ, 0, 0 ;  /* 0x00000000ff037431 */ /* 0x002fe400000001ff */
[----:B------:R-:W-:Y:S01]  /*1670*/  IMAD.MOV.U32 R2, RZ, RZ, 0x8 ;  /* 0x00000008ff027424 */ /* 0x000fe200078e00ff */
[----:B------:R-:W1:Y:S01]  /*1680*/  LDCU.128 UR8, c[0x0][0x380] ;  /* 0x00007000ff0877ac */ /* 0x000e620008000c00 */
[----:B------:R-:W2:Y:S02]  /*1690*/  LDCU.64 UR6, c[0x0][0x3a8] ;  /* 0x00007500ff0677ac */ /* 0x000ea40008000a00 */
[C---:B------:R-:W-:Y:S01]  /*16a0*/  IMAD.WIDE.U32 R2, R20.reuse, 0x4, R2 ;  /* 0x0000000414027825 */ /* 0x040fe200078e0002 */
[----:B------:R-:W-:Y:S01]  /*16b0*/  IADD3 R20, PT, PT, R20, -UR4, RZ ;  /* 0x8000000414147c10 */ /* 0x000fe2000fffe0ff */
[----:B------:R-:W3:Y:S01]  /*16c0*/  LDCU UR5, c[0x0][0x3b8] ;  /* 0x00007700ff0577ac */ /* 0x000ee20008000800 */
[----:B0-----:R-:W-:-:S02]  /*16d0*/  IADD3 R0, P0, PT, R2, UR18, RZ ;  /* 0x0000001202007c10 */ /* 0x001fc4000ff1e0ff */
[C---:B------:R-:W-:Y:S02]  /*16e0*/  IADD3 R14, P4, PT, R2.reuse, UR16, RZ ;  /* 0x00000010020e7c10 */ /* 0x040fe4000ff9e0ff */
[C---:B-1----:R-:W-:Y:S02]  /*16f0*/  IADD3 R8, P1, PT, R2.reuse, UR8, RZ ;  /* 0x0000000802087c10 */ /* 0x042fe4000ff3e0ff */
[C---:B------:R-:W-:Y:S02]  /*1700*/  IADD3 R10, P2, PT, R2.reuse, UR10, RZ ;  /* 0x0000000a020a7c10 */ /* 0x040fe4000ff5e0ff */
[----:B--2---:R-:W-:Y:S02]  /*1710*/  IADD3 R12, P3, PT, R2, UR6, RZ ;  /* 0x00000006020c7c10 */ /* 0x004fe4000ff7e0ff */
[C---:B------:R-:W-:Y:S02]  /*1720*/  IADD3.X R9, PT, PT, R3.reuse, UR9, RZ, P1, !PT ;  /* 0x0000000903097c10 */ /* 0x040fe40008ffe4ff */
[----:B------:R-:W-:-:S02]  /*1730*/  IADD3.X R11, PT, PT, R3, UR11, RZ, P2, !PT ;  /* 0x0000000b030b7c10 */ /* 0x000fc400097fe4ff */
[C---:B------:R-:W-:Y:S02]  /*1740*/  IADD3.X R13, PT, PT, R3.reuse, UR7, RZ, P3, !PT ;  /* 0x00000007030d7c10 */ /* 0x040fe40009ffe4ff */
[C---:B------:R-:W-:Y:S02]  /*1750*/  IADD3.X R17, PT, PT, R3.reuse, UR19, RZ, P0, !PT ;  /* 0x0000001303117c10 */ /* 0x040fe400087fe4ff */
[----:B---3--:R-:W-:-:S07]  /*1760*/  IADD3.X R15, PT, PT, R3, UR17, RZ, P4, !PT ;  /* 0x00000011030f7c10 */ /* 0x008fce000a7fe4ff */
.L_x_108:
[----:B------:R-:W-:Y:S01]  /*1770*/  IMAD.MOV.U32 R2, RZ, RZ, R0 ;  /* 0x000000ffff027224 */ /* 0x000fe200078e0000 */
[----:B------:R-:W-:-:S05]  /*1780*/  MOV R3, R17 ;  /* 0x0000001100037202 */ /* 0x000fca0000000f00 */
[----:B------:R-:W2:Y:S01]  /*1790*/  LDG.E.CONSTANT R0, desc[UR14][R2.64+-0x8] ;  /* 0xfffff80e02007981 */ /* 0x000ea2000c1e9900 */
[----:B------:R-:W-:Y:S01]  /*17a0*/  BSSY.RECONVERGENT B0, `(.L_x_100) ;  /* 0x0000015000007945 */ /* 0x000fe20003800200 */
[----:B--2---:R-:W-:-:S13]  /*17b0*/  ISETP.NE.AND P0, PT, R0, RZ, PT ;  /* 0x000000ff0000720c */ /* 0x004fda0003f05270 */
[----:B------:R-:W-:Y:S05]  /*17c0*/  @!P0 BRA `(.L_x_101) ;  /* 0x0000000000488947 */ /* 0x000fea0003800000 */
        /* <DEDUP_REMOVED lines=18> */
.L_x_101:
[----:B------:R-:W-:Y:S05]  /*18f0*/  BSYNC.RECONVERGENT B0 ;  /* 0x0000000000007941 */ /* 0x000fea0003800200 */
.L_x_100:
        /* <DEDUP_REMOVED lines=22> */
.L_x_103:
[----:B------:R-:W-:Y:S05]  /*1a60*/  BSYNC.RECONVERGENT B0 ;  /* 0x0000000000007941 */ /* 0x000fea0003800200 */
.L_x_102:
        /* <DEDUP_REMOVED lines=22> */
.L_x_105:
[----:B------:R-:W-:Y:S05]  /*1bd0*/  BSYNC.RECONVERGENT B0 ;  /* 0x0000000000007941 */ /* 0x000fea0003800200 */
.L_x_104:
        /* <DEDUP_REMOVED lines=22> */
.L_x_107:
[----:B------:R-:W-:Y:S05]  /*1d40*/  BSYNC.RECONVERGENT B0 ;  /* 0x0000000000007941 */ /* 0x000fea0003800200 */
.L_x_106:
[----:B------:R-:W-:Y:S01]  /*1d50*/  VIADD R20, R20, 0x4 ;  /* 0x0000000414147836 */ /* 0x000fe20000000000 */
[----:B------:R-:W-:Y:S02]  /*1d60*/  IADD3 R10, P3, PT, R10, 0x10, RZ ;  /* 0x000000100a0a7810 */ /* 0x000fe40007f7e0ff */
[----:B------:R-:W-:Y:S02]  /*1d70*/  IADD3 R0, P1, PT, R2, 0x10, RZ ;  /* 0x0000001002007810 */ /* 0x000fe40007f3e0ff */
[----:B------:R-:W-:Y:S01]  /*1d80*/  ISETP.NE.AND P0, PT, R20, RZ, PT ;  /* 0x000000ff1400720c */ /* 0x000fe20003f05270 */
[----:B------:R-:W-:Y:S01]  /*1d90*/  IMAD.X R11, RZ, RZ, R11, P3 ;  /* 0x000000ffff0b7224 */ /* 0x000fe200018e060b */
[----:B------:R-:W-:Y:S02]  /*1da0*/  IADD3 R8, P2, PT, R8, 0x10, RZ ;  /* 0x0000001008087810 */ /* 0x000fe40007f5e0ff */
[----:B-1234-:R-:W-:Y:S02]  /*1db0*/  IADD3 R12, P4, PT, R12, 0x10, RZ ;  /* 0x000000100c0c7810 */ /* 0x01efe40007f9e0ff */
[----:B------:R-:W-:-:S02]  /*1dc0*/  IADD3 R14, P5, PT, R14, 0x10, RZ ;  /* 0x000000100e0e7810 */ /* 0x000fc40007fbe0ff */
[----:B------:R-:W-:Y:S02]  /*1dd0*/  IADD3.X R17, PT, PT, RZ, R3, RZ, P1, !PT ;  /* 0x00000003ff117210 */ /* 0x000fe40000ffe4ff */
[----:B------:R-:W-:Y:S02]  /*1de0*/  IADD3.X R9, PT, PT, RZ, R9, RZ, P2, !PT ;  /* 0x00000009ff097210 */ /* 0x000fe400017fe4ff */
[----:B------:R-:W-:Y:S02]  /*1df0*/  IADD3.X R13, PT, PT, RZ, R13, RZ, P4, !PT ;  /* 0x0000000dff0d7210 */ /* 0x000fe400027fe4ff */
[----:B------:R-:W-:Y:S01]  /*1e00*/  IADD3.X R15, PT, PT, RZ, R15, RZ, P5, !PT ;  /* 0x0000000fff0f7210 */ /* 0x000fe20002ffe4ff */
[----:B------:R-:W-:Y:S06]  /*1e10*/  @P0 BRA `(.L_x_108) ;  /* 0xfffffff800540947 */ /* 0x000fec000383ffff */
[----:B------:R-:W-:Y:S05]  /*1e20*/  EXIT ;  /* 0x000000000000794d */ /* 0x000fea0003800000 */
.L_x_109:
        /* <DEDUP_REMOVED lines=13> */
.L_x_207:


//--------------------- .text.dbscan_neighbor_count --------------------------
	.section	.text.dbscan_neighbor_count,"ax",@progbits
	.align	128
        .global         dbscan_neighbor_count
        .type           dbscan_neighbor_count,@function
        .size           dbscan_neighbor_count,(.L_x_208 - dbscan_neighbor_count)
        .other          dbscan_neighbor_count,@"STO_CUDA_ENTRY STV_DEFAULT"
dbscan_neighbor_count:
.text.dbscan_neighbor_count:
        /* <DEDUP_REMOVED lines=13> */
[----:B------:R-:W0:Y:S02]  /*00d0*/  @!P0 LDC.64 R6, c[0x0][0x3a0] ;  /* 0x0000e800ff068b82 */ /* 0x000e240000000a00 */
[----:B0-----:R-:W-:-:S05]  /*00e0*/  @!P0 IMAD.WIDE R6, R2, 0x4, R6 ;  /* 0x0000000402068825 */ /* 0x001fca00078e0206 */
[----:B------:R0:W-:Y:S01]  /*00f0*/  @!P0 STG.E desc[UR16][R6.64], RZ ;  /* 0x000000ff06008986 */ /* 0x0001e2000c101910 */
[----:B------:R-:W-:Y:S05]  /*0100*/  @!P0 EXIT ;  /* 0x000000000000894d */ /* 0x000fea0003800000 */
[----:B0-----:R-:W0:Y:S08]  /*0110*/  LDC.64 R6, c[0x0][0x380] ;  /* 0x0000e000ff067b82 */ /* 0x001e300000000a00 */
[----:B------:R-:W1:Y:S08]  /*0120*/  LDC.64 R8, c[0x0][0x388] ;  /* 0x0000e200ff087b82 */ /* 0x000e700000000a00 */
[----:B------:R-:W2:Y:S01]  /*0130*/  LDC.64 R10, c[0x0][0x390] ;  /* 0x0000e400ff0a7b82 */ /* 0x000ea20000000a00 */
[----:B0-----:R-:W-:-:S05]  /*0140*/  IMAD.WIDE R6, R2, 0x4, R6 ;  /* 0x0000000402067825 */ /* 0x001fca00078e0206 */
[----:B------:R0:W5:Y:S01]  /*0150*/  LDG.E.CONSTANT R3, desc[UR16][R6.64] ;  /* 0x0000001006037981 */ /* 0x000162000c1e9900 */
[----:B-1----:R-:W-:-:S05]  /*0160*/  IMAD.WIDE R8, R2, 0x4, R8 ;  /* 0x0000000402087825 */ /* 0x002fca00078e0208 */
[----:B------:R0:W5:Y:S01]  /*0170*/  LDG.E.CONSTANT R4, desc[UR16][R8.64] ;  /* 0x0000001008047981 */ /* 0x000162000c1e9900 */
[----:B--2---:R-:W-:-:S05]  /*0180*/  IMAD.WIDE R10, R2, 0x4, R10 ;  /* 0x00000004020a7825 */ /* 0x004fca00078e020a */
[----:B------:R0:W5:Y:S01]  /*0190*/  LDG.E.CONSTANT R5, desc[UR16][R10.64] ;  /* 0x000000100a057981 */ /* 0x000162000c1e9900 */
[----:B------:R-:W-:-:S04]  /*01a0*/  VIMNMX R14, PT, PT, R2, UR5, PT ;  /* 0x00000005020e7c48 */ /* 0x000fc8000bfe0100 */
[----:B------:R-:W-:Y:S01]  /*01b0*/  ISETP.GE.AND P0, PT, R14, 0x1, PT ;  /* 0x000000010e00780c */ /* 0x000fe20003f06270 */
[----:B------:R-:W-:Y:S01]  /*01c0*/  BSSY.RECONVERGENT B0, `(.L_x_110) ;  /* 0x0000149000007945 */ /* 0x000fe20003800200 */
[----:B------:R-:W-:Y:S01]  /*01d0*/  HFMA2 R17, -RZ, RZ, 0, 0 ;  /* 0x00000000ff117431 */ /* 0x000fe200000001ff */
[----:B------:R-:W-:-:S10]  /*01e0*/  MOV R0, RZ ;  /* 0x000000ff00007202 */ /* 0x000fd40000000f00 */
[----:B0-----:R-:W-:Y:S05]  /*01f0*/  @!P0 BRA `(.L_x_111) ;  /* 0x0000001400148947 */ /* 0x001fea0003800000 */
[C---:B------:R-:W-:Y:S01]  /*0200*/  ISETP.GE.U32.AND P1, PT, R14.reuse, 0x8, PT ;  /* 0x000000080e00780c */ /* 0x040fe20003f26070 */
[----:B------:R-:W-:Y:S01]  /*0210*/  BSSY.RECONVERGENT B1, `(.L_x_112) ;  /* 0x00000a5000017945 */ /* 0x000fe20003800200 */
[----:B------:R-:W-:Y:S02]  /*0220*/  LOP3.LUT P0, R23, R14, 0x7, RZ, 0xc0, !PT ;  /* 0x000000070e177812 */ /* 0x000fe4000780c0ff */
[----:B------:R-:W-:Y:S02]  /*0230*/  MOV R15, RZ ;  /* 0x000000ff000f7202 */ /* 0x000fe40000000f00 */
[----:B------:R-:W-:-:S07]  /*0240*/  MOV R0, RZ ;  /* 0x000000ff00007202 */ /* 0x000fce0000000f00 */
[----:B------:R-:W-:Y:S05]  /*0250*/  @!P1 BRA `(.L_x_113) ;  /* 0x0000000800809947 */ /* 0x000fea0003800000 */
[----:B------:R-:W0:Y:S01]  /*0260*/  LDCU.128 UR4, c[0x0][0x390] ;  /* 0x00007200ff0477ac */ /* 0x000e220008000c00 */
[----:B------:R-:W-:Y:S01]  /*0270*/  LOP3.LUT R15, R14, 0x7ffffff8, RZ, 0xc0, !PT ;  /* 0x7ffffff80e0f7812 */ /* 0x000fe200078ec0ff */
[----:B------:R-:W-:Y:S01]  /*0280*/  HFMA2 R0, -RZ, RZ, 0, 0 ;  /* 0x00000000ff007431 */ /* 0x000fe200000001ff */
[----:B------:R-:W1:Y:S02]  /*0290*/  LDCU.128 UR12, c[0x0][0x380] ;  /* 0x00007000ff0c77ac */ /* 0x000e640008000c00 */
[----:B------:R-:W-:Y:S01]  /*02a0*/  IADD3 R25, PT, PT, -R15, RZ, RZ ;  /* 0x000000ff0f197210 */ /* 0x000fe20007ffe1ff */
[----:B0-----:R-:W-:Y:S02]  /*02b0*/  UIADD3 UR10, UP0, UPT, UR6, 0x10, URZ ;  /* 0x00000010060a7890 */ /* 0x001fe4000ff1e0ff */
[----:B------:R-:W-:Y:S02]  /*02c0*/  UIADD3 UR4, UP3, UPT, UR4, 0x10, URZ ;  /* 0x0000001004047890 */ /* 0x000fe4000ff7e0ff */
[----:B-1----:R-:W-:-:S02]  /*02d0*/  UIADD3 UR8, UP1, UPT, UR12, 0x10, URZ ;  /* 0x000000100c087890 */ /* 0x002fc4000ff3e0ff */
[----:B------:R-:W-:Y:S01]  /*02e0*/  UIADD3 UR6, UP2, UPT, UR14, 0x10, URZ ;  /* 0x000000100e067890 */ /* 0x000fe2000ff5e0ff */
[----:B------:R-:W-:Y:S01]  /*02f0*/  MOV R12, UR10 ;  /* 0x0000000a000c7c02 */ /* 0x000fe20008000f00 */
[----:B------:R-:W-:Y:S01]  /*0300*/  UIADD3.X UR11, UPT, UPT, URZ, UR7, URZ, UP0, !UPT ;  /* 0x00000007ff0b7290 */ /* 0x000fe200087fe4ff */
[----:B------:R-:W-:Y:S01]  /*0310*/  MOV R8, UR4 ;  /* 0x0000000400087c02 */ /* 0x000fe20008000f00 */
[----:B------:R-:W-:Y:S01]  /*0320*/  UIADD3.X UR5, UPT, UPT, URZ, UR5, URZ, UP3, !UPT ;  /* 0x00000005ff057290 */ /* 0x000fe20009ffe4ff */
[----:B------:R-:W-:Y:S01]  /*0330*/  MOV R10, UR8 ;  /* 0x00000008000a7c02 */ /* 0x000fe20008000f00 */
[----:B------:R-:W-:Y:S01]  /*0340*/  UIADD3.X UR9, UPT, UPT, URZ, UR13, URZ, UP1, !UPT ;  /* 0x0000000dff097290 */ /* 0x000fe20008ffe4ff */
[----:B------:R-:W-:Y:S01]  /*0350*/  MOV R6, UR6 ;  /* 0x0000000600067c02 */ /* 0x000fe20008000f00 */
[----:B------:R-:W-:Y:S01]  /*0360*/  UIADD3.X UR7, UPT, UPT, URZ, UR15, URZ, UP2, !UPT ;  /* 0x0000000fff077290 */ /* 0x000fe200097fe4ff */
[----:B------:R-:W-:Y:S02]  /*0370*/  MOV R13, UR11 ;  /* 0x0000000b000d7c02 */ /* 0x000fe40008000f00 */
[----:B------:R-:W-:-:S02]  /*0380*/  MOV R9, UR5 ;  /* 0x0000000500097c02 */ /* 0x000fc40008000f00 */
[----:B------:R-:W-:Y:S02]  /*0390*/  MOV R11, UR9 ;  /* 0x00000009000b7c02 */ /* 0x000fe40008000f00 */
[----:B------:R-:W-:-:S07]  /*03a0*/  MOV R7, UR7 ;  /* 0x0000000700077c02 */ /* 0x000fce0008000f00 */
.L_x_114:
[----:B------:R-:W2:Y:S04]  /*03b0*/  LDG.E.CONSTANT R17, desc[UR16][R12.64+-0x10] ;  /* 0xfffff0100c117981 */ /* 0x000ea8000c1e9900 */
[----:B------:R-:W3:Y:S04]  /*03c0*/  LDG.E.CONSTANT R16, desc[UR16][R12.64+-0xc] ;  /* 0xfffff4100c107981 */ /* 0x000ee8000c1e9900 */
[----:B------:R-:W4:Y:S01]  /*03d0*/  LDG.E.CONSTANT R21, desc[UR16][R12.64+-0x8] ;  /* 0xfffff8100c157981 */ /* 0x000f22000c1e9900 */
[----:B--2---:R-:W-:-:S13]  /*03e0*/  ISETP.NE.AND P6, PT, R17, RZ, PT ;  /* 0x000000ff1100720c */ /* 0x004fda0003fc5270 */
[----:B------:R-:W2:Y:S01]  /*03f0*/  @P6 LDG.E.CONSTANT R19, desc[UR16][R6.64+-0x10] ;  /* 0xfffff01006136981 */ /* 0x000ea2000c1e9900 */
[----:B---3--:R-:W-:Y:S01]  /*0400*/  ISETP.NE.AND P5, PT, R16, RZ, PT ;  /* 0x000000ff1000720c */ /* 0x008fe20003fa5270 */
[----:B------:R-:W0:Y:S02]  /*0410*/  @P6 LDC R24, c[0x0][0x3a8] ;  /* 0x0000ea00ff186b82 */ /* 0x000e240000000800 */
[----:B------:R-:W3:Y:S04]  /*0420*/  @P6 LDG.E.CONSTANT R26, desc[UR16][R10.64+-0x10] ;  /* 0xfffff0100a1a6981 */ /* 0x000ee8000c1e9900 */
[----:B------:R-:W3:Y:S04]  /*0430*/  @P6 LDG.E.CONSTANT R20, desc[UR16][R8.64+-0x10] ;  /* 0xfffff01008146981 */ /* 0x000ee8000c1e9900 */
[----:B------:R-:W3:Y:S04]  /*0440*/  LDG.E.CONSTANT R16, desc[UR16][R12.64+-0x4] ;  /* 0xfffffc100c107981 */ /* 0x000ee8000c1e9900 */
[----:B------:R-:W3:Y:S04]  /*0450*/  @P5 LDG.E.CONSTANT R17, desc[UR16][R6.64+-0xc] ;  /* 0xfffff41006115981 */ /* 0x000ee8000c1e9900 */
[----:B------:R-:W3:Y:S04]  /*0460*/  @P5 LDG.E.CONSTANT R22, desc[UR16][R10.64+-0xc] ;  /* 0xfffff4100a165981 */ /* 0x000ee8000c1e9900 */
[----:B------:R-:W3:Y:S01]  /*0470*/  @P5 LDG.E.CONSTANT R18, desc[UR16][R8.64+-0xc] ;  /* 0xfffff41008125981 */ /* 0x000ee2000c1e9900 */
[----:B----4-:R-:W-:Y:S01]  /*0480*/  ISETP.NE.AND P2, PT, R21, RZ, PT ;  /* 0x000000ff1500720c */ /* 0x010fe20003f45270 */
[----:B--2--5:R-:W-:Y:S01]  /*0490*/  @P6 FADD R19, R4, -R19 ;  /* 0x8000001304136221 */ /* 0x024fe20000000000 */
[----:B---3--:R-:W-:-:S03]  /*04a0*/  @P6 FADD R26, R3, -R26 ;  /* 0x8000001a031a6221 */ /* 0x008fc60000000000 */
[----:B------:R-:W-:Y:S01]  /*04b0*/  @P6 FMUL R19, R19, R19 ;  /* 0x0000001313136220 */ /* 0x000fe20000400000 */
[----:B------:R-:W-:-:S03]  /*04c0*/  @P6 FADD R20, R5, -R20 ;  /* 0x8000001405146221 */ /* 0x000fc60000000000 */
[----:B------:R-:W-:Y:S02]  /*04d0*/  @P6 FFMA R21, R26, R26, R19 ;  /* 0x0000001a1a156223 */ /* 0x000fe40000000013 */
[----:B------:R-:W2:Y:S02]  /*04e0*/  LDG.E.CONSTANT R19, desc[UR16][R12.64] ;  /* 0x000000100c137981 */ /* 0x000ea4000c1e9900 */
[----:B------:R-:W-:Y:S02]  /*04f0*/  @P6 FFMA R27, R20, R20, R21 ;  /* 0x00000014141b6223 */ /* 0x000fe40000000015 */
[----:B------:R-:W3:Y:S04]  /*0500*/  @P2 LDG.E.CONSTANT R21, desc[UR16][R6.64+-0x8] ;  /* 0xfffff81006152981 */ /* 0x000ee8000c1e9900 */
[----:B------:R-:W4:Y:S01]  /*0510*/  @P2 LDG.E.CONSTANT R20, desc[UR16][R10.64+-0x8] ;  /* 0xfffff8100a142981 */ /* 0x000f22000c1e9900 */
[----:B0-----:R-:W-:-:S03]  /*0520*/  FSETP.GTU.AND P3, PT, R27, R24, P6 ;  /* 0x000000181b00720b */ /* 0x001fc6000376c000 */
[----:B------:R-:W4:Y:S01]  /*0530*/  @P2 LDG.E.CONSTANT R24, desc[UR16][R8.64+-0x8] ;  /* 0xfffff81008182981 */ /* 0x000f22000c1e9900 */
[----:B------:R-:W-:Y:S01]  /*0540*/  ISETP.NE.AND P1, PT, R16, RZ, PT ;  /* 0x000000ff1000720c */ /* 0x000fe20003f25270 */
[----:B------:R-:W-:Y:S01]  /*0550*/  @P5 FADD R17, R4, -R17 ;  /* 0x8000001104115221 */ /* 0x000fe20000000000 */
[----:B------:R-:W-:Y:S02]  /*0560*/  @P5 FADD R16, R3, -R22 ;  /* 0x8000001603105221 */ /* 0x000fe40000000000 */
[----:B------:R-:W4:Y:S01]  /*0570*/  LDG.E.CONSTANT R22, desc[UR16][R12.64+0x4] ;  /* 0x000004100c167981 */ /* 0x000f22000c1e9900 */
[----:B------:R-:W-:-:S04]  /*0580*/  @P5 FMUL R17, R17, R17 ;  /* 0x0000001111115220 */ /* 0x000fc80000400000 */
[----:B------:R-:W-:-:S04]  /*0590*/  @P5 FFMA R27, R16, R16, R17 ;  /* 0x00000010101b5223 */ /* 0x000fc80000000011 */
[----:B------:R-:W4:Y:S04]  /*05a0*/  @P1 LDG.E.CONSTANT R17, desc[UR16][R6.64+-0x4] ;  /* 0xfffffc1006111981 */ /* 0x000f28000c1e9900 */
[----:B------:R-:W4:Y:S01]  /*05b0*/  @P1 LDG.E.CONSTANT R16, desc[UR16][R10.64+-0x4] ;  /* 0xfffffc100a101981 */ /* 0x000f22000c1e9900 */
[----:B------:R-:W-:-:S04]  /*05c0*/  @P5 FADD R18, R5, -R18 ;  /* 0x8000001205125221 */ /* 0x000fc80000000000 */
[----:B------:R-:W-:Y:S02]  /*05d0*/  @P5 FFMA R27, R18, R18, R27 ;  /* 0x00000012121b5223 */ /* 0x000fe4000000001b */
[----:B------:R-:W0:Y:S03]  /*05e0*/  @P5 LDC R18, c[0x0][0x3a8] ;  /* 0x0000ea00ff125b82 */ /* 0x000e260000000800 */
[----:B0-----:R-:W-:Y:S02]  /*05f0*/  FSETP.GTU.AND P4, PT, R27, R18, P5 ;  /* 0x000000121b00720b */ /* 0x001fe40002f8c000 */
[----:B------:R-:W4:Y:S03]  /*0600*/  @P1 LDG.E.CONSTANT R18, desc[UR16][R8.64+-0x4] ;  /* 0xfffffc1008121981 */ /* 0x000f26000c1e9900 */
[----:B------:R-:W0:Y:S01]  /*0610*/  @P2 LDC R27, c[0x0][0x3a8] ;  /* 0x0000ea00ff1b2b82 */ /* 0x000e220000000800 */
[----:B------:R-:W-:Y:S01]  /*0620*/  @P6 IADD3 R26, PT, PT, R0, 0x1, RZ ;  /* 0x00000001001a6810 */ /* 0x000fe20007ffe0ff */
[----:B------:R-:W-:-:S05]  /*0630*/  @P3 IMAD.MOV R26, RZ, RZ, R0 ;  /* 0x000000ffff1a3224 */ /* 0x000fca00078e0200 */
[----:B------:R-:W-:-:S04]  /*0640*/  @P6 MOV R0, R26 ;  /* 0x0000001a00006202 */ /* 0x000fc80000000f00 */
[C---:B------:R-:W-:Y:S02]  /*0650*/  @P5 IADD3 R26, PT, PT, R0.reuse, 0x1, RZ ;  /* 0x00000001001a5810 */ /* 0x040fe40007ffe0ff */
[----:B------:R-:W-:Y:S02]  /*0660*/  @P4 IADD3 R26, PT, PT, R0, RZ, RZ ;  /* 0x000000ff001a4210 */ /* 0x000fe40007ffe0ff */
[----:B--2---:R-:W-:Y:S01]  /*0670*/  ISETP.NE.AND P3, PT, R19, RZ, PT ;  /* 0x000000ff1300720c */ /* 0x004fe20003f65270 */
[----:B---3--:R-:W-:Y:S01]  /*0680*/  @P2 FADD R21, R4, -R21 ;  /* 0x8000001504152221 */ /* 0x008fe20000000000 */
[----:B----4-:R-:W-:-:S03]  /*0690*/  @P2 FADD R20, R3, -R20 ;  /* 0x8000001403142221 */ /* 0x010fc60000000000 */
[----:B------:R-:W-:Y:S01]  /*06a0*/  @P2 FMUL R21, R21, R21 ;  /* 0x0000001515152220 */ /* 0x000fe20000400000 */
[----:B------:R-:W-:-:S03]  /*06b0*/  @P2 FADD R24, R5, -R24 ;  /* 0x8000001805182221 */ /* 0x000fc60000000000 */
[----:B------:R-:W-:-:S04]  /*06c0*/  @P2 FFMA R21, R20, R20, R21 ;  /* 0x0000001414152223 */ /* 0x000fc80000000015 */
[----:B------:R-:W2:Y:S01]  /*06d0*/  @P3 LDG.E.CONSTANT R19, desc[UR16][R6.64] ;  /* 0x0000001006133981 */ /* 0x000ea2000c1e9900 */
[----:B------:R-:W-:-:S03]  /*06e0*/  @P2 FFMA R20, R24, R24, R21 ;  /* 0x0000001818142223 */ /* 0x000fc60000000015 */
[----:B------:R-:W3:Y:S02]  /*06f0*/  LDG.E.CONSTANT R24, desc[UR16][R12.64+0x8] ;  /* 0x000008100c187981 */ /* 0x000ee4000c1e9900 */
[----:B0-----:R-:W-:Y:S02]  /*0700*/  FSETP.GTU.AND P6, PT, R20, R27, P2 ;  /* 0x0000001b1400720b */ /* 0x001fe400017cc000 */
[----:B------:R-:W4:Y:S04]  /*0710*/  LDG.E.CONSTANT R21, desc[UR16][R12.64+0xc] ;  /* 0x00000c100c157981 */ /* 0x000f28000c1e9900 */
[----:B------:R-:W4:Y:S01]  /*0720*/  @P3 LDG.E.CONSTANT R20, desc[UR16][R10.64] ;  /* 0x000000100a143981 */ /* 0x000f22000c1e9900 */
[----:B------:R-:W-:Y:S01]  /*0730*/  ISETP.NE.AND P4, PT, R22, RZ, PT ;  /* 0x000000ff1600720c */ /* 0x000fe20003f85270 */
[----:B------:R-:W-:-:S02]  /*0740*/  @P1 FADD R17, R4, -R17 ;  /* 0x8000001104111221 */ /* 0x000fc40000000000 */
[----:B------:R-:W4:Y:S01]  /*0750*/  @P3 LDG.E.CONSTANT R22, desc[UR16][R8.64] ;  /* 0x0000001008163981 */ /* 0x000f22000c1e9900 */
[----:B------:R-:W-:Y:S01]  /*0760*/  @P1 FADD R16, R3, -R16 ;  /* 0x8000001003101221 */ /* 0x000fe20000000000 */
[----:B------:R-:W-:-:S04]  /*0770*/  @P1 FMUL R17, R17, R17 ;  /* 0x0000001111111220 */ /* 0x000fc80000400000 */
[----:B------:R-:W-:-:S04]  /*0780*/  @P1 FFMA R27, R16, R16, R17 ;  /* 0x00000010101b1223 */ /* 0x000fc80000000011 */
[----:B------:R-:W4:Y:S04]  /*0790*/  @P4 LDG.E.CONSTANT R17, desc[UR16][R6.64+0x4] ;  /* 0x0000041006114981 */ /* 0x000f28000c1e9900 */
[----:B------:R-:W4:Y:S01]  /*07a0*/  @P4 LDG.E.CONSTANT R16, desc[UR16][R10.64+0x4] ;  /* 0x000004100a104981 */ /* 0x000f22000c1e9900 */
[----:B------:R-:W-:-:S04]  /*07b0*/  @P1 FADD R18, R5, -R18 ;  /* 0x8000001205121221 */ /* 0x000fc80000000000 */
[----:B------:R-:W-:Y:S02]  /*07c0*/  @P1 FFMA R27, R18, R18, R27 ;  /* 0x00000012121b1223 */ /* 0x000fe4000000001b */
[----:B------:R-:W0:Y:S01]  /*07d0*/  @P1 LDC R18, c[0x0][0x3a8] ;  /* 0x0000ea00ff121b82 */ /* 0x000e220000000800 */
[----:B------:R-:W-:-:S04]  /*07e0*/  @P5 MOV R0, R26 ;  /* 0x0000001a00005202 */ /* 0x000fc80000000f00 */
[C---:B------:R-:W-:Y:S02]  /*07f0*/  @P2 IADD3 R26, PT, PT, R0.reuse, 0x1, RZ ;  /* 0x00000001001a2810 */ /* 0x040fe40007ffe0ff */
[----:B0-----:R-:W-:Y:S02]  /*0800*/  FSETP.GTU.AND P5, PT, R27, R18, P1 ;  /* 0x000000121b00720b */ /* 0x001fe40000fac000 */
[----:B------:R-:W4:Y:S01]  /*0810*/  @P4 LDG.E.CONSTANT R18, desc[UR16][R8.64+0x4] ;  /* 0x0000041008124981 */ /* 0x000f22000c1e9900 */
[----:B------:R-:W-:-:S04]  /*0820*/  @P6 IADD3 R26, PT, PT, R0, RZ, RZ ;  /* 0x000000ff001a6210 */ /* 0x000fc80007ffe0ff */
[----:B------:R-:W-:Y:S01]  /*0830*/  @P2 MOV R0, R26 ;  /* 0x0000001a00002202 */ /* 0x000fe20000000f00 */
[----:B--2---:R-:W-:Y:S01]  /*0840*/  @P3 FADD R19, R4, -R19 ;  /* 0x8000001304133221 */ /* 0x004fe20000000000 */
[----:B---3--:R-:W-:-:S03]  /*0850*/  ISETP.NE.AND P6, PT, R24, RZ, PT ;  /* 0x000000ff1800720c */ /* 0x008fc60003fc5270 */
[----:B------:R-:W-:Y:S01]  /*0860*/  @P3 FMUL R19, R19, R19 ;  /* 0x0000001313133220 */ /* 0x000fe20000400000 */
[----:B------:R-:W0:Y:S01]  /*0870*/  @P3 LDC R24, c[0x0][0x3a8] ;  /* 0x0000ea00ff183b82 */ /* 0x000e220000000800 */
[----:B----4-:R-:W-:-:S04]  /*0880*/  @P3 FADD R20, R3, -R20 ;  /* 0x8000001403143221 */ /* 0x010fc80000000000 */
[----:B------:R-:W-:-:S04]  /*0890*/  @P3 FFMA R27, R20, R20, R19 ;  /* 0x00000014141b3223 */ /* 0x000fc80000000013 */
[----:B------:R-:W2:Y:S01]  /*08a0*/  @P6 LDG.E.CONSTANT R19, desc[UR16][R6.64+0x8] ;  /* 0x0000081006136981 */ /* 0x000ea2000c1e9900 */
[----:B------:R-:W-:-:S03]  /*08b0*/  ISETP.NE.AND P2, PT, R21, RZ, PT ;  /* 0x000000ff1500720c */ /* 0x000fc60003f45270 */
[----:B------:R-:W3:Y:S01]  /*08c0*/  @P6 LDG.E.CONSTANT R20, desc[UR16][R10.64+0x8] ;  /* 0x000008100a146981 */ /* 0x000ee2000c1e9900 */
[----:B------:R-:W-:Y:S01]  /*08d0*/  @P3 FADD R22, R5, -R22 ;  /* 0x8000001605163221 */ /* 0x000fe20000000000 */
[----:B------:R-:W-:-:S03]  /*08e0*/  @P1 IADD3 R21, PT, PT, R0, 0x1, RZ ;  /* 0x0000000100151810 */ /* 0x000fc60007ffe0ff */
[----:B------:R-:W-:Y:S02]  /*08f0*/  @P3 FFMA R27, R22, R22, R27 ;  /* 0x00000016161b3223 */ /* 0x000fe4000000001b */
[----:B------:R-:W4:Y:S01]  /*0900*/  @P6 LDG.E.CONSTANT R22, desc[UR16][R8.64+0x8] ;  /* 0x0000081008166981 */ /* 0x000f22000c1e9900 */
[----:B------:R-:W-:Y:S01]  /*0910*/  @P4 FADD R26, R4, -R17 ;  /* 0x80000011041a4221 */ /* 0x000fe20000000000 */
[----:B------:R-:W-:Y:S02]  /*0920*/  @P5 IADD3 R21, PT, PT, R0, RZ, RZ ;  /* 0x000000ff00155210 */ /* 0x000fe40007ffe0ff */
[----:B------:R-:W4:Y:S01]  /*0930*/  @P2 LDG.E.CONSTANT R17, desc[UR16][R6.64+0xc] ;  /* 0x00000c1006112981 */ /* 0x000f22000c1e9900 */
[----:B0-----:R-:W-:Y:S01]  /*0940*/  FSETP.GTU.AND P5, PT, R27, R24, P3 ;  /* 0x000000181b00720b */ /* 0x001fe20001fac000 */
[----:B------:R-:W-:Y:S01]  /*0950*/  @P4 FADD R24, R3, -R16 ;  /* 0x8000001003184221 */ /* 0x000fe20000000000 */
[----:B------:R-:W-:Y:S01]  /*0960*/  @P4 FMUL R27, R26, R26 ;  /* 0x0000001a1a1b4220 */ /* 0x000fe20000400000 */
[----:B------:R-:W4:Y:S03]  /*0970*/  @P2 LDG.E.CONSTANT R16, desc[UR16][R10.64+0xc] ;  /* 0x00000c100a102981 */ /* 0x000f26000c1e9900 */
[----:B------:R-:W-:-:S02]  /*0980*/  @P4 FFMA R27, R24, R24, R27 ;  /* 0x00000018181b4223 */ /* 0x000fc4000000001b */
[----:B------:R-:W4:Y:S01]  /*0990*/  @P2 LDG.E.CONSTANT R24, desc[UR16][R8.64+0xc] ;  /* 0x00000c1008182981 */ /* 0x000f22000c1e9900 */
[----:B------:R-:W-:Y:S01]  /*09a0*/  @P1 MOV R0, R21 ;  /* 0x0000001500001202 */ /* 0x000fe20000000f00 */
[----:B------:R-:W-:-:S04]  /*09b0*/  @P4 FADD R18, R5, -R18 ;  /* 0x8000001205124221 */ /* 0x000fc80000000000 */
[----:B------:R-:W-:Y:S02]  /*09c0*/  @P4 FFMA R27, R18, R18, R27 ;  /* 0x00000012121b4223 */ /* 0x000fe4000000001b */
[----:B------:R-:W0:Y:S03]  /*09d0*/  @P4 LDC R18, c[0x0][0x3a8] ;  /* 0x0000ea00ff124b82 */ /* 0x000e260000000800 */
[----:B0-----:R-:W-:-:S05]  /*09e0*/  FSETP.GTU.AND P1, PT, R27, R18, P4 ;  /* 0x000000121b00720b */ /* 0x001fca000272c000 */
[----:B------:R-:W0:Y:S01]  /*09f0*/  @P6 LDC R18, c[0x0][0x3a8] ;  /* 0x0000ea00ff126b82 */ /* 0x000e220000000800 */
[----:B------:R-:W-:Y:S01]  /*0a00*/  IADD3 R25, PT, PT, R25, 0x8, RZ ;  /* 0x0000000819197810 */ /* 0x000fe20007ffe0ff */
[----:B--2---:R-:W-:Y:S01]  /*0a10*/  @P6 FADD R21, R4, -R19 ;  /* 0x8000001304156221 */ /* 0x004fe20000000000 */
[----:B---3--:R-:W-:-:S03]  /*0a20*/  @P6 FADD R19, R3, -R20 ;  /* 0x8000001403136221 */ /* 0x008fc60000000000 */
[----:B------:R-:W-:-:S04]  /*0a30*/  @P6 FMUL R26, R21, R21 ;  /* 0x00000015151a6220 */ /* 0x000fc80000400000 */
[----:B------:R-:W-:Y:S02]  /*0a40*/  @P6 FFMA R21, R19, R19, R26 ;  /* 0x0000001313156223 */ /* 0x000fe4000000001a */
[----:B------:R-:W1:Y:S01]  /*0a50*/  @P2 LDC R19, c[0x0][0x3a8] ;  /* 0x0000ea00ff132b82 */ /* 0x000e620000000800 */
[----:B----4-:R-:W-:Y:S01]  /*0a60*/  @P6 FADD R22, R5, -R22 ;  /* 0x8000001605166221 */ /* 0x010fe20000000000 */
[C---:B------:R-:W-:Y:S02]  /*0a70*/  @P3 IADD3 R20, PT, PT, R0.reuse, 0x1, RZ ;  /* 0x0000000100143810 */ /* 0x040fe40007ffe0ff */
[----:B------:R-:W-:Y:S01]  /*0a80*/  @P5 IADD3 R20, PT, PT, R0, RZ, RZ ;  /* 0x000000ff00145210 */ /* 0x000fe20007ffe0ff */
[----:B------:R-:W-:Y:S01]  /*0a90*/  @P2 FADD R17, R4, -R17 ;  /* 0x8000001104112221 */ /* 0x000fe20000000000 */
[----:B------:R-:W-:Y:S02]  /*0aa0*/  @P6 FFMA R21, R22, R22, R21 ;  /* 0x0000001616156223 */ /* 0x000fe40000000015 */
[----:B------:R-:W-:Y:S01]  /*0ab0*/  @P3 MOV R0, R20 ;  /* 0x0000001400003202 */ /* 0x000fe20000000f00 */
[----:B------:R-:W-:Y:S01]  /*0ac0*/  @P2 FADD R16, R3, -R16 ;  /* 0x8000001003102221 */ /* 0x000fe20000000000 */
[----:B------:R-:W-:Y:S01]  /*0ad0*/  @P2 FMUL R17, R17, R17 ;  /* 0x0000001111112220 */ /* 0x000fe20000400000 */
[----:B0-----:R-:W-:Y:S01]  /*0ae0*/  FSETP.GTU.AND P3, PT, R21, R18, P6 ;  /* 0x000000121500720b */ /* 0x001fe2000376c000 */
[----:B------:R-:W-:-:S02]  /*0af0*/  @P2 FADD R24, R5, -R24 ;  /* 0x8000001805182221 */ /* 0x000fc40000000000 */
[----:B------:R-:W-:Y:S01]  /*0b00*/  @P2 FFMA R17, R16, R16, R17 ;  /* 0x0000001010112223 */ /* 0x000fe20000000011 */
[C---:B------:R-:W-:Y:S01]  /*0b10*/  @P4 VIADD R20, R0.reuse, 0x1 ;  /* 0x0000000100144836 */ /* 0x040fe20000000000 */
[----:B------:R-:W-:Y:S02]  /*0b20*/  @P1 IADD3 R20, PT, PT, R0, RZ, RZ ;  /* 0x000000ff00141210 */ /* 0x000fe40007ffe0ff */
[----:B------:R-:W-:Y:S02]  /*0b30*/  @P2 FFMA R24, R24, R24, R17 ;  /* 0x0000001818182223 */ /* 0x000fe40000000011 */
[----:B------:R-:W-:-:S03]  /*0b40*/  @P4 MOV R0, R20 ;  /* 0x0000001400004202 */ /* 0x000fc60000000f00 */
[----:B-1----:R-:W-:Y:S02]  /*0b50*/  FSETP.GTU.AND P1, PT, R24, R19, P2 ;  /* 0x000000131800720b */ /* 0x002fe4000172c000 */
[C---:B------:R-:W-:Y:S02]  /*0b60*/  @P6 IADD3 R16, PT, PT, R0.reuse, 0x1, RZ ;  /* 0x0000000100106810 */ /* 0x040fe40007ffe0ff */
[----:B------:R-:W-:Y:S02]  /*0b70*/  @P3 IADD3 R16, PT, PT, R0, RZ, RZ ;  /* 0x000000ff00103210 */ /* 0x000fe40007ffe0ff */
[----:B------:R-:W-:Y:S02]  /*0b80*/  ISETP.NE.AND P3, PT, R25, RZ, PT ;  /* 0x000000ff1900720c */ /* 0x000fe40003f65270 */
[----:B------:R-:W-:Y:S02]  /*0b90*/  @P6 MOV R0, R16 ;  /* 0x0000001000006202 */ /* 0x000fe40000000f00 */
[----:B------:R-:W-:-:S02]  /*0ba0*/  IADD3 R12, P6, PT, R12, 0x20, RZ ;  /* 0x000000200c0c7810 */ /* 0x000fc40007fde0ff */
[C---:B------:R-:W-:Y:S02]  /*0bb0*/  @P2 IADD3 R16, PT, PT, R0.reuse, 0x1, RZ ;  /* 0x0000000100102810 */ /* 0x040fe40007ffe0ff */
[----:B------:R-:W-:Y:S02]  /*0bc0*/  @P1 IADD3 R16, PT, PT, R0, RZ, RZ ;  /* 0x000000ff00101210 */ /* 0x000fe40007ffe0ff */
[----:B------:R-:W-:Y:S02]  /*0bd0*/  IADD3 R10, P5, PT, R10, 0x20, RZ ;  /* 0x000000200a0a7810 */ /* 0x000fe40007fbe0ff */
[----:B------:R-:W-:Y:S02]  /*0be0*/  IADD3 R6, P4, PT, R6, 0x20, RZ ;  /* 0x0000002006067810 */ /* 0x000fe40007f9e0ff */
[----:B------:R-:W-:Y:S02]  /*0bf0*/  IADD3 R8, P1, PT, R8, 0x20, RZ ;  /* 0x0000002008087810 */ /* 0x000fe40007f3e0ff */
[----:B------:R-:W-:-:S02]  /*0c00*/  IADD3.X R13, PT, PT, RZ, R13, RZ, P6, !PT ;  /* 0x0000000dff0d7210 */ /* 0x000fc400037fe4ff */
[----:B------:R-:W-:Y:S02]  /*0c10*/  IADD3.X R11, PT, PT, RZ, R11, RZ, P5, !PT ;  /* 0x0000000bff0b7210 */ /* 0x000fe40002ffe4ff */
[----:B------:R-:W-:Y:S02]  /*0c20*/  IADD3.X R7, PT, PT, RZ, R7, RZ, P4, !PT ;  /* 0x00000007ff077210 */ /* 0x000fe400027fe4ff */
[----:B------:R-:W-:Y:S02]  /*0c30*/  IADD3.X R9, PT, PT, RZ, R9, RZ, P1, !PT ;  /* 0x00000009ff097210 */ /* 0x000fe40000ffe4ff */
[----:B------:R-:W-:Y:S01]  /*0c40*/  @P2 MOV R0, R16 ;  /* 0x0000001000002202 */ /* 0x000fe20000000f00 */
[----:B------:R-:W-:Y:S06]  /*0c50*/  @P3 BRA `(.L_x_114) ;  /* 0xfffffff400d43947 */ /* 0x000fec000383ffff */
.L_x_113:
[----:B------:R-:W-:Y:S05]  /*0c60*/  BSYNC.RECONVERGENT B1 ;  /* 0x0000000000017941 */ /* 0x000fea0003800200 */
.L_x_112:
[----:B------:R-:W-:Y:S01]  /*0c70*/  MOV R17, R14 ;  /* 0x0000000e00117202 */ /* 0x000fe20000000f00 */
[----:B------:R-:W-:Y:S06]  /*0c80*/  @!P0 BRA `(.L_x_111) ;  /* 0x0000000800708947 */ /* 0x000fec0003800000 */
[----:B------:R-:W-:Y:S01]  /*0c90*/  ISETP.GE.U32.AND P1, PT, R23, 0x4, PT ;  /* 0x000000041700780c */ /* 0x000fe20003f26070 */
[----:B------:R-:W-:Y:S01]  /*0ca0*/  BSSY.RECONVERGENT B1, `(.L_x_115) ;  /* 0x000004c000017945 */ /* 0x000fe20003800200 */
[----:B------:R-:W-:-:S11]  /*0cb0*/  LOP3.LUT P0, R23, R14, 0x3, RZ, 0xc0, !PT ;  /* 0x000000030e177812 */ /* 0x000fd6000780c0ff */
[----:B------:R-:W-:Y:S05]  /*0cc0*/  @!P1 BRA `(.L_x_116) ;  /* 0x0000000400249947 */ /* 0x000fea0003800000 */
[----:B------:R-:W0:Y:S08]  /*0cd0*/  LDC.64 R16, c[0x0][0x398] ;  /* 0x0000e600ff107b82 */ /* 0x000e300000000a00 */
[----:B------:R-:W1:Y:S08]  /*0ce0*/  LDC.64 R6, c[0x0][0x388] ;  /* 0x0000e200ff067b82 */ /* 0x000e700000000a00 */
[----:B------:R-:W2:Y:S01]  /*0cf0*/  LDC.64 R8, c[0x0][0x380] ;  /* 0x0000e000ff087b82 */ /* 0x000ea20000000a00 */
[----:B0-----:R-:W-:-:S07]  /*0d00*/  IMAD.WIDE.U32 R16, R15, 0x4, R16 ;  /* 0x000000040f107825 */ /* 0x001fce00078e0010 */
[----:B------:R-:W0:Y:S01]  /*0d10*/  LDC.64 R10, c[0x0][0x390] ;  /* 0x0000e400ff0a7b82 */ /* 0x000e220000000a00 */
[----:B------:R-:W3:Y:S04]  /*0d20*/  LDG.E.CONSTANT R13, desc[UR16][R16.64] ;  /* 0x00000010100d7981 */ /* 0x000ee8000c1e9900 */
[----:B------:R-:W4:Y:S04]  /*0d30*/  LDG.E.CONSTANT R12, desc[UR16][R16.64+0x4] ;  /* 0x00000410100c7981 */ /* 0x000f28000c1e9900 */
[----:B------:R-:W4:Y:S04]  /*0d40*/  LDG.E.CONSTANT R18, desc[UR16][R16.64+0x8] ;  /* 0x0000081010127981 */ /* 0x000f28000c1e9900 */
[----:B------:R-:W4:Y:S01]  /*0d50*/  LDG.E.CONSTANT R19, desc[UR16][R16.64+0xc] ;  /* 0x00000c1010137981 */ /* 0x000f22000c1e9900 */
[----:B-1----:R-:W-:-:S04]  /*0d60*/  IMAD.WIDE.U32 R6, R15, 0x4, R6 ;  /* 0x000000040f067825 */ /* 0x002fc800078e0006 */
[----:B--2---:R-:W-:-:S04]  /*0d70*/  IMAD.WIDE.U32 R8, R15, 0x4, R8 ;  /* 0x000000040f087825 */ /* 0x004fc800078e0008 */
[----:B0-----:R-:W-:Y:S01]  /*0d80*/  IMAD.WIDE.U32 R10, R15, 0x4, R10 ;  /* 0x000000040f0a7825 */ /* 0x001fe200078e000a */
[----:B---3--:R-:W-:Y:S02]  /*0d90*/  ISETP.NE.AND P5, PT, R13, RZ, PT ;  /* 0x000000ff0d00720c */ /* 0x008fe40003fa5270 */
[----:B----4-:R-:W-:Y:S02]  /*0da0*/  ISETP.NE.AND P3, PT, R12, RZ, PT ;  /* 0x000000ff0c00720c */ /* 0x010fe40003f65270 */
[----:B------:R-:W-:-:S09]  /*0db0*/  ISETP.NE.AND P2, PT, R18, RZ, PT ;  /* 0x000000ff1200720c */ /* 0x000fd20003f45270 */
[----:B------:R-:W2:Y:S01]  /*0dc0*/  @P5 LDG.E.CONSTANT R13, desc[UR16][R6.64] ;  /* 0x00000010060d5981 */ /* 0x000ea2000c1e9900 */
[----:B------:R-:W-:Y:S01]  /*0dd0*/  ISETP.NE.AND P1, PT, R19, RZ, PT ;  /* 0x000000ff1300720c */ /* 0x000fe20003f25270 */
[----:B------:R-:W0:Y:S02]  /*0de0*/  @P5 LDC R25, c[0x0][0x3a8] ;  /* 0x0000ea00ff195b82 */ /* 0x000e240000000800 */
[----:B------:R-:W3:Y:S04]  /*0df0*/  @P5 LDG.E.CONSTANT R12, desc[UR16][R8.64] ;  /* 0x00000010080c5981 */ /* 0x000ee8000c1e9900 */
[----:B------:R-:W4:Y:S04]  /*0e00*/  @P5 LDG.E.CONSTANT R16, desc[UR16][R10.64] ;  /* 0x000000100a105981 */ /* 0x000f28000c1e9900 */
[----:B------:R-:W4:Y:S04]  /*0e10*/  @P3 LDG.E.CONSTANT R17, desc[UR16][R6.64+0x4] ;  /* 0x0000041006113981 */ /* 0x000f28000c1e9900 */
[----:B------:R-:W4:Y:S04]  /*0e20*/  @P3 LDG.E.CONSTANT R24, desc[UR16][R8.64+0x4] ;  /* 0x0000041008183981 */ /* 0x000f28000c1e9900 */
[----:B------:R-:W4:Y:S04]  /*0e30*/  @P3 LDG.E.CONSTANT R18, desc[UR16][R10.64+0x4] ;  /* 0x000004100a123981 */ /* 0x000f28000c1e9900 */
[----:B------:R-:W4:Y:S04]  /*0e40*/  @P2 LDG.E.CONSTANT R19, desc[UR16][R6.64+0x8] ;  /* 0x0000081006132981 */ /* 0x000f28000c1e9900 */
[----:B------:R-:W4:Y:S04]  /*0e50*/  @P2 LDG.E.CONSTANT R22, desc[UR16][R8.64+0x8] ;  /* 0x0000081008162981 */ /* 0x000f28000c1e9900 */
[----:B------:R-:W4:Y:S04]  /*0e60*/  @P2 LDG.E.CONSTANT R20, desc[UR16][R10.64+0x8] ;  /* 0x000008100a142981 */ /* 0x000f28000c1e9900 */
[----:B------:R1:W4:Y:S04]  /*0e70*/  @P1 LDG.E.CONSTANT R21, desc[UR16][R6.64+0xc] ;  /* 0x00000c1006151981 */ /* 0x000328000c1e9900 */
[----:B------:R0:W4:Y:S04]  /*0e80*/  @P1 LDG.E.CONSTANT R26, desc[UR16][R8.64+0xc] ;  /* 0x00000c10081a1981 */ /* 0x000128000c1e9900 */
[----:B------:R-:W4:Y:S01]  /*0e90*/  @P1 LDG.E.CONSTANT R28, desc[UR16][R10.64+0xc] ;  /* 0x00000c100a1c1981 */ /* 0x000f22000c1e9900 */
[----:B------:R-:W-:Y:S01]  /*0ea0*/  IADD3 R15, PT, PT, R15, 0x4, RZ ;  /* 0x000000040f0f7810 */ /* 0x000fe20007ffe0ff */
[----:B-1----:R-:W1:Y:S01]  /*0eb0*/  @P2 LDC R6, c[0x0][0x3a8] ;  /* 0x0000ea00ff062b82 */ /* 0x002e620000000800 */
[----:B------:R-:W-:-:S07]  /*0ec0*/  @P5 VIADD R7, R0, 0x1 ;  /* 0x0000000100075836 */ /* 0x000fce0000000000 */
[----:B0-----:R-:W0:Y:S01]  /*0ed0*/  @P1 LDC R8, c[0x0][0x3a8] ;  /* 0x0000ea00ff081b82 */ /* 0x001e220000000800 */
[----:B--2--5:R-:W-:Y:S01]  /*0ee0*/  @P5 FADD R27, R4, -R13 ;  /* 0x8000000d041b5221 */ /* 0x024fe20000000000 */
[----:B---3--:R-:W-:-:S03]  /*0ef0*/  @P5 FADD R13, R3, -R12 ;  /* 0x8000000c030d5221 */ /* 0x008fc60000000000 */
[----:B------:R-:W-:-:S03]  /*0f00*/  @P5 FMUL R27, R27, R27 ;  /* 0x0000001b1b1b5220 */ /* 0x000fc60000400000 */
[----:B------:R-:W2:Y:S01]  /*0f10*/  @P3 LDC R12, c[0x0][0x3a8] ;  /* 0x0000ea00ff0c3b82 */ /* 0x000ea20000000800 */
[----:B----4-:R-:W-:Y:S01]  /*0f20*/  @P5 FADD R16, R5, -R16 ;  /* 0x8000001005105221 */ /* 0x010fe20000000000 */
[----:B------:R-:W-:Y:S01]  /*0f30*/  @P5 FFMA R27, R13, R13, R27 ;  /* 0x0000000d0d1b5223 */ /* 0x000fe2000000001b */
[----:B------:R-:W-:-:S03]  /*0f40*/  @P3 FADD R17, R4, -R17 ;  /* 0x8000001104113221 */ /* 0x000fc60000000000 */
[----:B------:R-:W-:Y:S01]  /*0f50*/  @P5 FFMA R16, R16, R16, R27 ;  /* 0x0000001010105223 */ /* 0x000fe2000000001b */
[----:B------:R-:W-:Y:S01]  /*0f60*/  @P3 FADD R24, R3, -R24 ;  /* 0x8000001803183221 */ /* 0x000fe20000000000 */
[----:B------:R-:W-:-:S03]  /*0f70*/  @P3 FMUL R17, R17, R17 ;  /* 0x0000001111113220 */ /* 0x000fc60000400000 */
[----:B------:R-:W-:Y:S01]  /*0f80*/  FSETP.GTU.AND P6, PT, R16, R25, P5 ;  /* 0x000000191000720b */ /* 0x000fe20002fcc000 */
[----:B------:R-:W-:Y:S01]  /*0f90*/  @P3 FADD R18, R5, -R18 ;  /* 0x8000001205123221 */ /* 0x000fe20000000000 */
[----:B------:R-:W-:Y:S01]  /*0fa0*/  @P3 FFMA R17, R24, R24, R17 ;  /* 0x0000001818113223 */ /* 0x000fe20000000011 */
[----:B------:R-:W-:-:S03]  /*0fb0*/  @P2 FADD R19, R4, -R19 ;  /* 0x8000001304132221 */ /* 0x000fc60000000000 */
[----:B------:R-:W-:Y:S01]  /*0fc0*/  @P3 FFMA R17, R18, R18, R17 ;  /* 0x0000001212113223 */ /* 0x000fe20000000011 */
[----:B------:R-:W-:Y:S01]  /*0fd0*/  @P2 FADD R22, R3, -R22 ;  /* 0x8000001603162221 */ /* 0x000fe20000000000 */
[----:B------:R-:W-:-:S03]  /*0fe0*/  @P2 FMUL R19, R19, R19 ;  /* 0x0000001313132220 */ /* 0x000fc60000400000 */
[----:B--2---:R-:W-:Y:S01]  /*0ff0*/  FSETP.GTU.AND P4, PT, R17, R12, P3 ;  /* 0x0000000c1100720b */ /* 0x004fe20001f8c000 */
[----:B------:R-:W-:Y:S01]  /*1000*/  @P2 FADD R20, R5, -R20 ;  /* 0x8000001405142221 */ /* 0x000fe20000000000 */
[----:B------:R-:W-:Y:S01]  /*1010*/  @P2 FFMA R19, R22, R22, R19 ;  /* 0x0000001616132223 */ /* 0x000fe20000000013 */
[----:B------:R-:W-:Y:S01]  /*1020*/  @P6 IADD3 R7, PT, PT, R0, RZ, RZ ;  /* 0x000000ff00076210 */ /* 0x000fe20007ffe0ff */
[----:B------:R-:W-:Y:S02]  /*1030*/  @P1 FADD R21, R4, -R21 ;  /* 0x8000001504151221 */ /* 0x000fe40000000000 */
[----:B------:R-:W-:Y:S01]  /*1040*/  @P2 FFMA R19, R20, R20, R19 ;  /* 0x0000001414132223 */ /* 0x000fe20000000013 */
[----:B------:R-:W-:Y:S01]  /*1050*/  @P5 MOV R0, R7 ;  /* 0x0000000700005202 */ /* 0x000fe20000000f00 */
[----:B------:R-:W-:Y:S01]  /*1060*/  @P1 FADD R26, R3, -R26 ;  /* 0x8000001a031a1221 */ /* 0x000fe20000000000 */
[----:B------:R-:W-:Y:S02]  /*1070*/  @P1 FMUL R21, R21, R21 ;  /* 0x0000001515151220 */ /* 0x000fe40000400000 */
[----:B-1----:R-:W-:Y:S01]  /*1080*/  FSETP.GTU.AND P5, PT, R19, R6, P2 ;  /* 0x000000061300720b */ /* 0x002fe200017ac000 */
[----:B------:R-:W-:Y:S01]  /*1090*/  @P1 FADD R28, R5, -R28 ;  /* 0x8000001c051c1221 */ /* 0x000fe20000000000 */
[----:B------:R-:W-:Y:S01]  /*10a0*/  @P1 FFMA R21, R26, R26, R21 ;  /* 0x0000001a1a151223 */ /* 0x000fe20000000015 */
[----:B------:R-:W-:-:S02]  /*10b0*/  @P3 IADD3 R7, PT, PT, R0, 0x1, RZ ;  /* 0x0000000100073810 */ /* 0x000fc40007ffe0ff */
[----:B------:R-:W-:Y:S01]  /*10c0*/  @P4 IADD3 R7, PT, PT, R0, RZ, RZ ;  /* 0x000000ff00074210 */ /* 0x000fe20007ffe0ff */
[----:B------:R-:W-:-:S03]  /*10d0*/  @P1 FFMA R21, R28, R28, R21 ;  /* 0x0000001c1c151223 */ /* 0x000fc60000000015 */
[----:B------:R-:W-:Y:S02]  /*10e0*/  @P3 MOV R0, R7 ;  /* 0x0000000700003202 */ /* 0x000fe40000000f00 */
[----:B0-----:R-:W-:Y:S02]  /*10f0*/  FSETP.GTU.AND P3, PT, R21, R8, P1 ;  /* 0x000000081500720b */ /* 0x001fe40000f6c000 */
[C---:B------:R-:W-:Y:S02]  /*1100*/  @P2 IADD3 R6, PT, PT, R0.reuse, 0x1, RZ ;  /* 0x0000000100062810 */ /* 0x040fe40007ffe0ff */
[----:B------:R-:W-:-:S04]  /*1110*/  @P5 IADD3 R6, PT, PT, R0, RZ, RZ ;  /* 0x000000ff00065210 */ /* 0x000fc80007ffe0ff */
[----:B------:R-:W-:-:S04]  /*1120*/  @P2 MOV R0, R6 ;  /* 0x0000000600002202 */ /* 0x000fc80000000f00 */
[C---:B------:R-:W-:Y:S02]  /*1130*/  @P1 IADD3 R6, PT, PT, R0.reuse, 0x1, RZ ;  /* 0x0000000100061810 */ /* 0x040fe40007ffe0ff */
[----:B------:R-:W-:-:S04]  /*1140*/  @P3 IADD3 R6, PT, PT, R0, RZ, RZ ;  /* 0x000000ff00063210 */ /* 0x000fc80007ffe0ff */
[----:B------:R-:W-:-:S07]  /*1150*/  @P1 MOV R0, R6 ;  /* 0x0000000600001202 */ /* 0x000fce0000000f00 */
.L_x_116:
[----:B------:R-:W-:Y:S05]  /*1160*/  BSYNC.RECONVERGENT B1 ;  /* 0x0000000000017941 */ /* 0x000fea0003800200 */
.L_x_115:
[----:B------:R-:W-:Y:S01]  /*1170*/  MOV R17, R14 ;  /* 0x0000000e00117202 */ /* 0x000fe20000000f00 */
[----:B------:R-:W-:Y:S06]  /*1180*/  @!P0 BRA `(.L_x_111) ;  /* 0x0000000400308947 */ /* 0x000fec0003800000 */
[----:B------:R-:W-:Y:S01]  /*1190*/  ISETP.NE.AND P0, PT, R23, 0x1, PT ;  /* 0x000000011700780c */ /* 0x000fe20003f05270 */
[----:B------:R-:W-:Y:S01]  /*11a0*/  BSSY.RECONVERGENT B1, `(.L_x_117) ;  /* 0x000002d000017945 */ /* 0x000fe20003800200 */
[----:B------:R-:W-:-:S04]  /*11b0*/  LOP3.LUT R6, R14, 0x1, RZ, 0xc0, !PT ;  /* 0x000000010e067812 */ /* 0x000fc800078ec0ff */
[----:B------:R-:W-:-:S07]  /*11c0*/  ISETP.NE.U32.AND P2, PT, R6, 0x1, PT ;  /* 0x000000010600780c */ /* 0x000fce0003f45070 */
[----:B------:R-:W-:Y:S06]  /*11d0*/  @!P0 BRA `(.L_x_118) ;  /* 0x0000000000a48947 */ /* 0x000fec0003800000 */
[----:B------:R-:W0:Y:S08]  /*11e0*/  LDC.64 R6, c[0x0][0x398] ;  /* 0x0000e600ff067b82 */ /* 0x000e300000000a00 */
[----:B------:R-:W1:Y:S08]  /*11f0*/  LDC.64 R10, c[0x0][0x380] ;  /* 0x0000e000ff0a7b82 */ /* 0x000e700000000a00 */
[----:B------:R-:W2:Y:S01]  /*1200*/  LDC.64 R8, c[0x0][0x390] ;  /* 0x0000e400ff087b82 */ /* 0x000ea20000000a00 */
[----:B0-----:R-:W-:-:S07]  /*1210*/  IMAD.WIDE.U32 R12, R15, 0x4, R6 ;  /* 0x000000040f0c7825 */ /* 0x001fce00078e0006 */
[----:B------:R-:W0:Y:S01]  /*1220*/  LDC.64 R6, c[0x0][0x388] ;  /* 0x0000e200ff067b82 */ /* 0x000e220000000a00 */
[----:B------:R-:W3:Y:S04]  /*1230*/  LDG.E.CONSTANT R17, desc[UR16][R12.64] ;  /* 0x000000100c117981 */ /* 0x000ee8000c1e9900 */
[----:B------:R-:W4:Y:S01]  /*1240*/  LDG.E.CONSTANT R16, desc[UR16][R12.64+0x4] ;  /* 0x000004100c107981 */ /* 0x000f22000c1e9900 */
[----:B-1----:R-:W-:-:S04]  /*1250*/  IMAD.WIDE.U32 R10, R15, 0x4, R10 ;  /* 0x000000040f0a7825 */ /* 0x002fc800078e000a */
[----:B--2---:R-:W-:-:S04]  /*1260*/  IMAD.WIDE.U32 R8, R15, 0x4, R8 ;  /* 0x000000040f087825 */ /* 0x004fc800078e0008 */
[----:B0-----:R-:W-:Y:S01]  /*1270*/  IMAD.WIDE.U32 R6, R15, 0x4, R6 ;  /* 0x000000040f067825 */ /* 0x001fe200078e0006 */
[----:B---3--:R-:W-:Y:S02]  /*1280*/  ISETP.NE.AND P0, PT, R17, RZ, PT ;  /* 0x000000ff1100720c */ /* 0x008fe40003f05270 */
[----:B----4-:R-:W-:-:S11]  /*1290*/  ISETP.NE.AND P1, PT, R16, RZ, PT ;  /* 0x000000ff1000720c */ /* 0x010fd60003f25270 */
[----:B------:R-:W2:Y:S01]  /*12a0*/  @P0 LDG.E.CONSTANT R17, desc[UR16][R6.64] ;  /* 0x0000001006110981 */ /* 0x000ea2000c1e9900 */
[----:B------:R-:W0:Y:S03]  /*12b0*/  @P0 LDC R22, c[0x0][0x3a8] ;  /* 0x0000ea00ff160b82 */ /* 0x000e260000000800 */
[----:B------:R-:W3:Y:S04]  /*12c0*/  @P0 LDG.E.CONSTANT R16, desc[UR16][R10.64] ;  /* 0x000000100a100981 */ /* 0x000ee8000c1e9900 */
[----:B------:R-:W4:Y:S01]  /*12d0*/  @P0 LDG.E.CONSTANT R12, desc[UR16][R8.64] ;  /* 0x00000010080c0981 */ /* 0x000f22000c1e9900 */
[----:B------:R-:W1:Y:S03]  /*12e0*/  @P1 LDC R24, c[0x0][0x3a8] ;  /* 0x0000ea00ff181b82 */ /* 0x000e660000000800 */
[----:B------:R0:W4:Y:S04]  /*12f0*/  @P1 LDG.E.CONSTANT R13, desc[UR16][R6.64+0x4] ;  /* 0x00000410060d1981 */ /* 0x000128000c1e9900 */
[----:B------:R-:W4:Y:S04]  /*1300*/  @P1 LDG.E.CONSTANT R18, desc[UR16][R10.64+0x4] ;  /* 0x000004100a121981 */ /* 0x000f28000c1e9900 */
[----:B------:R-:W4:Y:S01]  /*1310*/  @P1 LDG.E.CONSTANT R20, desc[UR16][R8.64+0x4] ;  /* 0x0000041008141981 */ /* 0x000f22000c1e9900 */
[----:B------:R-:W-:-:S02]  /*1320*/  IADD3 R15, PT, PT, R15, 0x2, RZ ;  /* 0x000000020f0f7810 */ /* 0x000fc40007ffe0ff */
[----:B0-----:R-:W-:Y:S01]  /*1330*/  @P0 IADD3 R6, PT, PT, R0, 0x1, RZ ;  /* 0x0000000100060810 */ /* 0x001fe20007ffe0ff */
[----:B--2--5:R-:W-:Y:S01]  /*1340*/  @P0 FADD R17, R4, -R17 ;  /* 0x8000001104110221 */ /* 0x024fe20000000000 */
[----:B---3--:R-:W-:-:S03]  /*1350*/  @P0 FADD R16, R3, -R16 ;  /* 0x8000001003100221 */ /* 0x008fc60000000000 */
[----:B------:R-:W-:Y:S01]  /*1360*/  @P0 FMUL R17, R17, R17 ;  /* 0x0000001111110220 */ /* 0x000fe20000400000 */
[----:B----4-:R-:W-:-:S03]  /*1370*/  @P0 FADD R12, R5, -R12 ;  /* 0x8000000c050c0221 */ /* 0x010fc60000000000 */
[----:B------:R-:W-:Y:S01]  /*1380*/  @P0 FFMA R17, R16, R16, R17 ;  /* 0x0000001010110223 */ /* 0x000fe20000000011 */
[----:B------:R-:W-:-:S03]  /*1390*/  @P1 FADD R13, R4, -R13 ;  /* 0x8000000d040d1221 */ /* 0x000fc60000000000 */
[----:B------:R-:W-:Y:S01]  /*13a0*/  @P0 FFMA R17, R12, R12, R17 ;  /* 0x0000000c0c110223 */ /* 0x000fe20000000011 */
[----:B------:R-:W-:Y:S01]  /*13b0*/  @P1 FADD R18, R3, -R18 ;  /* 0x8000001203121221 */ /* 0x000fe20000000000 */
[----:B------:R-:W-:-:S03]  /*13c0*/  @P1 FMUL R13, R13, R13 ;  /* 0x0000000d0d0d1220 */ /* 0x000fc60000400000 */
[----:B------:R-:W-:Y:S01]  /*13d0*/  FSETP.GTU.AND P3, PT, R17, R22, P0 ;  /* 0x000000161100720b */ /* 0x000fe2000076c000 */
[----:B------:R-:W-:Y:S01]  /*13e0*/  @P1 FADD R20, R5, -R20 ;  /* 0x8000001405141221 */ /* 0x000fe20000000000 */
[----:B------:R-:W-:-:S04]  /*13f0*/  @P1 FFMA R13, R18, R18, R13 ;  /* 0x00000012120d1223 */ /* 0x000fc8000000000d */
[----:B------:R-:W-:-:S05]  /*1400*/  @P1 FFMA R13, R20, R20, R13 ;  /* 0x00000014140d1223 */ /* 0x000fca000000000d */
[----:B-1----:R-:W-:Y:S02]  /*1410*/  FSETP.GTU.AND P4, PT, R13, R24, P1 ;  /* 0x000000180d00720b */ /* 0x002fe40000f8c000 */
[----:B------:R-:W-:-:S05]  /*1420*/  @P3 IMAD.MOV R6, RZ, RZ, R0 ;  /* 0x000000ffff063224 */ /* 0x000fca00078e0200 */
[----:B------:R-:W-:-:S04]  /*1430*/  @P0 MOV R0, R6 ;  /* 0x0000000600000202 */ /* 0x000fc80000000f00 */
[C---:B------:R-:W-:Y:S02]  /*1440*/  @P1 IADD3 R6, PT, PT, R0.reuse, 0x1, RZ ;  /* 0x0000000100061810 */ /* 0x040fe40007ffe0ff */
[----:B------:R-:W-:-:S04]  /*1450*/  @P4 IADD3 R6, PT, PT, R0, RZ, RZ ;  /* 0x000000ff00064210 */ /* 0x000fc80007ffe0ff */
[----:B------:R-:W-:-:S07]  /*1460*/  @P1 MOV R0, R6 ;  /* 0x0000000600001202 */ /* 0x000fce0000000f00 */
.L_x_118:
[----:B------:R-:W-:Y:S05]  /*1470*/  BSYNC.RECONVERGENT B1 ;  /* 0x0000000000017941 */ /* 0x000fea0003800200 */
.L_x_117:
[----:B------:R-:W-:Y:S01]  /*1480*/  MOV R17, R14 ;  /* 0x0000000e00117202 */ /* 0x000fe20000000f00 */
[----:B------:R-:W-:Y:S06]  /*1490*/  @P2 BRA `(.L_x_111) ;  /* 0x00000000006c2947 */ /* 0x000fec0003800000 */
[----:B------:R-:W0:Y:S02]  /*14a0*/  LDC.64 R6, c[0x0][0x398] ;  /* 0x0000e600ff067b82 */ /* 0x000e240000000a00 */
[----:B0-----:R-:W-:-:S06]  /*14b0*/  IMAD.WIDE.U32 R6, R15, 0x4, R6 ;  /* 0x000000040f067825 */ /* 0x001fcc00078e0006 */
[----:B------:R-:W2:Y:S01]  /*14c0*/  LDG.E.CONSTANT R6, desc[UR16][R6.64] ;  /* 0x0000001006067981 */ /* 0x000ea2000c1e9900 */
[----:B------:R-:W-:Y:S02]  /*14d0*/  MOV R17, R14 ;  /* 0x0000000e00117202 */ /* 0x000fe40000000f00 */
[----:B--2---:R-:W-:-:S13]  /*14e0*/  ISETP.NE.AND P0, PT, R6, RZ, PT ;  /* 0x000000ff0600720c */ /* 0x004fda0003f05270 */
[----:B------:R-:W-:Y:S05]  /*14f0*/  @!P0 BRA `(.L_x_111) ;  /* 0x0000000000548947 */ /* 0x000fea0003800000 */
[----:B------:R-:W0:Y:S01]  /*1500*/  LDC.64 R8, c[0x0][0x388] ;  /* 0x0000e200ff087b82 */ /* 0x000e220000000a00 */
[----:B------:R-:W1:Y:S07]  /*1510*/  LDCU UR4, c[0x0][0x3a8] ;  /* 0x00007500ff0477ac */ /* 0x000e6e0008000800 */
[----:B------:R-:W2:Y:S08]  /*1520*/  LDC.64 R6, c[0x0][0x380] ;  /* 0x0000e000ff067b82 */ /* 0x000eb00000000a00 */
[----:B------:R-:W3:Y:S01]  /*1530*/  LDC.64 R10, c[0x0][0x390] ;  /* 0x0000e400ff0a7b82 */ /* 0x000ee20000000a00 */
[----:B0-----:R-:W-:-:S06]  /*1540*/  IMAD.WIDE.U32 R8, R15, 0x4, R8 ;  /* 0x000000040f087825 */ /* 0x001fcc00078e0008 */
[----:B------:R0:W4:Y:S01]  /*1550*/  LDG.E.CONSTANT R9, desc[UR16][R8.64] ;  /* 0x0000001008097981 */ /* 0x000122000c1e9900 */
[----:B--2---:R-:W-:-:S06]  /*1560*/  IMAD.WIDE.U32 R6, R15, 0x4, R6 ;  /* 0x000000040f067825 */ /* 0x004fcc00078e0006 */
[----:B------:R-:W2:Y:S01]  /*1570*/  LDG.E.CONSTANT R6, desc[UR16][R6.64] ;  /* 0x0000001006067981 */ /* 0x000ea2000c1e9900 */
[----:B---3--:R-:W-:-:S06]  /*1580*/  IMAD.WIDE.U32 R10, R15, 0x4, R10 ;  /* 0x000000040f0a7825 */ /* 0x008fcc00078e000a */
[----:B------:R-:W3:Y:S01]  /*1590*/  LDG.E.CONSTANT R10, desc[UR16][R10.64] ;  /* 0x000000100a0a7981 */ /* 0x000ee2000c1e9900 */
[----:B0-----:R-:W-:Y:S02]  /*15a0*/  IADD3 R8, PT, PT, R0, 0x1, RZ ;  /* 0x0000000100087810 */ /* 0x001fe40007ffe0ff */
[----:B------:R-:W-:Y:S01]  /*15b0*/  MOV R17, R14 ;  /* 0x0000000e00117202 */ /* 0x000fe20000000f00 */
[----:B----45:R-:W-:-:S04]  /*15c0*/  FADD R13, R4, -R9 ;  /* 0x80000009040d7221 */ /* 0x030fc80000000000 */
[----:B------:R-:W-:Y:S01]  /*15d0*/  FMUL R15, R13, R13 ;  /* 0x0000000d0d0f7220 */ /* 0x000fe20000400000 */
[----:B--2---:R-:W-:-:S04]  /*15e0*/  FADD R12, R3, -R6 ;  /* 0x80000006030c7221 */ /* 0x004fc80000000000 */
[----:B------:R-:W-:Y:S01]  /*15f0*/  FFMA R12, R12, R12, R15 ;  /* 0x0000000c0c0c7223 */ /* 0x000fe2000000000f */
[----:B---3--:R-:W-:-:S04]  /*1600*/  FADD R13, R5, -R10 ;  /* 0x8000000a050d7221 */ /* 0x008fc80000000000 */
[----:B------:R-:W-:-:S05]  /*1610*/  FFMA R12, R13, R13, R12 ;  /* 0x0000000d0d0c7223 */ /* 0x000fca000000000c */
[----:B-1----:R-:W-:-:S13]  /*1620*/  FSETP.GTU.AND P0, PT, R12, UR4, PT ;  /* 0x000000040c007c0b */ /* 0x002fda000bf0c000 */
[----:B------:R-:W-:-:S04]  /*1630*/  @P0 IADD3 R8, PT, PT, R0, RZ, RZ ;  /* 0x000000ff00080210 */ /* 0x000fc80007ffe0ff */
[----:B------:R-:W-:-:S07]  /*1640*/  MOV R0, R8 ;  /* 0x0000000800007202 */ /* 0x000fce0000000f00 */
.L_x_111:
[----:B------:R-:W-:Y:S05]  /*1650*/  BSYNC.RECONVERGENT B0 ;  /* 0x0000000000007941 */ /* 0x000fea0003800200 */
.L_x_110:
        /* <DEDUP_REMOVED lines=22> */
[----:B0-----:R-:W-:Y:S01]  /*17c0*/  IADD3 R8, PT, PT, R0, 0x1, RZ ;  /* 0x0000000100087810 */ /* 0x001fe20007ffe0ff */
        /* <DEDUP_REMOVED lines=9> */
.L_x_122:
[----:B------:R-:W-:Y:S05]  /*1860*/  BSYNC.RECONVERGENT B1 ;  /* 0x0000000000017941 */ /* 0x000fea0003800200 */
.L_x_121:
[----:B------:R-:W-:-:S05]  /*1870*/  VIADD R17, R17, 0x1 ;  /* 0x0000000111117836 */ /* 0x000fca0000000000 */
[----:B------:R-:W-:-:S13]  /*1880*/  ISETP.GE.AND P0, PT, R17, UR4, PT ;  /* 0x0000000411007c0c */ /* 0x000fda000bf06270 */
[----:B------:R-:W-:Y:S05]  /*1890*/  @P0 BRA `(.L_x_120) ;  /* 0x0000001000f80947 */ /* 0x000fea0003800000 */
[C---:B------:R-:W-:Y:S01]  /*18a0*/  IADD3 R6, PT, PT, R17.reuse, -UR4, RZ ;  /* 0x8000000411067c10 */ /* 0x040fe2000fffe0ff */
[----:B------:R-:W-:Y:S01]  /*18b0*/  BSSY.RECONVERGENT B1, `(.L_x_123) ;  /* 0x00000a2000017945 */ /* 0x000fe20003800200 */
[----:B------:R-:W-:Y:S02]  /*18c0*/  IADD3 R14, PT, PT, -R17, UR4, RZ ;  /* 0x00000004110e7c10 */ /* 0x000fe4000fffe1ff */
[----:B------:R-:W-:Y:S02]  /*18d0*/  ISETP.GT.U32.AND P1, PT, R6, -0x8, PT ;  /* 0xfffffff80600780c */ /* 0x000fe40003f24070 */
[----:B------:R-:W-:-:S11]  /*18e0*/  LOP3.LUT P0, R25, R14, 0x7, RZ, 0xc0, !PT ;  /* 0x000000070e197812 */ /* 0x000fd6000780c0ff */
[----:B------:R-:W-:Y:S05]  /*18f0*/  @P1 BRA `(.L_x_124) ;  /* 0x0000000800741947 */ /* 0x000fea0003800000 */
[----:B------:R-:W0:Y:S01]  /*1900*/  LDCU.128 UR12, c[0x0][0x390] ;  /* 0x00007200ff0c77ac */ /* 0x000e220008000c00 */
[----:B------:R-:W-:Y:S01]  /*1910*/  HFMA2 R6, -RZ, RZ, 0, 9.5367431640625e-07 ;  /* 0x00000010ff067431 */ /* 0x000fe200000001ff */
[----:B------:R-:W-:Y:S01]  /*1920*/  MOV R7, 0x0 ;  /* 0x0000000000077802 */ /* 0x000fe20000000f00 */
[----:B------:R-:W1:Y:S01]  /*1930*/  LDCU.128 UR8, c[0x0][0x380] ;  /* 0x00007000ff0877ac */ /* 0x000e620008000c00 */
[----:B------:R-:W-:-:S04]  /*1940*/  LOP3.LUT R15, R14, 0xfffffff8, RZ, 0xc0, !PT ;  /* 0xfffffff80e0f7812 */ /* 0x000fc800078ec0ff */
[----:B------:R-:W-:Y:S01]  /*1950*/  IADD3 R15, PT, PT, -R15, RZ, RZ ;  /* 0x000000ff0f0f7210 */ /* 0x000fe20007ffe1ff */
[----:B------:R-:W-:-:S03]  /*1960*/  IMAD.WIDE.U32 R6, R17, 0x4, R6 ;  /* 0x0000000411067825 */ /* 0x000fc600078e0006 */
[C---:B0-----:R-:W-:Y:S02]  /*1970*/  IADD3 R10, P1, PT, R6.reuse, UR14, RZ ;  /* 0x0000000e060a7c10 */ /* 0x041fe4000ff3e0ff */
[C---:B------:R-:W-:Y:S02]  /*1980*/  IADD3 R8, P4, PT, R6.reuse, UR12, RZ ;  /* 0x0000000c06087c10 */ /* 0x040fe4000ff9e0ff */
[C---:B-1----:R-:W-:Y:S02]  /*1990*/  IADD3 R16, P2, PT, R6.reuse, UR8, RZ ;  /* 0x0000000806107c10 */ /* 0x042fe4000ff5e0ff */
[----:B------:R-:W-:Y:S02]  /*19a0*/  IADD3 R12, P3, PT, R6, UR10, RZ ;  /* 0x0000000a060c7c10 */ /* 0x000fe4000ff7e0ff */
[C---:B------:R-:W-:Y:S02]  /*19b0*/  IADD3.X R19, PT, PT, R7.reuse, UR9, RZ, P2, !PT ;  /* 0x0000000907137c10 */ /* 0x040fe400097fe4ff */
[----:B------:R-:W-:-:S02]  /*19c0*/  IADD3.X R13, PT, PT, R7, UR11, RZ, P3, !PT ;  /* 0x0000000b070d7c10 */ /* 0x000fc40009ffe4ff */
[C---:B------:R-:W-:Y:S02]  /*19d0*/  IADD3.X R11, PT, PT, R7.reuse, UR15, RZ, P1, !PT ;  /* 0x0000000f070b7c10 */ /* 0x040fe40008ffe4ff */
[----:B------:R-:W-:-:S07]  /*19e0*/  IADD3.X R9, PT, PT, R7, UR13, RZ, P4, !PT ;  /* 0x0000000d07097c10 */ /* 0x000fce000a7fe4ff */
.L_x_125:
[----:B------:R-:W2:Y:S04]  /*19f0*/  LDG.E.CONSTANT R6, desc[UR16][R10.64+-0x10] ;  /* 0xfffff0100a067981 */ /* 0x000ea8000c1e9900 */
[----:B------:R-:W3:Y:S01]  /*1a00*/  LDG.E.CONSTANT R18, desc[UR16][R10.64+-0xc] ;  /* 0xfffff4100a127981 */ /* 0x000ee2000c1e9900 */
[----:B------:R-:W-:-:S03]  /*1a10*/  MOV R7, R19 ;  /* 0x0000001300077202 */ /* 0x000fc60000000f00 */
[----:B------:R-:W4:Y:S01]  /*1a20*/  LDG.E.CONSTANT R20, desc[UR16][R10.64+-0x8] ;  /* 0xfffff8100a147981 */ /* 0x000f22000c1e9900 */
[----:B--2---:R-:W-:Y:S02]  /*1a30*/  ISETP.NE.AND P6, PT, R6, RZ, PT ;  /* 0x000000ff0600720c */ /* 0x004fe40003fc5270 */
[----:B------:R-:W-:Y:S02]  /*1a40*/  MOV R6, R16 ;  /* 0x0000001000067202 */ /* 0x000fe40000000f00 */
[----:B---3--:R-:W-:Y:S01]  /*1a50*/  ISETP.NE.AND P5, PT, R18, RZ, PT ;  /* 0x000000ff1200720c */ /* 0x008fe20003fa5270 */
[----:B------:R-:W2:Y:S08]  /*1a60*/  LDG.E.CONSTANT R16, desc[UR16][R10.64+-0x4] ;  /* 0xfffffc100a107981 */ /* 0x000eb0000c1e9900 */
[----:B------:R-:W3:Y:S01]  /*1a70*/  @P6 LDG.E.CONSTANT R21, desc[UR16][R12.64+-0x10] ;  /* 0xfffff0100c156981 */ /* 0x000ee2000c1e9900 */
[----:B------:R-:W0:Y:S03]  /*1a80*/  @P6 LDC R23, c[0x0][0x3a8] ;  /* 0x0000ea00ff176b82 */ /* 0x000e260000000800 */
[----:B------:R-:W2:Y:S04]  /*1a90*/  @P6 LDG.E.CONSTANT R26, desc[UR16][R6.64+-0x10] ;  /* 0xfffff010061a6981 */ /* 0x000ea8000c1e9900 */
[----:B------:R-:W2:Y:S04]  /*1aa0*/  @P6 LDG.E.CONSTANT R22, desc[UR16][R8.64+-0x10] ;  /* 0xfffff01008166981 */ /* 0x000ea8000c1e9900 */
[----:B------:R-:W2:Y:S04]  /*1ab0*/  @P5 LDG.E.CONSTANT R19, desc[UR16][R12.64+-0xc] ;  /* 0xfffff4100c135981 */ /* 0x000ea8000c1e9900 */
[----:B------:R-:W2:Y:S04]  /*1ac0*/  @P5 LDG.E.CONSTANT R24, desc[UR16][R6.64+-0xc] ;  /* 0xfffff41006185981 */ /* 0x000ea8000c1e9900 */
[----:B------:R-:W2:Y:S01]  /*1ad0*/  @P5 LDG.E.CONSTANT R18, desc[UR16][R8.64+-0xc] ;  /* 0xfffff41008125981 */ /* 0x000ea2000c1e9900 */
[----:B----4-:R-:W-:-:S03]  /*1ae0*/  ISETP.NE.AND P2, PT, R20, RZ, PT ;  /* 0x000000ff1400720c */ /* 0x010fc60003f45270 */
[----:B------:R-:W4:Y:S01]  /*1af0*/  LDG.E.CONSTANT R20, desc[UR16][R10.64] ;  /* 0x000000100a147981 */ /* 0x000f22000c1e9900 */
[----:B---3-5:R-:W-:Y:S01]  /*1b00*/  @P6 FADD R21, R4, -R21 ;  /* 0x8000001504156221 */ /* 0x028fe20000000000 */
[----:B--2---:R-:W-:-:S03]  /*1b10*/  @P6 FADD R26, R3, -R26 ;  /* 0x8000001a031a6221 */ /* 0x004fc60000000000 */
[----:B------:R-:W-:Y:S01]  /*1b20*/  @P6 FMUL R21, R21, R21 ;  /* 0x0000001515156220 */ /* 0x000fe20000400000 */
[----:B------:R-:W-:-:S03]  /*1b30*/  @P6 FADD R22, R5, -R22 ;  /* 0x8000001605166221 */ /* 0x000fc60000000000 */
[----:B------:R-:W-:-:S04]  /*1b40*/  @P6 FFMA R21, R26, R26, R21 ;  /* 0x0000001a1a156223 */ /* 0x000fc80000000015 */
[----:B------:R-:W-:Y:S02]  /*1b50*/  @P6 FFMA R26, R22, R22, R21 ;  /* 0x00000016161a6223 */ /* 0x000fe40000000015 */
[----:B------:R-:W2:Y:S04]  /*1b60*/  @P2 LDG.E.CONSTANT R21, desc[UR16][R12.64+-0x8] ;  /* 0xfffff8100c152981 */ /* 0x000ea8000c1e9900 */
[----:B------:R-:W3:Y:S01]  /*1b70*/  @P2 LDG.E.CONSTANT R22, desc[UR16][R6.64+-0x8] ;  /* 0xfffff81006162981 */ /* 0x000ee2000c1e9900 */
[----:B0-----:R-:W-:-:S03]  /*1b80*/  FSETP.GTU.AND P3, PT, R26, R23, P6 ;  /* 0x000000171a00720b */ /* 0x001fc6000376c000 */
[----:B------:R-:W3:Y:S01]  /*1b90*/  @P2 LDG.E.CONSTANT R26, desc[UR16][R8.64+-0x8] ;  /* 0xfffff810081a2981 */ /* 0x000ee2000c1e9900 */
[----:B------:R-:W-:Y:S01]  /*1ba0*/  ISETP.NE.AND P1, PT, R16, RZ, PT ;  /* 0x000000ff1000720c */ /* 0x000fe20003f25270 */
[----:B------:R-:W-:Y:S01]  /*1bb0*/  @P5 FADD R19, R4, -R19 ;  /* 0x8000001304135221 */ /* 0x000fe20000000000 */
[----:B------:R-:W-:Y:S01]  /*1bc0*/  @P5 FADD R24, R3, -R24 ;  /* 0x8000001803185221 */ /* 0x000fe20000000000 */
[----:B------:R-:W3:Y:S02]  /*1bd0*/  LDG.E.CONSTANT R23, desc[UR16][R10.64+0x4] ;  /* 0x000004100a177981 */ /* 0x000ee4000c1e9900 */
[----:B------:R-:W-:-:S04]  /*1be0*/  @P5 FMUL R19, R19, R19 ;  /* 0x0000001313135220 */ /* 0x000fc80000400000 */
[----:B------:R-:W-:Y:S01]  /*1bf0*/  @P5 FFMA R27, R24, R24, R19 ;  /* 0x00000018181b5223 */ /* 0x000fe20000000013 */
[----:B------:R-:W-:Y:S01]  /*1c00*/  @P5 FADD R18, R5, -R18 ;  /* 0x8000001205125221 */ /* 0x000fe20000000000 */
[----:B------:R-:W3:Y:S04]  /*1c10*/  LDG.E.CONSTANT R24, desc[UR16][R10.64+0x8] ;  /* 0x000008100a187981 */ /* 0x000ee8000c1e9900 */
[----:B------:R-:W3:Y:S04]  /*1c20*/  @P1 LDG.E.CONSTANT R19, desc[UR16][R12.64+-0x4] ;  /* 0xfffffc100c131981 */ /* 0x000ee8000c1e9900 */
[----:B------:R-:W3:Y:S01]  /*1c30*/  @P1 LDG.E.CONSTANT R16, desc[UR16][R6.64+-0x4] ;  /* 0xfffffc1006101981 */ /* 0x000ee2000c1e9900 */
[----:B------:R-:W-:-:S02]  /*1c40*/  @P5 FFMA R27, R18, R18, R27 ;  /* 0x00000012121b5223 */ /* 0x000fc4000000001b */
[----:B------:R-:W0:Y:S03]  /*1c50*/  @P5 LDC R18, c[0x0][0x3a8] ;  /* 0x0000ea00ff125b82 */ /* 0x000e260000000800 */
[----:B0-----:R-:W-:Y:S02]  /*1c60*/  FSETP.GTU.AND P4, PT, R27, R18, P5 ;  /* 0x000000121b00720b */ /* 0x001fe40002f8c000 */
[----:B------:R-:W3:Y:S01]  /*1c70*/  @P1 LDG.E.CONSTANT R18, desc[UR16][R8.64+-0x4] ;  /* 0xfffffc1008121981 */ /* 0x000ee2000c1e9900 */
[C---:B------:R-:W-:Y:S02]  /*1c80*/  @P6 IADD3 R27, PT, PT, R0.reuse, 0x1, RZ ;  /* 0x00000001001b6810 */ /* 0x040fe40007ffe0ff */
[----:B------:R-:W-:Y:S02]  /*1c90*/  @P3 IADD3 R27, PT, PT, R0, RZ, RZ ;  /* 0x000000ff001b3210 */ /* 0x000fe40007ffe0ff */
[----:B----4-:R-:W-:-:S02]  /*1ca0*/  ISETP.NE.AND P3, PT, R20, RZ, PT ;  /* 0x000000ff1400720c */ /* 0x010fc40003f65270 */
[----:B------:R-:W0:Y:S01]  /*1cb0*/  @P2 LDC R20, c[0x0][0x3a8] ;  /* 0x0000ea00ff142b82 */ /* 0x000e220000000800 */
[----:B------:R-:W-:Y:S01]  /*1cc0*/  @P6 MOV R0, R27 ;  /* 0x0000001b00006202 */ /* 0x000fe20000000f00 */
[----:B--2---:R-:W-:Y:S01]  /*1cd0*/  @P2 FADD R21, R4, -R21 ;  /* 0x8000001504152221 */ /* 0x004fe20000000000 */
[----:B---3--:R-:W-:-:S03]  /*1ce0*/  @P2 FADD R22, R3, -R22 ;  /* 0x8000001603162221 */ /* 0x008fc60000000000 */
[----:B------:R-:W-:Y:S01]  /*1cf0*/  @P2 FMUL R21, R21, R21 ;  /* 0x0000001515152220 */ /* 0x000fe20000400000 */
[----:B------:R-:W-:-:S03]  /*1d00*/  @P2 FADD R26, R5, -R26 ;  /* 0x8000001a051a2221 */ /* 0x000fc60000000000 */
[----:B------:R-:W-:Y:S02]  /*1d10*/  @P2 FFMA R21, R22, R22, R21 ;  /* 0x0000001616152223 */ /* 0x000fe40000000015 */
[----:B------:R-:W2:Y:S02]  /*1d20*/  @P3 LDG.E.CONSTANT R22, desc[UR16][R8.64] ;  /* 0x0000001008163981 */ /* 0x000ea4000c1e9900 */
[----:B------:R-:W-:Y:S02]  /*1d30*/  @P2 FFMA R29, R26, R26, R21 ;  /* 0x0000001a1a1d2223 */ /* 0x000fe40000000015 */
[----:B------:R-:W3:Y:S03]  /*1d40*/  @P3 LDG.E.CONSTANT R21, desc[UR16][R12.64] ;  /* 0x000000100c153981 */ /* 0x000ee6000c1e9900 */
[----:B0-----:R-:W-:Y:S02]  /*1d50*/  FSETP.GTU.AND P6, PT, R29, R20, P2 ;  /* 0x000000141d00720b */ /* 0x001fe400017cc000 */
[----:B------:R-:W4:Y:S01]  /*1d60*/  @P3 LDG.E.CONSTANT R20, desc[UR16][R6.64] ;  /* 0x0000001006143981 */ /* 0x000f22000c1e9900 */
[----:B------:R-:W-:-:S02]  /*1d70*/  @P5 IADD3 R26, PT, PT, R0, 0x1, RZ ;  /* 0x00000001001a5810 */ /* 0x000fc40007ffe0ff */
[----:B------:R-:W-:Y:S02]  /*1d80*/  @P4 IADD3 R26, PT, PT, R0, RZ, RZ ;  /* 0x000000ff001a4210 */ /* 0x000fe40007ffe0ff */
[----:B------:R-:W-:Y:S02]  /*1d90*/  ISETP.NE.AND P4, PT, R23, RZ, PT ;  /* 0x000000ff1700720c */ /* 0x000fe40003f85270 */
[----:B------:R-:W2:Y:S01]  /*1da0*/  LDG.E.CONSTANT R23, desc[UR16][R10.64+0xc] ;  /* 0x00000c100a177981 */ /* 0x000ea2000c1e9900 */
[----:B------:R-:W-:Y:S01]  /*1db0*/  @P1 FADD R19, R4, -R19 ;  /* 0x8000001304131221 */ /* 0x000fe20000000000 */
[----:B------:R-:W-:-:S03]  /*1dc0*/  @P1 FADD R16, R3, -R16 ;  /* 0x8000001003101221 */ /* 0x000fc60000000000 */
[----:B------:R-:W-:-:S04]  /*1dd0*/  @P1 FMUL R19, R19, R19 ;  /* 0x0000001313131220 */ /* 0x000fc80000400000 */
[----:B------:R-:W-:Y:S02]  /*1de0*/  @P1 FFMA R27, R16, R16, R19 ;  /* 0x00000010101b1223 */ /* 0x000fe40000000013 */
[----:B------:R-:W2:Y:S04]  /*1df0*/  @P4 LDG.E.CONSTANT R19, desc[UR16][R12.64+0x4] ;  /* 0x000004100c134981 */ /* 0x000ea8000c1e9900 */
[----:B------:R-:W2:Y:S01]  /*1e00*/  @P4 LDG.E.CONSTANT R16, desc[UR16][R6.64+0x4] ;  /* 0x0000041006104981 */ /* 0x000ea2000c1e9900 */
[----:B------:R-:W-:-:S04]  /*1e10*/  @P1 FADD R18, R5, -R18 ;  /* 0x8000001205121221 */ /* 0x000fc80000000000 */
[----:B------:R-:W-:Y:S02]  /*1e20*/  @P1 FFMA R27, R18, R18, R27 ;  /* 0x00000012121b1223 */ /* 0x000fe4000000001b */
[----:B------:R-:W0:Y:S01]  /*1e30*/  @P1 LDC R18, c[0x0][0x3a8] ;  /* 0x0000ea00ff121b82 */ /* 0x000e220000000800 */
[----:B------:R-:W-:-:S04]  /*1e40*/  @P5 MOV R0, R26 ;  /* 0x0000001a00005202 */ /* 0x000fc80000000f00 */
[C---:B------:R-:W-:Y:S02]  /*1e50*/  @P2 IADD3 R26, PT, PT, R0.reuse, 0x1, RZ ;  /* 0x00000001001a2810 */ /* 0x040fe40007ffe0ff */
[----:B0-----:R-:W-:Y:S02]  /*1e60*/  FSETP.GTU.AND P5, PT, R27, R18, P1 ;  /* 0x000000121b00720b */ /* 0x001fe40000fac000 */
[----:B------:R-:W2:Y:S01]  /*1e70*/  @P4 LDG.E.CONSTANT R18, desc[UR16][R8.64+0x4] ;  /* 0x0000041008124981 */ /* 0x000ea2000c1e9900 */
[----:B------:R-:W-:Y:S02]  /*1e80*/  @P6 IADD3 R26, PT, PT, R0, RZ, RZ ;  /* 0x000000ff001a6210 */ /* 0x000fe40007ffe0ff */
[----:B------:R-:W-:Y:S02]  /*1e90*/  ISETP.NE.AND P6, PT, R24, RZ, PT ;  /* 0x000000ff1800720c */ /* 0x000fe40003fc5270 */
[----:B------:R-:W0:Y:S01]  /*1ea0*/  @P3 LDC R24, c[0x0][0x3a8] ;  /* 0x0000ea00ff183b82 */ /* 0x000e220000000800 */
[----:B------:R-:W-:-:S02]  /*1eb0*/  @P2 IMAD.MOV.U32 R0, RZ, RZ, R26 ;  /* 0x000000ffff002224 */ /* 0x000fc400078e001a */
[----:B---3--:R-:W-:-:S04]  /*1ec0*/  @P3 FADD R21, R4, -R21 ;  /* 0x8000001504153221 */ /* 0x008fc80000000000 */
[----:B------:R-:W-:Y:S01]  /*1ed0*/  @P3 FMUL R21, R21, R21 ;  /* 0x0000001515153220 */ /* 0x000fe20000400000 */
[----:B----4-:R-:W-:-:S04]  /*1ee0*/  @P3 FADD R20, R3, -R20 ;  /* 0x8000001403143221 */ /* 0x010fc80000000000 */
[----:B------:R-:W-:Y:S02]  /*1ef0*/  @P3 FFMA R27, R20, R20, R21 ;  /* 0x00000014141b3223 */ /* 0x000fe40000000015 */
[----:B------:R-:W3:Y:S01]  /*1f00*/  @P6 LDG.E.CONSTANT R21, desc[UR16][R12.64+0x8] ;  /* 0x000008100c156981 */ /* 0x000ee2000c1e9900 */
[----:B--2---:R-:W-:-:S03]  /*1f10*/  ISETP.NE.AND P2, PT, R23, RZ, PT ;  /* 0x000000ff1700720c */ /* 0x004fc60003f45270 */
[----:B------:R-:W2:Y:S01]  /*1f20*/  @P6 LDG.E.CONSTANT R20, desc[UR16][R6.64+0x8] ;  /* 0x0000081006146981 */ /* 0x000ea2000c1e9900 */
        /* <DEDUP_REMOVED lines=19> */
[----:B------:R-:W-:Y:S02]  /*2060*/  IADD3 R15, PT, PT, R15, 0x8, RZ ;  /* 0x000000080f0f7810 */ /* 0x000fe40007ffe0ff */
[----:B------:R-:W-:Y:S01]  /*2070*/  IADD3 R17, PT, PT, R17, 0x8, RZ ;  /* 0x0000000811117810 */ /* 0x000fe20007ffe0ff */
[----:B---3--:R-:W-:Y:S01]  /*2080*/  @P6 FADD R21, R4, -R21 ;  /* 0x8000001504156221 */ /* 0x008fe20000000000 */
[----:B--2---:R-:W-:-:S03]  /*2090*/  @P6 FADD R20, R3, -R20 ;  /* 0x8000001403146221 */ /* 0x004fc60000000000 */
[----:B------:R-:W-:-:S04]  /*20a0*/  @P6 FMUL R23, R21, R21 ;  /* 0x0000001515176220 */ /* 0x000fc80000400000 */
[----:B------:R-:W-:Y:S02]  /*20b0*/  @P6 FFMA R23, R20, R20, R23 ;  /* 0x0000001414176223 */ /* 0x000fe40000000017 */
[----:B------:R-:W1:Y:S01]  /*20c0*/  @P2 LDC R20, c[0x0][0x3a8] ;  /* 0x0000ea00ff142b82 */ /* 0x000e620000000800 */
[----:B----4-:R-:W-:Y:S01]  /*20d0*/  @P6 FADD R22, R5, -R22 ;  /* 0x8000001605166221 */ /* 0x010fe20000000000 */
[----:B------:R-:W-:Y:S01]  /*20e0*/  @P3 IADD3 R21, PT, PT, R0, 0x1, RZ ;  /* 0x0000000100153810 */ /* 0x000fe20007ffe0ff */
[----:B------:R-:W-:Y:S01]  /*20f0*/  @P2 FADD R19, R4, -R19 ;  /* 0x8000001304132221 */ /* 0x000fe20000000000 */
[----:B------:R-:W-:Y:S01]  /*2100*/  @P5 IADD3 R21, PT, PT, R0, RZ, RZ ;  /* 0x000000ff00155210 */ /* 0x000fe20007ffe0ff */
[----:B------:R-:W-:Y:S01]  /*2110*/  @P6 FFMA R23, R22, R22, R23 ;  /* 0x0000001616176223 */ /* 0x000fe20000000017 */
[----:B------:R-:W-:Y:S01]  /*2120*/  @P2 FADD R16, R3, -R16 ;  /* 0x8000001003102221 */ /* 0x000fe20000000000 */
[----:B------:R-:W-:Y:S01]  /*2130*/  @P2 FMUL R19, R19, R19 ;  /* 0x0000001313132220 */ /* 0x000fe20000400000 */
[----:B------:R-:W-:-:S02]  /*2140*/  @P3 MOV R0, R21 ;  /* 0x0000001500003202 */ /* 0x000fc40000000f00 */
[----:B0-----:R-:W-:Y:S01]  /*2150*/  FSETP.GTU.AND P3, PT, R23, R18, P6 ;  /* 0x000000121700720b */ /* 0x001fe2000376c000 */
[----:B------:R-:W-:Y:S01]  /*2160*/  @P2 FFMA R19, R16, R16, R19 ;  /* 0x0000001010132223 */ /* 0x000fe20000000013 */
[----:B------:R-:W-:Y:S01]  /*2170*/  @P2 FADD R24, R5, -R24 ;  /* 0x8000001805182221 */ /* 0x000fe20000000000 */
[C---:B------:R-:W-:Y:S02]  /*2180*/  @P4 IADD3 R21, PT, PT, R0.reuse, 0x1, RZ ;  /* 0x0000000100154810 */ /* 0x040fe40007ffe0ff */
[----:B------:R-:W-:Y:S01]  /*2190*/  @P1 IADD3 R21, PT, PT, R0, RZ, RZ ;  /* 0x000000ff00151210 */ /* 0x000fe20007ffe0ff */
[----:B------:R-:W-:-:S03]  /*21a0*/  @P2 FFMA R19, R24, R24, R19 ;  /* 0x0000001818132223 */ /* 0x000fc60000000013 */
[----:B------:R-:W-:Y:S02]  /*21b0*/  @P4 MOV R0, R21 ;  /* 0x0000001500004202 */ /* 0x000fe40000000f00 */
[----:B-1----:R-:W-:Y:S02]  /*21c0*/  FSETP.GTU.AND P1, PT, R19, R20, P2 ;  /* 0x000000141300720b */ /* 0x002fe4000172c000 */
[C---:B------:R-:W-:Y:S02]  /*21d0*/  @P6 IADD3 R16, PT, PT, R0.reuse, 0x1, RZ ;  /* 0x0000000100106810 */ /* 0x040fe40007ffe0ff */
[----:B------:R-:W-:Y:S02]  /*21e0*/  @P3 IADD3 R16, PT, PT, R0, RZ, RZ ;  /* 0x000000ff00103210 */ /* 0x000fe40007ffe0ff */
[----:B------:R-:W-:Y:S02]  /*21f0*/  ISETP.NE.AND P3, PT, R15, RZ, PT ;  /* 0x000000ff0f00720c */ /* 0x000fe40003f65270 */
[----:B------:R-:W-:-:S02]  /*2200*/  @P6 MOV R0, R16 ;  /* 0x0000001000006202 */ /* 0x000fc40000000f00 */
[----:B------:R-:W-:Y:S02]  /*2210*/  IADD3 R10, P6, PT, R10, 0x20, RZ ;  /* 0x000000200a0a7810 */ /* 0x000fe40007fde0ff */
[----:B------:R-:W-:Y:S01]  /*2220*/  @P2 IADD3 R18, PT, PT, R0, 0x1, RZ ;  /* 0x0000000100122810 */ /* 0x000fe20007ffe0ff */
[----:B------:R-:W-:Y:S01]  /*2230*/  @P1 IMAD.MOV R18, RZ, RZ, R0 ;  /* 0x000000ffff121224 */ /* 0x000fe200078e0200 */
        /* <DEDUP_REMOVED lines=9> */
.L_x_124:
[----:B------:R-:W-:Y:S05]  /*22d0*/  BSYNC.RECONVERGENT B1 ;  /* 0x0000000000017941 */ /* 0x000fea0003800200 */
.L_x_123:
[----:B------:R-:W-:Y:S05]  /*22e0*/  @!P0 BRA `(.L_x_120) ;  /* 0x0000000800648947 */ /* 0x000fea0003800000 */
[----:B------:R-:W-:Y:S01]  /*22f0*/  ISETP.GE.U32.AND P1, PT, R25, 0x4, PT ;  /* 0x000000041900780c */ /* 0x000fe20003f26070 */
[----:B------:R-:W-:Y:S01]  /*2300*/  BSSY.RECONVERGENT B1, `(.L_x_126) ;  /* 0x000004d000017945 */ /* 0x000fe20003800200 */
[----:B------:R-:W-:-:S04]  /*2310*/  LOP3.LUT R23, R14, 0x3, RZ, 0xc0, !PT ;  /* 0x000000030e177812 */ /* 0x000fc800078ec0ff */
[----:B------:R-:W-:-:S07]  /*2320*/  ISETP.NE.AND P0, PT, R23, RZ, PT ;  /* 0x000000ff1700720c */ /* 0x000fce0003f05270 */
[----:B------:R-:W-:Y:S06]  /*2330*/  @!P1 BRA `(.L_x_127) ;  /* 0x0000000400249947 */ /* 0x000fec0003800000 */
        /* <DEDUP_REMOVED lines=10> */
[----:B0-----:R-:W-:-:S04]  /*23e0*/  IMAD.WIDE.U32 R6, R17, 0x4, R6 ;  /* 0x0000000411067825 */ /* 0x001fc800078e0006 */
[----:B--2---:R-:W-:Y:S01]  /*23f0*/  IMAD.WIDE.U32 R10, R17, 0x4, R10 ;  /* 0x00000004110a7825 */ /* 0x004fe200078e000a */
        /* <DEDUP_REMOVED lines=19> */
[----:B------:R-:W-:-:S07]  /*2530*/  @P5 IADD3 R7, PT, PT, R0, 0x1, RZ ;  /* 0x0000000100075810 */ /* 0x000fce0007ffe0ff */
        /* <DEDUP_REMOVED lines=36> */
[----:B------:R-:W-:-:S05]  /*2780*/  @P5 IADD3 R6, PT, PT, R0, RZ, RZ ;  /* 0x000000ff00065210 */ /* 0x000fca0007ffe0ff */
[----:B------:R-:W-:-:S05]  /*2790*/  @P2 IMAD.MOV.U32 R0, RZ, RZ, R6 ;  /* 0x000000ffff002224 */ /* 0x000fca00078e0006 */
[C---:B------:R-:W-:Y:S02]  /*27a0*/  @P1 IADD3 R6, PT, PT, R0.reuse, 0x1, RZ ;  /* 0x0000000100061810 */ /* 0x040fe40007ffe0ff */
[----:B------:R-:W-:-:S04]  /*27b0*/  @P3 IADD3 R6, PT, PT, R0, RZ, RZ ;  /* 0x000000ff00063210 */ /* 0x000fc80007ffe0ff */
[----:B------:R-:W-:-:S07]  /*27c0*/  @P1 MOV R0, R6 ;  /* 0x0000000600001202 */ /* 0x000fce0000000f00 */
.L_x_127:
[----:B------:R-:W-:Y:S05]  /*27d0*/  BSYNC.RECONVERGENT B1 ;  /* 0x0000000000017941 */ /* 0x000fea0003800200 */
.L_x_126:
[----:B------:R-:W-:Y:S05]  /*27e0*/  @!P0 BRA `(.L_x_120) ;  /* 0x0000000400248947 */ /* 0x000fea0003800000 */
        /* <DEDUP_REMOVED lines=41> */
[----:B------:R-:W-:-:S04]  /*2a80*/  @P3 IADD3 R6, PT, PT, R0, RZ, RZ ;  /* 0x000000ff00063210 */ /* 0x000fc80007ffe0ff */
[----:B------:R-:W-:-:S04]  /*2a90*/  @P0 MOV R0, R6 ;  /* 0x0000000600000202 */ /* 0x000fc80000000f00 */
[----:B------:R-:W-:-:S03]  /*2aa0*/  @P1 IADD3 R6, PT, PT, R0, 0x1, RZ ;  /* 0x0000000100061810 */ /* 0x000fc60007ffe0ff */
[----:B------:R-:W-:-:S04]  /*2ab0*/  @P4 IADD3 R6, PT, PT, R0, RZ, RZ ;  /* 0x000000ff00064210 */ /* 0x000fc80007ffe0ff */
[----:B------:R-:W-:-:S07]  /*2ac0*/  @P1 MOV R0, R6 ;  /* 0x0000000600001202 */ /* 0x000fce0000000f00 */
.L_x_129:
[----:B------:R-:W-:Y:S05]  /*2ad0*/  BSYNC.RECONVERGENT B1 ;  /* 0x0000000000017941 */ /* 0x000fea0003800200 */
.L_x_128:
[----:B------:R-:W-:Y:S05]  /*2ae0*/  @P2 BRA `(.L_x_120) ;  /* 0x0000000000642947 */ /* 0x000fea0003800000 */
        /* <DEDUP_REMOVED lines=21> */
[----:B-1----:R-:W-:Y:S02]  /*2c40*/  FSETP.GTU.AND P0, PT, R4, UR5, PT ;  /* 0x0000000504007c0b */ /* 0x002fe4000bf0c000 */
[----:B------:R-:W-:-:S11]  /*2c50*/  IADD3 R3, PT, PT, R0, 0x1, RZ ;  /* 0x0000000100037810 */ /* 0x000fd60007ffe0ff */
[----:B------:R-:W-:-:S04]  /*2c60*/  @P0 IADD3 R3, PT, PT, R0, RZ, RZ ;  /* 0x000000ff00030210 */ /* 0x000fc80007ffe0ff */
[----:B------:R-:W-:-:S07]  /*2c70*/  MOV R0, R3 ;  /* 0x0000000300007202 */ /* 0x000fce0000000f00 */
.L_x_120:
[----:B------:R-:W-:Y:S05]  /*2c80*/  BSYNC.RECONVERGENT B0 ;  /* 0x0000000000007941 */ /* 0x000fea0003800200 */
.L_x_119:
[----:B-----5:R-:W0:Y:S02]  /*2c90*/  LDC.64 R4, c[0x0][0x3a0] ;  /* 0x0000e800ff047b82 */ /* 0x020e240000000a00 */
[----:B0-----:R-:W-:-:S05]  /*2ca0*/  IMAD.WIDE R4, R2, 0x4, R4 ;  /* 0x0000000402047825 */ /* 0x001fca00078e0204 */
[----:B------:R-:W-:Y:S01]  /*2cb0*/  STG.E desc[UR16][R4.64], R0 ;  /* 0x0000000004007986 */ /* 0x000fe2000c101910 */
[----:B------:R-:W-:Y:S05]  /*2cc0*/  EXIT ;  /* 0x000000000000794d */ /* 0x000fea0003800000 */
.L_x_130:
        /* <DEDUP_REMOVED lines=11> */
.L_x_208:


//--------------------- .text.generate_alpha_spheres --------------------------
	.section	.text.generate_alpha_spheres,"ax",@progbits
	.align	128
        .global         generate_alpha_spheres
        .type           generate_alpha_spheres,@function
        .size           generate_alpha_spheres,(.L_x_200 - generate_alpha_spheres)
        .other          generate_alpha_spheres,@"STO_CUDA_ENTRY STV_DEFAULT"
generate_alpha_spheres:
.text.generate_alpha_spheres:
[----:B------:R-:W-:Y:S01]  /*0000*/  LDC R1, c[0x0][0x37c] ;  /* 0x0000df00ff017b82 */ /* 0x000fe20000000800 */
[----:B------:R-:W0:Y:S07]  /*0010*/  S2R R3, SR_TID.X ;  /* 0x0000000000037919 */ /* 0x000e2e0000002100 */
[----:B------:R-:W1:Y:S01]  /*0020*/  LDC.64 R4, c[0x0][0x3c0] ;  /* 0x0000f000ff047b82 */ /* 0x000e620000000a00 */
[----:B------:R-:W2:Y:S01]  /*0030*/  LDCU UR5, c[0x0][0x3c8] ;  /* 0x00007900ff0577ac */ /* 0x000ea20008000800 */
[----:B------:R-:W3:Y:S06]  /*0040*/  LDCU UR6, c[0x0][0x418] ;  /* 0x00008300ff0677ac */ /* 0x000eec0008000800 */
[----:B------:R-:W0:Y:S08]  /*0050*/  S2UR UR4, SR_CTAID.X ;  /* 0x00000000000479c3 */ /* 0x000e300000002500 */
[----:B------:R-:W0:Y:S01]  /*0060*/  LDC R8, c[0x0][0x360] ;  /* 0x0000d800ff087b82 */ /* 0x000e220000000800 */
[----:B-1----:R-:W-:-:S04]  /*0070*/  IMAD R5, R5, R4, RZ ;  /* 0x0000000405057224 */ /* 0x002fc800078e02ff */
[----:B--2---:R-:W-:Y:S02]  /*0080*/  IMAD R0, R5, UR5, RZ ;  /* 0x0000000505007c24 */ /* 0x004fe4000f8e02ff */
[----:B0-----:R-:W-:-:S03]  /*0090*/  IMAD R8, R8, UR4, R3 ;  /* 0x0000000408087c24 */ /* 0x001fc6000f8e0203 */
[----:B---3--:R-:W-:-:S04]  /*00a0*/  VIMNMX R3, PT, PT, R0, UR6, PT ;  /* 0x0000000600037c48 */ /* 0x008fc8000bfe0100 */
[----:B------:R-:W-:-:S13]  /*00b0*/  ISETP.GT.AND P0, PT, R3, R8, PT ;  /* 0x000000080300720c */ /* 0x000fda0003f04270 */
[----:B------:R-:W-:Y:S05]  /*00c0*/  @!P0 EXIT ;  /* 0x000000000000894d */ /* 0x000fea0003800000 */
[-C--:B------:R-:W-:Y:S01]  /*00d0*/  IABS R7, R5.reuse ;  /* 0x0000000500077213 */ /* 0x080fe20000000000 */
[----:B------:R-:W0:Y:S01]  /*00e0*/  LDCU UR4, c[0x0][0x3bc] ;  /* 0x00007780ff0477ac */ /* 0x000e220008000800 */
[----:B------:R-:W-:Y:S01]  /*00f0*/  IABS R10, R8 ;  /* 0x00000008000a7213 */ /* 0x000fe20000000000 */
[----:B------:R-:W-:Y:S01]  /*0100*/  HFMA2 R20, -RZ, RZ, 0, 0 ;  /* 0x00000000ff147431 */ /* 0x000fe200000001ff */
[----:B------:R-:W1:Y:S01]  /*0110*/  I2F.RP R0, R7 ;  /* 0x0000000700007306 */ /* 0x000e620000209400 */
[----:B------:R-:W-:Y:S01]  /*0120*/  IABS R11, R5 ;  /* 0x00000005000b7213 */ /* 0x000fe20000000000 */
[----:B------:R-:W2:Y:S01]  /*0130*/  LDCU.64 UR16, c[0x0][0x358] ;  /* 0x00006b00ff1077ac */ /* 0x000ea20008000a00 */
[----:B------:R-:W-:Y:S01]  /*0140*/  ISETP.GE.AND P4, PT, R8, RZ, PT ;  /* 0x000000ff0800720c */ /* 0x000fe20003f86270 */
[----:B------:R-:W-:-:S04]  /*0150*/  IMAD.MOV.U32 R23, RZ, RZ, 0x501502f9 ;  /* 0x501502f9ff177424 */ /* 0x000fc800078e00ff */
[----:B-1----:R-:W1:Y:S02]  /*0160*/  MUFU.RCP R0, R0 ;  /* 0x0000000000007308 */ /* 0x002e640000001000 */
[----:B-1----:R-:W-:Y:S02]  /*0170*/  IADD3 R2, PT, PT, R0, 0xffffffe, RZ ;  /* 0x0ffffffe00027810 */ /* 0x002fe40007ffe0ff */
[----:B------:R-:W-:-:S04]  /*0180*/  IABS R0, R4 ;  /* 0x0000000400007213 */ /* 0x000fc80000000000 */
[----:B------:R1:W3:Y:S02]  /*0190*/  F2I.FTZ.U32.TRUNC.NTZ R3, R2 ;  /* 0x0000000200037305 */ /* 0x0002e4000021f000 */
[----:B-1----:R-:W-:Y:S02]  /*01a0*/  HFMA2 R2, -RZ, RZ, 0, 0 ;  /* 0x00000000ff027431 */ /* 0x002fe400000001ff */
[----:B---3--:R-:W-:-:S04]  /*01b0*/  IMAD.MOV R6, RZ, RZ, -R3 ;  /* 0x000000ffff067224 */ /* 0x008fc800078e0a03 */
[----:B------:R-:W-:-:S04]  /*01c0*/  IMAD R9, R6, R7, RZ ;  /* 0x0000000706097224 */ /* 0x000fc800078e02ff */
[----:B------:R-:W-:Y:S01]  /*01d0*/  IMAD.HI.U32 R6, R3, R9, R2 ;  /* 0x0000000903067227 */ /* 0x000fe200078e0002 */
[----:B------:R-:W-:-:S03]  /*01e0*/  IADD3 R2, PT, PT, RZ, -R11, RZ ;  /* 0x8000000bff027210 */ /* 0x000fc60007ffe0ff */
[----:B------:R-:W-:Y:S02]  /*01f0*/  IMAD.MOV.U32 R3, RZ, RZ, R10 ;  /* 0x000000ffff037224 */ /* 0x000fe400078e000a */
[----:B------:R-:W1:Y:S02]  /*0200*/  I2F.RP R10, R0 ;  /* 0x00000000000a7306 */ /* 0x000e640000209400 */
[----:B------:R-:W-:-:S04]  /*0210*/  IMAD.HI.U32 R9, R6, R3, RZ ;  /* 0x0000000306097227 */ /* 0x000fc800078e00ff */
[----:B------:R-:W-:-:S05]  /*0220*/  IMAD R2, R9, R2, R3 ;  /* 0x0000000209027224 */ /* 0x000fca00078e0203 */
[----:B------:R-:W-:Y:S01]  /*0230*/  ISETP.GT.U32.AND P1, PT, R7, R2, PT ;  /* 0x000000020700720c */ /* 0x000fe20003f24070 */
[----:B-1----:R-:W1:-:S12]  /*0240*/  MUFU.RCP R10, R10 ;  /* 0x0000000a000a7308 */ /* 0x002e580000001000 */
[----:B------:R-:W-:Y:S02]  /*0250*/  @!P1 IMAD.IADD R2, R2, 0x1, -R7 ;  /* 0x0000000102029824 */ /* 0x000fe400078e0a07 */
[----:B------:R-:W-:Y:S01]  /*0260*/  @!P1 VIADD R9, R9, 0x1 ;  /* 0x0000000109099836 */ /* 0x000fe20000000000 */
[----:B------:R-:W-:Y:S02]  /*0270*/  ISETP.NE.AND P1, PT, R5, RZ, PT ;  /* 0x000000ff0500720c */ /* 0x000fe40003f25270 */
[----:B------:R-:W-:Y:S02]  /*0280*/  ISETP.GE.U32.AND P0, PT, R2, R7, PT ;  /* 0x000000070200720c */ /* 0x000fe40003f06070 */
[----:B------:R-:W-:Y:S02]  /*0290*/  LOP3.LUT R2, R8, R5, RZ, 0x3c, !PT ;  /* 0x0000000508027212 */ /* 0x000fe400078e3cff */
[----:B-1----:R-:W-:Y:S02]  /*02a0*/  IADD3 R6, PT, PT, R10, 0xffffffe, RZ ;  /* 0x0ffffffe0a067810 */ /* 0x002fe40007ffe0ff */
[----:B------:R-:W-:-:S02]  /*02b0*/  ISETP.GE.AND P2, PT, R2, RZ, PT ;  /* 0x000000ff0200720c */ /* 0x000fc40003f46270 */
[----:B------:R1:W3:Y:S05]  /*02c0*/  F2I.FTZ.U32.TRUNC.NTZ R7, R6 ;  /* 0x0000000600077305 */ /* 0x0002ea000021f000 */
[----:B------:R-:W-:Y:S02]  /*02d0*/  @P0 IADD3 R9, PT, PT, R9, 0x1, RZ ;  /* 0x0000000109090810 */ /* 0x000fe40007ffe0ff */
[----:B-1----:R-:W-:-:S04]  /*02e0*/  MOV R6, RZ ;  /* 0x000000ff00067202 */ /* 0x002fc80000000f00 */
[----:B------:R-:W-:Y:S01]  /*02f0*/  @!P2 IMAD.MOV R9, RZ, RZ, -R9 ;  /* 0x000000ffff09a224 */ /* 0x000fe200078e0a09 */
[----:B------:R-:W-:Y:S02]  /*0300*/  @!P1 LOP3.LUT R9, RZ, R5, RZ, 0x33, !PT ;  /* 0x00000005ff099212 */ /* 0x000fe400078e33ff */
[----:B---3--:R-:W-:-:S03]  /*0310*/  IADD3 R11, PT, PT, RZ, -R7, RZ ;  /* 0x80000007ff0b7210 */ /* 0x008fc60007ffe0ff */
[----:B------:R-:W-:Y:S02]  /*0320*/  IMAD.MOV R2, RZ, RZ, -R9 ;  /* 0x000000ffff027224 */ /* 0x000fe400078e0a09 */
[----:B------:R-:W-:Y:S02]  /*0330*/  IMAD R11, R11, R0, RZ ;  /* 0x000000000b0b7224 */ /* 0x000fe400078e02ff */
[----:B------:R-:W-:Y:S02]  /*0340*/  IMAD R5, R5, R2, R8 ;  /* 0x0000000205057224 */ /* 0x000fe400078e0208 */
[----:B------:R-:W-:-:S03]  /*0350*/  IMAD.HI.U32 R6, R7, R11, R6 ;  /* 0x0000000b07067227 */ /* 0x000fc600078e0006 */
[----:B------:R-:W-:Y:S02]  /*0360*/  IABS R2, R5 ;  /* 0x0000000500027213 */ /* 0x000fe40000000000 */
[----:B------:R-:W-:-:S03]  /*0370*/  LOP3.LUT R5, R5, R4, RZ, 0x3c, !PT ;  /* 0x0000000405057212 */ /* 0x000fc600078e3cff */
[----:B------:R-:W-:Y:S01]  /*0380*/  IMAD.MOV.U32 R7, RZ, RZ, R2 ;  /* 0x000000ffff077224 */ /* 0x000fe200078e0002 */
[----:B------:R-:W-:Y:S01]  /*0390*/  ISETP.GE.AND P2, PT, R5, RZ, PT ;  /* 0x000000ff0500720c */ /* 0x000fe20003f46270 */
[----:B------:R-:W-:Y:S01]  /*03a0*/  IMAD.HI.U32 R2, R6, R3, RZ ;  /* 0x0000000306027227 */ /* 0x000fe200078e00ff */
[----:B------:R-:W-:-:S03]  /*03b0*/  LOP3.LUT R5, RZ, R4, RZ, 0x33, !PT ;  /* 0x00000004ff057212 */ /* 0x000fc600078e33ff */
[----:B------:R-:W-:Y:S01]  /*03c0*/  IMAD.HI.U32 R10, R6, R7, RZ ;  /* 0x00000007060a7227 */ /* 0x000fe200078e00ff */
[----:B------:R-:W-:-:S03]  /*03d0*/  IADD3 R11, PT, PT, -R2, RZ, RZ ;  /* 0x000000ff020b7210 */ /* 0x000fc60007ffe1ff */
[----:B------:R-:W-:Y:S02]  /*03e0*/  IMAD.MOV R2, RZ, RZ, -R10 ;  /* 0x000000ffff027224 */ /* 0x000fe400078e0a0a */
[C---:B------:R-:W-:Y:S02]  /*03f0*/  IMAD R11, R0.reuse, R11, R3 ;  /* 0x0000000b000b7224 */ /* 0x040fe400078e0203 */
[C---:B------:R-:W-:Y:S02]  /*0400*/  IMAD R3, R0.reuse, R2, R7 ;  /* 0x0000000200037224 */ /* 0x040fe400078e0207 */
[----:B------:R-:W0:Y:S01]  /*0410*/  LDC.64 R6, c[0x0][0x3a8] ;  /* 0x0000ea00ff067b82 */ /* 0x000e220000000a00 */
[C---:B------:R-:W-:Y:S02]  /*0420*/  ISETP.GT.U32.AND P0, PT, R0.reuse, R11, PT ;  /* 0x0000000b0000720c */ /* 0x040fe40003f04070 */
[----:B------:R-:W-:-:S11]  /*0430*/  ISETP.GT.U32.AND P1, PT, R0, R3, PT ;  /* 0x000000030000720c */ /* 0x000fd60003f24070 */
[-C--:B------:R-:W-:Y:S02]  /*0440*/  @!P0 IADD3 R11, PT, PT, R11, -R0.reuse, RZ ;  /* 0x800000000b0b8210 */ /* 0x080fe40007ffe0ff */
[----:B------:R-:W-:Y:S01]  /*0450*/  @!P1 IMAD.IADD R3, R3, 0x1, -R0 ;  /* 0x0000000103039824 */ /* 0x000fe200078e0a00 */
[----:B------:R-:W-:Y:S02]  /*0460*/  @!P1 IADD3 R10, PT, PT, R10, 0x1, RZ ;  /* 0x000000010a0a9810 */ /* 0x000fe40007ffe0ff */
[----:B------:R-:W-:Y:S02]  /*0470*/  ISETP.GT.U32.AND P3, PT, R0, R11, PT ;  /* 0x0000000b0000720c */ /* 0x000fe40003f64070 */
[-C--:B------:R-:W-:Y:S02]  /*0480*/  ISETP.GE.U32.AND P0, PT, R3, R0.reuse, PT ;  /* 0x000000000300720c */ /* 0x080fe40003f06070 */
[----:B------:R-:W1:Y:S09]  /*0490*/  LDC.64 R2, c[0x0][0x3a0] ;  /* 0x0000e800ff027b82 */ /* 0x000e720000000a00 */
[----:B------:R-:W-:-:S02]  /*04a0*/  @!P3 IADD3 R11, PT, PT, R11, -R0, RZ ;  /* 0x800000000b0bb210 */ /* 0x000fc40007ffe0ff */
[----:B------:R-:W-:Y:S01]  /*04b0*/  @P0 VIADD R10, R10, 0x1 ;  /* 0x000000010a0a0836 */ /* 0x000fe20000000000 */
[----:B------:R-:W-:Y:S02]  /*04c0*/  ISETP.NE.AND P0, PT, R4, RZ, PT ;  /* 0x000000ff0400720c */ /* 0x000fe40003f05270 */
[----:B------:R-:W-:Y:S01]  /*04d0*/  @!P4 IADD3 R11, PT, PT, -R11, RZ, RZ ;  /* 0x000000ff0b0bc210 */ /* 0x000fe20007ffe1ff */
[----:B------:R-:W-:Y:S01]  /*04e0*/  @!P2 IMAD.MOV R10, RZ, RZ, -R10 ;  /* 0x000000ffff0aa224 */ /* 0x000fe200078e0a0a */
[----:B------:R-:W-:-:S04]  /*04f0*/  I2FP.F32.S32 R4, R9 ;  /* 0x0000000900047245 */ /* 0x000fc80000201400 */
[C---:B------:R-:W-:Y:S01]  /*0500*/  SEL R10, R5.reuse, R10, !P0 ;  /* 0x0000000a050a7207 */ /* 0x040fe20004000000 */
[----:B0-----:R-:W-:Y:S01]  /*0510*/  FFMA R7, R4, UR4, R7 ;  /* 0x0000000404077c23 */ /* 0x001fe20008000007 */
[----:B------:R-:W-:Y:S01]  /*0520*/  SEL R5, R5, R11, !P0 ;  /* 0x0000000b05057207 */ /* 0x000fe20004000000 */
[----:B------:R-:W-:Y:S01]  /*0530*/  IMAD.MOV.U32 R11, RZ, RZ, RZ ;  /* 0x000000ffff0b7224 */ /* 0x000fe200078e00ff */
[----:B-1----:R-:W-:Y:S02]  /*0540*/  ISETP.GE.AND P0, PT, R2, 0x1, PT ;  /* 0x000000010200780c */ /* 0x002fe40003f06270 */
[----:B------:R-:W-:Y:S02]  /*0550*/  I2FP.F32.S32 R9, R10 ;  /* 0x0000000a00097245 */ /* 0x000fe40000201400 */
[----:B------:R-:W-:-:S03]  /*0560*/  I2FP.F32.S32 R0, R5 ;  /* 0x0000000500007245 */ /* 0x000fc60000201400 */
[----:B------:R-:W-:Y:S02]  /*0570*/  FFMA R6, R9, UR4, R6 ;  /* 0x0000000409067c23 */ /* 0x000fe40008000006 */
[----:B------:R-:W-:-:S04]  /*0580*/  FFMA R5, R0, UR4, R3 ;  /* 0x0000000400057c23 */ /* 0x000fc80008000003 */
[----:B--2---:R-:W-:Y:S05]  /*0590*/  @!P0 BRA `(.L_x_131) ;  /* 0x0000001000cc8947 */ /* 0x004fea0003800000 */
[C---:B------:R-:W-:Y:S01]  /*05a0*/  ISETP.GE.U32.AND P0, PT, R2.reuse, 0x4, PT ;  /* 0x000000040200780c */ /* 0x040fe20003f06070 */
[----:B------:R-:W-:Y:S01]  /*05b0*/  IMAD.MOV.U32 R3, RZ, RZ, RZ ;  /* 0x000000ffff037224 */ /* 0x000fe200078e00ff */
[----:B------:R-:W-:Y:S01]  /*05c0*/  LOP3.LUT R4, R2, 0x3, RZ, 0xc0, !PT ;  /* 0x0000000302047812 */ /* 0x000fe200078ec0ff */
[----:B------:R-:W-:Y:S01]  /*05d0*/  IMAD.MOV.U32 R20, RZ, RZ, RZ ;  /* 0x000000ffff147224 */ /* 0x000fe200078e00ff */
[----:B------:R-:W-:Y:S02]  /*05e0*/  MOV R23, 0x501502f9 ;  /* 0x501502f900177802 */ /* 0x000fe40000000f00 */
[----:B------:R-:W-:-:S07]  /*05f0*/  MOV R11, RZ ;  /* 0x000000ff000b7202 */ /* 0x000fce0000000f00 */
[----:B------:R-:W-:Y:S05]  /*0600*/  @!P0 BRA `(.L_x_132) ;  /* 0x0000000800a88947 */ /* 0x000fea0003800000 */
[----:B------:R-:W0:Y:S01]  /*0610*/  LDCU.128 UR4, c[0x0][0x380] ;  /* 0x00007000ff0477ac */ /* 0x000e220008000c00 */
[----:B------:R-:W-:Y:S01]  /*0620*/  LOP3.LUT R3, R2, 0x7ffffffc, RZ, 0xc0, !PT ;  /* 0x7ffffffc02037812 */ /* 0x000fe200078ec0ff */
[----:B------:R-:W-:Y:S01]  /*0630*/  HFMA2 R20, -RZ, RZ, 0, 0 ;  /* 0x00000000ff147431 */ /* 0x000fe200000001ff */
[----:B------:R-:W-:Y:S01]  /*0640*/  MOV R23, 0x501502f9 ;  /* 0x501502f900177802 */ /* 0x000fe20000000f00 */
[----:B------:R-:W1:Y:S01]  /*0650*/  LDCU.128 UR12, c[0x0][0x390] ;  /* 0x00007200ff0c77ac */ /* 0x000e620008000c00 */
[----:B------:R-:W-:Y:S02]  /*0660*/  IMAD.MOV.U32 R11, RZ, RZ, RZ ;  /* 0x000000ffff0b7224 */ /* 0x000fe400078e00ff */
[----:B------:R-:W-:Y:S01]  /*0670*/  IMAD.MOV R2, RZ, RZ, -R3 ;  /* 0x000000ffff027224 */ /* 0x000fe200078e0a03 */
[----:B0-----:R-:W-:Y:S02]  /*0680*/  UIADD3 UR10, UP0, UPT, UR4, 0x8, URZ ;  /* 0x00000008040a7890 */ /* 0x001fe4000ff1e0ff */
[----:B------:R-:W-:-:S02]  /*0690*/  UIADD3 UR8, UP1, UPT, UR6, 0x8, URZ ;  /* 0x0000000806087890 */ /* 0x000fc4000ff3e0ff */
[----:B-1----:R-:W-:Y:S02]  /*06a0*/  UIADD3 UR6, UP2, UPT, UR12, 0x8, URZ ;  /* 0x000000080c067890 */ /* 0x002fe4000ff5e0ff */
[----:B------:R-:W-:Y:S01]  /*06b0*/  UIADD3 UR4, UP3, UPT, UR14, 0x8, URZ ;  /* 0x000000080e047890 */ /* 0x000fe2000ff7e0ff */
[----:B------:R-:W-:Y:S01]  /*06c0*/  MOV R16, UR10 ;  /* 0x0000000a00107c02 */ /* 0x000fe20008000f00 */
[----:B------:R-:W-:Y:S01]  /*06d0*/  UIADD3.X UR11, UPT, UPT, URZ, UR5, URZ, UP0, !UPT ;  /* 0x00000005ff0b7290 */ /* 0x000fe200087fe4ff */
[----:B------:R-:W-:Y:S01]  /*06e0*/  IMAD.U32 R18, RZ, RZ, UR8 ;  /* 0x00000008ff127e24 */ /* 0x000fe2000f8e00ff */
        /* <DEDUP_REMOVED lines=9> */
.L_x_145:
[----:B------:R-:W2:Y:S04]  /*0780*/  LDG.E.CONSTANT R9, desc[UR16][R18.64+-0x8] ;  /* 0xfffff81012097981 */ /* 0x000ea8000c1e9900 */
[----:B------:R-:W3:Y:S04]  /*0790*/  LDG.E.CONSTANT R0, desc[UR16][R16.64+-0x8] ;  /* 0xfffff81010007981 */ /* 0x000ee8000c1e9900 */
[----:B------:R-:W4:Y:S01]  /*07a0*/  LDG.E.CONSTANT R10, desc[UR16][R14.64+-0x8] ;  /* 0xfffff8100e0a7981 */ /* 0x000f22000c1e9900 */
[----:B------:R-:W-:Y:S01]  /*07b0*/  BSSY.RECONVERGENT B0, `(.L_x_133) ;  /* 0x0000013000007945 */ /* 0x000fe20003800200 */
[----:B--2---:R-:W-:Y:S01]  /*07c0*/  FADD R9, R6, -R9 ;  /* 0x8000000906097221 */ /* 0x004fe20000000000 */
[----:B---3--:R-:W-:-:S03]  /*07d0*/  FADD R0, R5, -R0 ;  /* 0x8000000005007221 */ /* 0x008fc60000000000 */
[----:B------:R-:W-:Y:S01]  /*07e0*/  FMUL R9, R9, R9 ;  /* 0x0000000909097220 */ /* 0x000fe20000400000 */
[----:B----4-:R-:W-:-:S03]  /*07f0*/  FADD R10, R7, -R10 ;  /* 0x8000000a070a7221 */ /* 0x010fc60000000000 */
[----:B------:R-:W-:-:S04]  /*0800*/  FFMA R9, R0, R0, R9 ;  /* 0x0000000000097223 */ /* 0x000fc80000000009 */
[----:B------:R-:W-:-:S04]  /*0810*/  FFMA R10, R10, R10, R9 ;  /* 0x0000000a0a0a7223 */ /* 0x000fc80000000009 */
[----:B------:R0:W1:Y:S01]  /*0820*/  MUFU.RSQ R9, R10 ;  /* 0x0000000a00097308 */ /* 0x0000620000001400 */
[----:B------:R-:W-:-:S04]  /*0830*/  IADD3 R0, PT, PT, R10, -0xd000000, RZ ;  /* 0xf30000000a007810 */ /* 0x000fc80007ffe0ff */
[----:B------:R-:W-:-:S13]  /*0840*/  ISETP.GT.U32.AND P0, PT, R0, 0x727fffff, PT ;  /* 0x727fffff0000780c */ /* 0x000fda0003f04070 */
[----:B01----:R-:W-:Y:S05]  /*0850*/  @!P0 BRA `(.L_x_134) ;  /* 0x0000000000108947 */ /* 0x003fea0003800000 */
[----:B------:R-:W-:Y:S01]  /*0860*/  IMAD.MOV.U32 R0, RZ, RZ, R10 ;  /* 0x000000ffff007224 */ /* 0x000fe200078e000a */
[----:B------:R-:W-:-:S07]  /*0870*/  MOV R10, 0x890 ;  /* 0x00000890000a7802 */ /* 0x000fce0000000f00 */
[----:B------:R-:W-:Y:S05]  /*0880*/  CALL.REL.NOINC `($__internal_4_$__cuda_sm20_sqrt_rn_f32_slowpath) ;  /* 0x00000014007c7944 */ /* 0x000fea0003c00000 */
[----:B------:R-:W-:Y:S05]  /*0890*/  BRA `(.L_x_135) ;  /* 0x0000000000107947 */ /* 0x000fea0003800000 */
.L_x_134:
[----:B------:R-:W-:Y:S01]  /*08a0*/  FMUL.FTZ R25, R10, R9 ;  /* 0x000000090a197220 */ /* 0x000fe20000410000 */
[----:B------:R-:W-:-:S03]  /*08b0*/  FMUL.FTZ R9, R9, 0.5 ;  /* 0x3f00000009097820 */ /* 0x000fc60000410000 */
[----:B------:R-:W-:-:S04]  /*08c0*/  FFMA R0, -R25, R25, R10 ;  /* 0x0000001919007223 */ /* 0x000fc8000000010a */
[----:B------:R-:W-:-:S07]  /*08d0*/  FFMA R25, R0, R9, R25 ;  /* 0x0000000900197223 */ /* 0x000fce0000000019 */
.L_x_135:
[----:B------:R-:W-:Y:S05]  /*08e0*/  BSYNC.RECONVERGENT B0 ;  /* 0x0000000000007941 */ /* 0x000fea0003800200 */
.L_x_133:
[----:B------:R-:W2:Y:S04]  /*08f0*/  LDG.E.CONSTANT R9, desc[UR16][R18.64+-0x4] ;  /* 0xfffffc1012097981 */ /* 0x000ea8000c1e9900 */
[----:B------:R-:W3:Y:S04]  /*0900*/  LDG.E.CONSTANT R10, desc[UR16][R16.64+-0x4] ;  /* 0xfffffc10100a7981 */ /* 0x000ee8000c1e9900 */
[----:B------:R-:W4:Y:S04]  /*0910*/  LDG.E.CONSTANT R22, desc[UR16][R14.64+-0x4] ;  /* 0xfffffc100e167981 */ /* 0x000f28000c1e9900 */
[----:B------:R-:W5:Y:S01]  /*0920*/  LDG.E.CONSTANT R0, desc[UR16][R12.64+-0x8] ;  /* 0xfffff8100c007981 */ /* 0x000f62000c1e9900 */
[----:B------:R-:W-:Y:S01]  /*0930*/  FSETP.GEU.AND P2, PT, R25, 8, PT ;  /* 0x410000001900780b */ /* 0x000fe20003f4e000 */
[----:B------:R-:W-:Y:S01]  /*0940*/  BSSY.RECONVERGENT B0, `(.L_x_136) ;  /* 0x000001c000007945 */ /* 0x000fe20003800200 */
[----:B------:R-:W-:-:S11]  /*0950*/  VIADD R21, R11, 0x1 ;  /* 0x000000010b157836 */ /* 0x000fd60000000000 */
[----:B------:R-:W-:Y:S02]  /*0960*/  @P2 IMAD.MOV R21, RZ, RZ, R11 ;  /* 0x000000ffff152224 */ /* 0x000fe400078e020b */
[----:B--2---:R-:W-:Y:S01]  /*0970*/  FADD R9, R6, -R9 ;  /* 0x8000000906097221 */ /* 0x004fe20000000000 */
[----:B---3--:R-:W-:-:S03]  /*0980*/  FADD R10, R5, -R10 ;  /* 0x8000000a050a7221 */ /* 0x008fc60000000000 */
[----:B------:R-:W-:Y:S01]  /*0990*/  FMUL R9, R9, R9 ;  /* 0x0000000909097220 */ /* 0x000fe20000400000 */
[----:B----4-:R-:W-:-:S03]  /*09a0*/  FADD R22, R7, -R22 ;  /* 0x8000001607167221 */ /* 0x010fc60000000000 */
[----:B------:R-:W-:Y:S01]  /*09b0*/  FFMA R9, R10, R10, R9 ;  /* 0x0000000a0a097223 */ /* 0x000fe20000000009 */
[----:B-----5:R-:W-:-:S03]  /*09c0*/  FADD R10, R0, 10 ;  /* 0x41200000000a7421 */ /* 0x020fc60000000000 */
[----:B------:R-:W-:Y:S01]  /*09d0*/  FFMA R9, R22, R22, R9 ;  /* 0x0000001616097223 */ /* 0x000fe20000000009 */
[----:B------:R-:W-:Y:S01]  /*09e0*/  FADD R0, -R0, R25 ;  /* 0x0000001900007221 */ /* 0x000fe20000000100 */
[----:B------:R-:W-:Y:S02]  /*09f0*/  IADD3 R22, PT, PT, R20, 0x1, RZ ;  /* 0x0000000114167810 */ /* 0x000fe40007ffe0ff */
[----:B------:R-:W-:Y:S01]  /*0a00*/  FSETP.GEU.AND P1, PT, R25, R10, PT ;  /* 0x0000000a1900720b */ /* 0x000fe20003f2e000 */
[----:B------:R0:W1:Y:S01]  /*0a10*/  MUFU.RSQ R24, R9 ;  /* 0x0000000900187308 */ /* 0x0000620000001400 */
[----:B------:R-:W-:Y:S02]  /*0a20*/  IADD3 R10, PT, PT, R9, -0xd000000, RZ ;  /* 0xf3000000090a7810 */ /* 0x000fe40007ffe0ff */
[----:B------:R-:W-:Y:S02]  /*0a30*/  FSETP.GEU.AND P0, PT, R0, R23, PT ;  /* 0x000000170000720b */ /* 0x000fe40003f0e000 */
[----:B------:R-:W-:-:S02]  /*0a40*/  ISETP.GT.U32.AND P3, PT, R10, 0x727fffff, PT ;  /* 0x727fffff0a00780c */ /* 0x000fc40003f64070 */
[----:B------:R-:W-:-:S05]  /*0a50*/  FSEL R23, R0, R23, !P0 ;  /* 0x0000001700177208 */ /* 0x000fca0004000000 */
[----:B------:R-:W-:-:S06]  /*0a60*/  @P1 IADD3 R22, PT, PT, R20, RZ, RZ ;  /* 0x000000ff14161210 */ /* 0x000fcc0007ffe0ff */
[----:B01----:R-:W-:Y:S05]  /*0a70*/  @!P3 BRA `(.L_x_137) ;  /* 0x000000000010b947 */ /* 0x003fea0003800000 */
[----:B------:R-:W-:Y:S01]  /*0a80*/  IMAD.MOV.U32 R0, RZ, RZ, R9 ;  /* 0x000000ffff007224 */ /* 0x000fe200078e0009 */
[----:B------:R-:W-:-:S07]  /*0a90*/  MOV R10, 0xab0 ;  /* 0x00000ab0000a7802 */ /* 0x000fce0000000f00 */
[----:B------:R-:W-:Y:S05]  /*0aa0*/  CALL.REL.NOINC `($__internal_4_$__cuda_sm20_sqrt_rn_f32_slowpath) ;  /* 0x0000001000f47944 */ /* 0x000fea0003c00000 */
[----:B------:R-:W-:Y:S05]  /*0ab0*/  BRA `(.L_x_138) ;  /* 0x0000000000107947 */ /* 0x000fea0003800000 */
.L_x_137:
[----:B------:R-:W-:Y:S01]  /*0ac0*/  FMUL.FTZ R0, R9, R24 ;  /* 0x0000001809007220 */ /* 0x000fe20000410000 */
[----:B------:R-:W-:-:S03]  /*0ad0*/  FMUL.FTZ R25, R24, 0.5 ;  /* 0x3f00000018197820 */ /* 0x000fc60000410000 */
[----:B------:R-:W-:-:S04]  /*0ae0*/  FFMA R9, -R0, R0, R9 ;  /* 0x0000000000097223 */ /* 0x000fc80000000109 */
[----:B------:R-:W-:-:S07]  /*0af0*/  FFMA R25, R9, R25, R0 ;  /* 0x0000001909197223 */ /* 0x000fce0000000000 */
.L_x_138:
[----:B------:R-:W-:Y:S05]  /*0b00*/  BSYNC.RECONVERGENT B0 ;  /* 0x0000000000007941 */ /* 0x000fea0003800200 */
.L_x_136:
        /* <DEDUP_REMOVED lines=29> */
.L_x_140:
[----:B------:R-:W-:Y:S01]  /*0ce0*/  FMUL.FTZ R0, R9, R24 ;  /* 0x0000001809007220 */ /* 0x000fe20000410000 */
[----:B------:R-:W-:-:S03]  /*0cf0*/  FMUL.FTZ R25, R24, 0.5 ;  /* 0x3f00000018197820 */ /* 0x000fc60000410000 */
[----:B------:R-:W-:-:S04]  /*0d00*/  FFMA R9, -R0, R0, R9 ;  /* 0x0000000000097223 */ /* 0x000fc80000000109 */
[----:B------:R-:W-:-:S07]  /*0d10*/  FFMA R25, R9, R25, R0 ;  /* 0x0000001909197223 */ /* 0x000fce0000000000 */
.L_x_141:
[----:B------:R-:W-:Y:S05]  /*0d20*/  BSYNC.RECONVERGENT B0 ;  /* 0x0000000000007941 */ /* 0x000fea0003800200 */
.L_x_139:
[----:B------:R-:W2:Y:S04]  /*0d30*/  LDG.E.CONSTANT R9, desc[UR16][R18.64+0x4] ;  /* 0x0000041012097981 */ /* 0x000ea8000c1e9900 */
[----:B------:R-:W3:Y:S04]  /*0d40*/  LDG.E.CONSTANT R10, desc[UR16][R16.64+0x4] ;  /* 0x00000410100a7981 */ /* 0x000ee8000c1e9900 */
[----:B------:R-:W4:Y:S04]  /*0d50*/  LDG.E.CONSTANT R22, desc[UR16][R14.64+0x4] ;  /* 0x000004100e167981 */ /* 0x000f28000c1e9900 */
[----:B------:R-:W5:Y:S01]  /*0d60*/  LDG.E.CONSTANT R0, desc[UR16][R12.64] ;  /* 0x000000100c007981 */ /* 0x000f62000c1e9900 */
[----:B------:R-:W-:Y:S01]  /*0d70*/  FSETP.GEU.AND P2, PT, R25, 8, PT ;  /* 0x410000001900780b */ /* 0x000fe20003f4e000 */
[----:B------:R-:W-:Y:S01]  /*0d80*/  BSSY.RECONVERGENT B0, `(.L_x_142) ;  /* 0x000001c000007945 */ /* 0x000fe20003800200 */
[----:B------:R-:W-:Y:S01]  /*0d90*/  IADD3 R23, PT, PT, R20, 0x1, RZ ;  /* 0x0000000114177810 */ /* 0x000fe20007ffe0ff */
        /* <DEDUP_REMOVED lines=8> */
[----:B------:R-:W-:Y:S01]  /*0e20*/  VIADD R22, R11, 0x1 ;  /* 0x000000010b167836 */ /* 0x000fe20000000000 */
[----:B------:R-:W-:Y:S01]  /*0e30*/  FSETP.GEU.AND P1, PT, R25, R10, PT ;  /* 0x0000000a1900720b */ /* 0x000fe20003f2e000 */
[----:B------:R0:W1:Y:S01]  /*0e40*/  MUFU.RSQ R24, R9 ;  /* 0x0000000900187308 */ /* 0x0000620000001400 */
[----:B------:R-:W-:Y:S01]  /*0e50*/  IADD3 R10, PT, PT, R9, -0xd000000, RZ ;  /* 0xf3000000090a7810 */ /* 0x000fe20007ffe0ff */
[----:B------:R-:W-:Y:S01]  /*0e60*/  @P2 IMAD.MOV R22, RZ, RZ, R11 ;  /* 0x000000ffff162224 */ /* 0x000fe200078e020b */
[-C--:B------:R-:W-:Y:S02]  /*0e70*/  FSETP.GEU.AND P0, PT, R0, R21.reuse, PT ;  /* 0x000000150000720b */ /* 0x080fe40003f0e000 */
[----:B------:R-:W-:Y:S02]  /*0e80*/  ISETP.GT.U32.AND P3, PT, R10, 0x727fffff, PT ;  /* 0x727fffff0a00780c */ /* 0x000fe40003f64070 */
[----:B------:R-:W-:-:S05]  /*0e90*/  FSEL R21, R0, R21, !P0 ;  /* 0x0000001500157208 */ /* 0x000fca0004000000 */
[----:B------:R-:W-:-:S06]  /*0ea0*/  @P1 IADD3 R23, PT, PT, R20, RZ, RZ ;  /* 0x000000ff14171210 */ /* 0x000fcc0007ffe0ff */
[----:B01----:R-:W-:Y:S05]  /*0eb0*/  @!P3 BRA `(.L_x_143) ;  /* 0x000000000010b947 */ /* 0x003fea0003800000 */
[----:B------:R-:W-:Y:S01]  /*0ec0*/  IMAD.MOV.U32 R0, RZ, RZ, R9 ;  /* 0x000000ffff007224 */ /* 0x000fe200078e0009 */
[----:B------:R-:W-:-:S07]  /*0ed0*/  MOV R10, 0xef0 ;  /* 0x00000ef0000a7802 */ /* 0x000fce0000000f00 */
[----:B------:R-:W-:Y:S05]  /*0ee0*/  CALL.REL.NOINC `($__internal_4_$__cuda_sm20_sqrt_rn_f32_slowpath) ;  /* 0x0000000c00e47944 */ /* 0x000fea0003c00000 */
[----:B------:R-:W-:Y:S05]  /*0ef0*/  BRA `(.L_x_144) ;  /* 0x0000000000107947 */ /* 0x000fea0003800000 */
.L_x_143:
[----:B------:R-:W-:Y:S01]  /*0f00*/  FMUL.FTZ R0, R9, R24 ;  /* 0x0000001809007220 */ /* 0x000fe20000410000 */
[----:B------:R-:W-:-:S03]  /*0f10*/  FMUL.FTZ R25, R24, 0.5 ;  /* 0x3f00000018197820 */ /* 0x000fc60000410000 */
[----:B------:R-:W-:-:S04]  /*0f20*/  FFMA R9, -R0, R0, R9 ;  /* 0x0000000000097223 */ /* 0x000fc80000000109 */
[----:B------:R-:W-:-:S07]  /*0f30*/  FFMA R25, R9, R25, R0 ;  /* 0x0000001909197223 */ /* 0x000fce0000000000 */
.L_x_144:
[----:B------:R-:W-:Y:S05]  /*0f40*/  BSYNC.RECONVERGENT B0 ;  /* 0x0000000000007941 */ /* 0x000fea0003800200 */
.L_x_142:
[----:B------:R0:W2:Y:S01]  /*0f50*/  LDG.E.CONSTANT R0, desc[UR16][R12.64+0x4] ;  /* 0x000004100c007981 */ /* 0x0000a2000c1e9900 */
[----:B------:R-:W-:Y:S01]  /*0f60*/  FSETP.GEU.AND P0, PT, R25, 8, PT ;  /* 0x410000001900780b */ /* 0x000fe20003f0e000 */
[----:B------:R-:W-:Y:S01]  /*0f70*/  VIADD R2, R2, 0x4 ;  /* 0x0000000402027836 */ /* 0x000fe20000000000 */
[----:B------:R-:W-:Y:S02]  /*0f80*/  IADD3 R11, PT, PT, R22, 0x1, RZ ;  /* 0x00000001160b7810 */ /* 0x000fe40007ffe0ff */
[----:B------:R-:W-:Y:S02]  /*0f90*/  IADD3 R16, P1, PT, R16, 0x10, RZ ;  /* 0x0000001010107810 */ /* 0x000fe40007f3e0ff */
[----:B------:R-:W-:Y:S02]  /*0fa0*/  ISETP.NE.AND P2, PT, R2, RZ, PT ;  /* 0x000000ff0200720c */ /* 0x000fe40003f45270 */
[----:B------:R-:W-:Y:S02]  /*0fb0*/  IADD3.X R17, PT, PT, RZ, R17, RZ, P1, !PT ;  /* 0x00000011ff117210 */ /* 0x000fe40000ffe4ff */
[----:B------:R-:W-:-:S02]  /*0fc0*/  IADD3 R18, P3, PT, R18, 0x10, RZ ;  /* 0x0000001012127810 */ /* 0x000fc40007f7e0ff */
[----:B0-----:R-:W-:Y:S01]  /*0fd0*/  IADD3 R12, P5, PT, R12, 0x10, RZ ;  /* 0x000000100c0c7810 */ /* 0x001fe20007fbe0ff */
[----:B------:R-:W-:Y:S01]  /*0fe0*/  @P0 IMAD.MOV R11, RZ, RZ, R22 ;  /* 0x000000ffff0b0224 */ /* 0x000fe200078e0216 */
[----:B------:R-:W-:Y:S01]  /*0ff0*/  IADD3 R14, P4, PT, R14, 0x10, RZ ;  /* 0x000000100e0e7810 */ /* 0x000fe20007f9e0ff */
[----:B------:R-:W-:Y:S01]  /*1000*/  IMAD.X R19, RZ, RZ, R19, P3 ;  /* 0x000000ffff137224 */ /* 0x000fe200018e0613 */
[----:B------:R-:W-:Y:S01]  /*1010*/  IADD3 R20, PT, PT, R23, 0x1, RZ ;  /* 0x0000000117147810 */ /* 0x000fe20007ffe0ff */
[----:B------:R-:W-:Y:S01]  /*1020*/  IMAD.X R13, RZ, RZ, R13, P5 ;  /* 0x000000ffff0d7224 */ /* 0x000fe200028e060d */
[----:B------:R-:W-:Y:S01]  /*1030*/  IADD3.X R15, PT, PT, RZ, R15, RZ, P4, !PT ;  /* 0x0000000fff0f7210 */ /* 0x000fe200027fe4ff */
[C---:B--2---:R-:W-:Y:S01]  /*1040*/  FADD R10, R0.reuse, 10 ;  /* 0x41200000000a7421 */ /* 0x044fe20000000000 */
[----:B------:R-:W-:-:S04]  /*1050*/  FADD R0, -R0, R25 ;  /* 0x0000001900007221 */ /* 0x000fc80000000100 */
[----:B------:R-:W-:Y:S02]  /*1060*/  FSETP.GEU.AND P0, PT, R25, R10, PT ;  /* 0x0000000a1900720b */ /* 0x000fe40003f0e000 */
[----:B------:R-:W-:-:S11]  /*1070*/  FSETP.GEU.AND P1, PT, R0, R21, PT ;  /* 0x000000150000720b */ /* 0x000fd60003f2e000 */
[----:B------:R-:W-:Y:S02]  /*1080*/  @P0 IADD3 R20, PT, PT, R23, RZ, RZ ;  /* 0x000000ff17140210 */ /* 0x000fe40007ffe0ff */
[----:B------:R-:W-:Y:S01]  /*1090*/  FSEL R23, R0, R21, !P1 ;  /* 0x0000001500177208 */ /* 0x000fe20004800000 */
[----:B------:R-:W-:Y:S06]  /*10a0*/  @P2 BRA `(.L_x_145) ;  /* 0xfffffff400b42947 */ /* 0x000fec000383ffff */
.L_x_132:
[----:B------:R-:W-:-:S13]  /*10b0*/  ISETP.NE.AND P0, PT, R4, RZ, PT ;  /* 0x000000ff0400720c */ /* 0x000fda0003f05270 */
[----:B------:R-:W-:Y:S05]  /*10c0*/  @!P0 BRA `(.L_x_146) ;  /* 0x0000000400fc8947 */ /* 0x000fea0003800000 */
[----:B------:R-:W-:-:S13]  /*10d0*/  ISETP.NE.AND P0, PT, R4, 0x1, PT ;  /* 0x000000010400780c */ /* 0x000fda0003f05270 */
[----:B------:R-:W-:Y:S05]  /*10e0*/  @!P0 BRA `(.L_x_147) ;  /* 0x0000000400348947 */ /* 0x000fea0003800000 */
[----:B------:R-:W0:Y:S08]  /*10f0*/  LDC.64 R14, c[0x0][0x388] ;  /* 0x0000e200ff0e7b82 */ /* 0x000e300000000a00 */
[----:B------:R-:W1:Y:S08]  /*1100*/  LDC.64 R16, c[0x0][0x380] ;  /* 0x0000e000ff107b82 */ /* 0x000e700000000a00 */
[----:B------:R-:W2:Y:S01]  /*1110*/  LDC.64 R12, c[0x0][0x390] ;  /* 0x0000e400ff0c7b82 */ /* 0x000ea20000000a00 */
[----:B0-----:R-:W-:-:S05]  /*1120*/  IMAD.WIDE.U32 R14, R3, 0x4, R14 ;  /* 0x00000004030e7825 */ /* 0x001fca00078e000e */
[----:B------:R-:W3:Y:S01]  /*1130*/  LDG.E.CONSTANT R9, desc[UR16][R14.64] ;  /* 0x000000100e097981 */ /* 0x000ee2000c1e9900 */
[----:B-1----:R-:W-:-:S05]  /*1140*/  IMAD.WIDE.U32 R16, R3, 0x4, R16 ;  /* 0x0000000403107825 */ /* 0x002fca00078e0010 */
[----:B------:R-:W4:Y:S01]  /*1150*/  LDG.E.CONSTANT R0, desc[UR16][R16.64] ;  /* 0x0000001010007981 */ /* 0x000f22000c1e9900 */
[----:B--2---:R-:W-:-:S05]  /*1160*/  IMAD.WIDE.U32 R12, R3, 0x4, R12 ;  /* 0x00000004030c7825 */ /* 0x004fca00078e000c */
[----:B------:R-:W2:Y:S01]  /*1170*/  LDG.E.CONSTANT R2, desc[UR16][R12.64] ;  /* 0x000000100c027981 */ /* 0x000ea2000c1e9900 */
[----:B------:R-:W-:Y:S01]  /*1180*/  BSSY.RECONVERGENT B0, `(.L_x_148) ;  /* 0x0000013000007945 */ /* 0x000fe20003800200 */
[----:B---3--:R-:W-:-:S04]  /*1190*/  FADD R9, R6, -R9 ;  /* 0x8000000906097221 */ /* 0x008fc80000000000 */
[----:B------:R-:W-:Y:S01]  /*11a0*/  FMUL R9, R9, R9 ;  /* 0x0000000909097220 */ /* 0x000fe20000400000 */
[----:B----4-:R-:W-:-:S04]  /*11b0*/  FADD R0, R5, -R0 ;  /* 0x8000000005007221 */ /* 0x010fc80000000000 */
[----:B------:R-:W-:Y:S01]  /*11c0*/  FFMA R9, R0, R0, R9 ;  /* 0x0000000000097223 */ /* 0x000fe20000000009 */
[----:B--2---:R-:W-:-:S04]  /*11d0*/  FADD R2, R7, -R2 ;  /* 0x8000000207027221 */ /* 0x004fc80000000000 */
[----:B------:R-:W-:-:S04]  /*11e0*/  FFMA R4, R2, R2, R9 ;  /* 0x0000000202047223 */ /* 0x000fc80000000009 */
[----:B------:R-:W-:Y:S01]  /*11f0*/  VIADD R0, R4, 0xf3000000 ;  /* 0xf300000004007836 */ /* 0x000fe20000000000 */
[----:B------:R0:W1:Y:S04]  /*1200*/  MUFU.RSQ R9, R4 ;  /* 0x0000000400097308 */ /* 0x0000680000001400 */
[----:B------:R-:W-:-:S13]  /*1210*/  ISETP.GT.U32.AND P0, PT, R0, 0x727fffff, PT ;  /* 0x727fffff0000780c */ /* 0x000fda0003f04070 */
[----:B01----:R-:W-:Y:S05]  /*1220*/  @!P0 BRA `(.L_x_149) ;  /* 0x0000000000108947 */ /* 0x003fea0003800000 */
[----:B------:R-:W-:Y:S02]  /*1230*/  MOV R0, R4 ;  /* 0x0000000400007202 */ /* 0x000fe40000000f00 */
[----:B------:R-:W-:-:S07]  /*1240*/  MOV R10, 0x1260 ;  /* 0x00001260000a7802 */ /* 0x000fce0000000f00 */
[----:B------:R-:W-:Y:S05]  /*1250*/  CALL.REL.NOINC `($__internal_4_$__cuda_sm20_sqrt_rn_f32_slowpath) ;  /* 0x0000000c00087944 */ /* 0x000fea0003c00000 */
[----:B------:R-:W-:Y:S05]  /*1260*/  BRA `(.L_x_150) ;  /* 0x0000000000107947 */ /* 0x000fea0003800000 */
.L_x_149:
[----:B------:R-:W-:Y:S01]  /*1270*/  FMUL.FTZ R25, R4, R9 ;  /* 0x0000000904197220 */ /* 0x000fe20000410000 */
[----:B------:R-:W-:-:S03]  /*1280*/  FMUL.FTZ R2, R9, 0.5 ;  /* 0x3f00000009027820 */ /* 0x000fc60000410000 */
[----:B------:R-:W-:-:S04]  /*1290*/  FFMA R0, -R25, R25, R4 ;  /* 0x0000001919007223 */ /* 0x000fc80000000104 */
[----:B------:R-:W-:-:S07]  /*12a0*/  FFMA R25, R0, R2, R25 ;  /* 0x0000000200197223 */ /* 0x000fce0000000019 */
.L_x_150:
[----:B------:R-:W-:Y:S05]  /*12b0*/  BSYNC.RECONVERGENT B0 ;  /* 0x0000000000007941 */ /* 0x000fea0003800200 */
.L_x_148:
[----:B------:R-:W0:Y:S01]  /*12c0*/  LDC.64 R18, c[0x0][0x398] ;  /* 0x0000e600ff127b82 */ /* 0x000e220000000a00 */
[----:B------:R-:W2:Y:S04]  /*12d0*/  LDG.E.CONSTANT R15, desc[UR16][R14.64+0x4] ;  /* 0x000004100e0f7981 */ /* 0x000ea8000c1e9900 */
[----:B------:R-:W3:Y:S04]  /*12e0*/  LDG.E.CONSTANT R16, desc[UR16][R16.64+0x4] ;  /* 0x0000041010107981 */ /* 0x000ee8000c1e9900 */
[----:B------:R-:W4:Y:S01]  /*12f0*/  LDG.E.CONSTANT R12, desc[UR16][R12.64+0x4] ;  /* 0x000004100c0c7981 */ /* 0x000f22000c1e9900 */
[----:B0-----:R-:W-:-:S05]  /*1300*/  IMAD.WIDE.U32 R18, R3, 0x4, R18 ;  /* 0x0000000403127825 */ /* 0x001fca00078e0012 */
[----:B------:R-:W5:Y:S01]  /*1310*/  LDG.E.CONSTANT R0, desc[UR16][R18.64] ;  /* 0x0000001012007981 */ /* 0x000f62000c1e9900 */
[----:B------:R-:W-:Y:S01]  /*1320*/  FSETP.GEU.AND P2, PT, R25, 8, PT ;  /* 0x410000001900780b */ /* 0x000fe20003f4e000 */
[----:B------:R-:W-:Y:S01]  /*1330*/  BSSY.RECONVERGENT B0, `(.L_x_151) ;  /* 0x000001c000007945 */ /* 0x000fe20003800200 */
[----:B--2---:R-:W-:Y:S01]  /*1340*/  FADD R4, R6, -R15 ;  /* 0x8000000f06047221 */ /* 0x004fe20000000000 */
[----:B---3--:R-:W-:-:S03]  /*1350*/  FADD R2, R5, -R16 ;  /* 0x8000001005027221 */ /* 0x008fc60000000000 */
[----:B------:R-:W-:Y:S01]  /*1360*/  FMUL R9, R4, R4 ;  /* 0x0000000404097220 */ /* 0x000fe20000400000 */
[----:B----4-:R-:W-:-:S03]  /*1370*/  FADD R4, R7, -R12 ;  /* 0x8000000c07047221 */ /* 0x010fc60000000000 */
[----:B------:R-:W-:-:S04]  /*1380*/  FFMA R9, R2, R2, R9 ;  /* 0x0000000202097223 */ /* 0x000fc80000000009 */
[----:B------:R-:W-:Y:S01]  /*1390*/  FFMA R10, R4, R4, R9 ;  /* 0x00000004040a7223 */ /* 0x000fe20000000009 */
[----:B-----5:R-:W-:-:S05]  /*13a0*/  FADD R2, R0, 10 ;  /* 0x4120000000027421 */ /* 0x020fca0000000000 */
[----:B------:R-:W-:Y:S01]  /*13b0*/  FSETP.GEU.AND P1, PT, R25, R2, PT ;  /* 0x000000021900720b */ /* 0x000fe20003f2e000 */
[----:B------:R-:W-:Y:S01]  /*13c0*/  VIADD R2, R10, 0xf3000000 ;  /* 0xf30000000a027836 */ /* 0x000fe20000000000 */
[----:B------:R0:W1:Y:S04]  /*13d0*/  MUFU.RSQ R9, R10 ;  /* 0x0000000a00097308 */ /* 0x0000680000001400 */
[----:B------:R-:W-:Y:S01]  /*13e0*/  ISETP.GT.U32.AND P3, PT, R2, 0x727fffff, PT ;  /* 0x727fffff0200780c */ /* 0x000fe20003f64070 */
[----:B------:R-:W-:Y:S01]  /*13f0*/  FADD R0, -R0, R25 ;  /* 0x0000001900007221 */ /* 0x000fe20000000100 */
[----:B------:R-:W-:-:S04]  /*1400*/  IADD3 R2, PT, PT, R11, 0x1, RZ ;  /* 0x000000010b027810 */ /* 0x000fc80007ffe0ff */
[-C--:B------:R-:W-:Y:S01]  /*1410*/  FSETP.GEU.AND P0, PT, R0, R23.reuse, PT ;  /* 0x000000170000720b */ /* 0x080fe20003f0e000 */
[----:B------:R-:W-:Y:S01]  /*1420*/  @P2 IMAD.MOV R2, RZ, RZ, R11 ;  /* 0x000000ffff022224 */ /* 0x000fe200078e020b */
[----:B------:R-:W-:Y:S02]  /*1430*/  IADD3 R4, PT, PT, R20, 0x1, RZ ;  /* 0x0000000114047810 */ /* 0x000fe40007ffe0ff */
[----:B------:R-:W-:Y:S02]  /*1440*/  FSEL R23, R0, R23, !P0 ;  /* 0x0000001700177208 */ /* 0x000fe40004000000 */
[----:B------:R-:W-:Y:S01]  /*1450*/  @P1 IADD3 R4, PT, PT, R20, RZ, RZ ;  /* 0x000000ff14041210 */ /* 0x000fe20007ffe0ff */
[----:B01----:R-:W-:Y:S06]  /*1460*/  @!P3 BRA `(.L_x_152) ;  /* 0x000000000010b947 */ /* 0x003fec0003800000 */
[----:B------:R-:W-:Y:S02]  /*1470*/  MOV R0, R10 ;  /* 0x0000000a00007202 */ /* 0x000fe40000000f00 */
[----:B------:R-:W-:-:S07]  /*1480*/  MOV R10, 0x14a0 ;  /* 0x000014a0000a7802 */ /* 0x000fce0000000f00 */
[----:B------:R-:W-:Y:S05]  /*1490*/  CALL.REL.NOINC `($__internal_4_$__cuda_sm20_sqrt_rn_f32_slowpath) ;  /* 0x0000000800787944 */ /* 0x000fea0003c00000 */
[----:B------:R-:W-:Y:S05]  /*14a0*/  BRA `(.L_x_153) ;  /* 0x0000000000107947 */ /* 0x000fea0003800000 */
.L_x_152:
[----:B------:R-:W-:Y:S01]  /*14b0*/  FMUL.FTZ R25, R10, R9 ;  /* 0x000000090a197220 */ /* 0x000fe20000410000 */
[----:B------:R-:W-:-:S03]  /*14c0*/  FMUL.FTZ R9, R9, 0.5 ;  /* 0x3f00000009097820 */ /* 0x000fc60000410000 */
[----:B------:R-:W-:-:S04]  /*14d0*/  FFMA R0, -R25, R25, R10 ;  /* 0x0000001919007223 */ /* 0x000fc8000000010a */
[----:B------:R-:W-:-:S07]  /*14e0*/  FFMA R25, R0, R9, R25 ;  /* 0x0000000900197223 */ /* 0x000fce0000000019 */
.L_x_153:
[----:B------:R-:W-:Y:S05]  /*14f0*/  BSYNC.RECONVERGENT B0 ;  /* 0x0000000000007941 */ /* 0x000fea0003800200 */
.L_x_151:
[----:B------:R-:W2:Y:S01]  /*1500*/  LDG.E.CONSTANT R18, desc[UR16][R18.64+0x4] ;  /* 0x0000041012127981 */ /* 0x000ea2000c1e9900 */
[----:B------:R-:W-:Y:S01]  /*1510*/  FSETP.GEU.AND P2, PT, R25, 8, PT ;  /* 0x410000001900780b */ /* 0x000fe20003f4e000 */
[----:B------:R-:W-:Y:S01]  /*1520*/  VIADD R11, R2, 0x1 ;  /* 0x00000001020b7836 */ /* 0x000fe20000000000 */
[----:B------:R-:W-:Y:S02]  /*1530*/  IADD3 R20, PT, PT, R4, 0x1, RZ ;  /* 0x0000000104147810 */ /* 0x000fe40007ffe0ff */
[----:B------:R-:W-:-:S09]  /*1540*/  IADD3 R3, PT, PT, R3, 0x2, RZ ;  /* 0x0000000203037810 */ /* 0x000fd20007ffe0ff */
[----:B------:R-:W-:Y:S01]  /*1550*/  @P2 IADD3 R11, PT, PT, R2, RZ, RZ ;  /* 0x000000ff020b2210 */ /* 0x000fe20007ffe0ff */
[----:B--2---:R-:W-:-:S05]  /*1560*/  FADD R0, R18, 10 ;  /* 0x4120000012007421 */ /* 0x004fca0000000000 */
[----:B------:R-:W-:Y:S01]  /*1570*/  FSETP.GEU.AND P1, PT, R25, R0, PT ;  /* 0x000000001900720b */ /* 0x000fe20003f2e000 */
[----:B------:R-:W-:-:S05]  /*1580*/  FADD R0, -R18, R25 ;  /* 0x0000001912007221 */ /* 0x000fca0000000100 */
[----:B------:R-:W-:-:S04]  /*1590*/  FSETP.GEU.AND P0, PT, R0, R23, PT ;  /* 0x000000170000720b */ /* 0x000fc80003f0e000 */
[----:B------:R-:W-:-:S03]  /*15a0*/  FSEL R23, R0, R23, !P0 ;  /* 0x0000001700177208 */ /* 0x000fc60004000000 */
[----:B------:R-:W-:-:S07]  /*15b0*/  @P1 IMAD.MOV R20, RZ, RZ, R4 ;  /* 0x000000ffff141224 */ /* 0x000fce00078e0204 */
.L_x_147:
[----:B------:R-:W0:Y:S02]  /*15c0*/  LDCU UR4, c[0x0][0x3a0] ;  /* 0x00007400ff0477ac */ /* 0x000e240008000800 */
[----:B0-----:R-:W-:-:S04]  /*15d0*/  ULOP3.LUT UR4, UR4, 0x1, URZ, 0xc0, !UPT ;  /* 0x0000000104047892 */ /* 0x001fc8000f8ec0ff */
[----:B------:R-:W-:-:S09]  /*15e0*/  UISETP.NE.U32.AND UP0, UPT, UR4, 0x1, UPT ;  /* 0x000000010400788c */ /* 0x000fd2000bf05070 */
[----:B------:R-:W-:Y:S05]  /*15f0*/  BRA.U UP0, `(.L_x_146) ;  /* 0x0000000100b07547 */ /* 0x000fea000b800000 */
        /* <DEDUP_REMOVED lines=9> */
[----:B------:R-:W-:Y:S01]  /*1690*/  BSSY.RECONVERGENT B0, `(.L_x_154) ;  /* 0x0000013000007945 */ /* 0x000fe20003800200 */
[----:B---3--:R-:W-:-:S04]  /*16a0*/  FADD R2, R6, -R15 ;  /* 0x8000000f06027221 */ /* 0x008fc80000000000 */
[----:B------:R-:W-:Y:S01]  /*16b0*/  FMUL R9, R2, R2 ;  /* 0x0000000202097220 */ /* 0x000fe20000400000 */
[----:B----4-:R-:W-:-:S04]  /*16c0*/  FADD R0, R5, -R12 ;  /* 0x8000000c05007221 */ /* 0x010fc80000000000 */
[----:B------:R-:W-:Y:S01]  /*16d0*/  FFMA R9, R0, R0, R9 ;  /* 0x0000000000097223 */ /* 0x000fe20000000009 */
[----:B--2---:R-:W-:-:S04]  /*16e0*/  FADD R2, R7, -R16 ;  /* 0x8000001007027221 */ /* 0x004fc80000000000 */
[----:B------:R-:W-:-:S05]  /*16f0*/  FFMA R4, R2, R2, R9 ;  /* 0x0000000202047223 */ /* 0x000fca0000000009 */
[----:B------:R-:W-:Y:S01]  /*1700*/  IADD3 R0, PT, PT, R4, -0xd000000, RZ ;  /* 0xf300000004007810 */ /* 0x000fe20007ffe0ff */
[----:B------:R0:W1:Y:S03]  /*1710*/  MUFU.RSQ R9, R4 ;  /* 0x0000000400097308 */ /* 0x0000660000001400 */
[----:B------:R-:W-:-:S13]  /*1720*/  ISETP.GT.U32.AND P0, PT, R0, 0x727fffff, PT ;  /* 0x727fffff0000780c */ /* 0x000fda0003f04070 */
[----:B0-----:R-:W-:Y:S05]  /*1730*/  @!P0 BRA `(.L_x_155) ;  /* 0x0000000000108947 */ /* 0x001fea0003800000 */
[----:B------:R-:W-:Y:S01]  /*1740*/  IMAD.MOV.U32 R0, RZ, RZ, R4 ;  /* 0x000000ffff007224 */ /* 0x000fe200078e0004 */
[----:B------:R-:W-:-:S07]  /*1750*/  MOV R10, 0x1770 ;  /* 0x00001770000a7802 */ /* 0x000fce0000000f00 */
[----:B-1----:R-:W-:Y:S05]  /*1760*/  CALL.REL.NOINC `($__internal_4_$__cuda_sm20_sqrt_rn_f32_slowpath) ;  /* 0x0000000400c47944 */ /* 0x002fea0003c00000 */
[----:B------:R-:W-:Y:S05]  /*1770*/  BRA `(.L_x_156) ;  /* 0x0000000000107947 */ /* 0x000fea0003800000 */
.L_x_155:
[----:B-1----:R-:W-:Y:S01]  /*1780*/  FMUL.FTZ R25, R4, R9 ;  /* 0x0000000904197220 */ /* 0x002fe20000410000 */
[----:B------:R-:W-:-:S03]  /*1790*/  FMUL.FTZ R2, R9, 0.5 ;  /* 0x3f00000009027820 */ /* 0x000fc60000410000 */
[----:B------:R-:W-:-:S04]  /*17a0*/  FFMA R0, -R25, R25, R4 ;  /* 0x0000001919007223 */ /* 0x000fc80000000104 */
[----:B------:R-:W-:-:S07]  /*17b0*/  FFMA R25, R0, R2, R25 ;  /* 0x0000000200197223 */ /* 0x000fce0000000019 */
.L_x_156:
[----:B------:R-:W-:Y:S05]  /*17c0*/  BSYNC.RECONVERGENT B0 ;  /* 0x0000000000007941 */ /* 0x000fea0003800200 */
.L_x_154:
[----:B------:R-:W0:Y:S02]  /*17d0*/  LDC.64 R12, c[0x0][0x398] ;  /* 0x0000e600ff0c7b82 */ /* 0x000e240000000a00 */
[----:B0-----:R-:W-:-:S06]  /*17e0*/  IMAD.WIDE.U32 R2, R3, 0x4, R12 ;  /* 0x0000000403027825 */ /* 0x001fcc00078e000c */
[----:B------:R-:W2:Y:S01]  /*17f0*/  LDG.E.CONSTANT R2, desc[UR16][R2.64] ;  /* 0x0000001002027981 */ /* 0x000ea2000c1e9900 */
[----:B------:R-:W-:Y:S02]  /*1800*/  FSETP.GEU.AND P0, PT, R25, 8, PT ;  /* 0x410000001900780b */ /* 0x000fe40003f0e000 */
[----:B------:R-:W-:Y:S02]  /*1810*/  IADD3 R9, PT, PT, R11, 0x1, RZ ;  /* 0x000000010b097810 */ /* 0x000fe40007ffe0ff */
[----:B------:R-:W-:-:S09]  /*1820*/  IADD3 R4, PT, PT, R20, 0x1, RZ ;  /* 0x0000000114047810 */ /* 0x000fd20007ffe0ff */
[----:B------:R-:W-:-:S05]  /*1830*/  @P0 IMAD.MOV R9, RZ, RZ, R11 ;  /* 0x000000ffff090224 */ /* 0x000fca00078e020b */
[----:B------:R-:W-:Y:S01]  /*1840*/  MOV R11, R9 ;  /* 0x00000009000b7202 */ /* 0x000fe20000000f00 */
[----:B--2---:R-:W-:-:S05]  /*1850*/  FADD R0, R2, 10 ;  /* 0x4120000002007421 */ /* 0x004fca0000000000 */
[----:B------:R-:W-:Y:S01]  /*1860*/  FSETP.GEU.AND P1, PT, R25, R0, PT ;  /* 0x000000001900720b */ /* 0x000fe20003f2e000 */
[----:B------:R-:W-:-:S05]  /*1870*/  FADD R0, -R2, R25 ;  /* 0x0000001902007221 */ /* 0x000fca0000000100 */
[----:B------:R-:W-:-:S04]  /*1880*/  FSETP.GEU.AND P0, PT, R0, R23, PT ;  /* 0x000000170000720b */ /* 0x000fc80003f0e000 */
[----:B------:R-:W-:-:S03]  /*1890*/  FSEL R23, R0, R23, !P0 ;  /* 0x0000001700177208 */ /* 0x000fc60004000000 */
[----:B------:R-:W-:-:S05]  /*18a0*/  @P1 IADD3 R4, PT, PT, R20, RZ, RZ ;  /* 0x000000ff14041210 */ /* 0x000fca0007ffe0ff */
[----:B------:R-:W-:-:S07]  /*18b0*/  IMAD.MOV.U32 R20, RZ, RZ, R4 ;  /* 0x000000ffff147224 */ /* 0x000fce00078e0004 */
.L_x_146:
[----:B------:R-:W-:-:S07]  /*18c0*/  I2FP.F32.U32 R11, R11 ;  /* 0x0000000b000b7245 */ /* 0x000fce0000201000 */
.L_x_131:
[----:B------:R-:W0:Y:S01]  /*18d0*/  LDC.64 R2, c[0x0][0x410] ;  /* 0x00010400ff027b82 */ /* 0x000e220000000a00 */
[----:B------:R-:W-:Y:S01]  /*18e0*/  FSETP.GEU.AND P0, PT, R23, RZ, PT ;  /* 0x000000ff1700720b */ /* 0x000fe20003f0e000 */
[----:B0-----:R-:W-:-:S05]  /*18f0*/  IMAD.WIDE R2, R8, 0x4, R2 ;  /* 0x0000000408027825 */ /* 0x001fca00078e0202 */
[----:B------:R0:W-:Y:S07]  /*1900*/  STG.E desc[UR16][R2.64], RZ ;  /* 0x000000ff02007986 */ /* 0x0001ee000c101910 */
[----:B------:R-:W-:Y:S05]  /*1910*/  @!P0 EXIT ;  /* 0x000000000000894d */ /* 0x000fea0003800000 */
[C---:B------:R-:W-:Y:S02]  /*1920*/  FSETP.GT.AND P0, PT, R23.reuse, 10, PT ;  /* 0x412000001700780b */ /* 0x040fe40003f04000 */
[----:B------:R-:W-:Y:S02]  /*1930*/  IADD3 R0, PT, PT, R20, -0x65, RZ ;  /* 0xffffff9b14007810 */ /* 0x000fe40007ffe0ff */
[----:B------:R-:W-:-:S04]  /*1940*/  FSETP.LT.OR P0, PT, R23, 2.5, P0 ;  /* 0x402000001700780b */ /* 0x000fc80000701400 */
[----:B------:R-:W-:-:S13]  /*1950*/  ISETP.LT.U32.OR P0, PT, R0, -0x61, P0 ;  /* 0xffffff9f0000780c */ /* 0x000fda0000701470 */
[----:B------:R-:W-:Y:S05]  /*1960*/  @P0 EXIT ;  /* 0x000000000000094d */ /* 0x000fea0003800000 */
[----:B------:R-:W1:Y:S01]  /*1970*/  LDCU UR4, c[0x0][0x3cc] ;  /* 0x00007980ff0477ac */ /* 0x000e620008000800 */
[----:B------:R-:W-:Y:S01]  /*1980*/  BSSY.RECONVERGENT B0, `(.L_x_157) ;  /* 0x0000013000007945 */ /* 0x000fe20003800200 */
[----:B------:R-:W2:Y:S01]  /*1990*/  LDCU.64 UR6, c[0x0][0x3d0] ;  /* 0x00007a00ff0677ac */ /* 0x000ea20008000a00 */
[----:B-1----:R-:W-:Y:S01]  /*19a0*/  FADD R0, R5, -UR4 ;  /* 0x8000000405007e21 */ /* 0x002fe20008000000 */
[----:B--2---:R-:W-:-:S03]  /*19b0*/  FADD R4, R6, -UR6 ;  /* 0x8000000606047e21 */ /* 0x004fc60008000000 */
[----:B------:R-:W-:Y:S01]  /*19c0*/  FMUL R9, R0, R0 ;  /* 0x0000000000097220 */ /* 0x000fe20000400000 */
[----:B------:R-:W-:-:S03]  /*19d0*/  FADD R0, R7, -UR7 ;  /* 0x8000000707007e21 */ /* 0x000fc60008000000 */
[----:B------:R-:W-:-:S04]  /*19e0*/  FFMA R9, R4, R4, R9 ;  /* 0x0000000404097223 */ /* 0x000fc80000000009 */
[----:B------:R-:W-:-:S04]  /*19f0*/  FFMA R0, R0, R0, R9 ;  /* 0x0000000000007223 */ /* 0x000fc80000000009 */
[----:B------:R1:W2:Y:S01]  /*1a00*/  MUFU.RSQ R9, R0 ;  /* 0x0000000000097308 */ /* 0x0002a20000001400 */
[----:B------:R-:W-:-:S04]  /*1a10*/  IADD3 R4, PT, PT, R0, -0xd000000, RZ ;  /* 0xf300000000047810 */ /* 0x000fc80007ffe0ff */
[----:B------:R-:W-:-:S13]  /*1a20*/  ISETP.GT.U32.AND P0, PT, R4, 0x727fffff, PT ;  /* 0x727fffff0400780c */ /* 0x000fda0003f04070 */
[----:B-12---:R-:W-:Y:S05]  /*1a30*/  @!P0 BRA `(.L_x_158) ;  /* 0x00000000000c8947 */ /* 0x006fea0003800000 */
[----:B------:R-:W-:-:S07]  /*1a40*/  MOV R10, 0x1a60 ;  /* 0x00001a60000a7802 */ /* 0x000fce0000000f00 */
[----:B0-----:R-:W-:Y:S05]  /*1a50*/  CALL.REL.NOINC `($__internal_4_$__cuda_sm20_sqrt_rn_f32_slowpath) ;  /* 0x0000000400087944 */ /* 0x001fea0003c00000 */
[----:B------:R-:W-:Y:S05]  /*1a60*/  BRA `(.L_x_159) ;  /* 0x0000000000107947 */ /* 0x000fea0003800000 */
.L_x_158:
[----:B------:R-:W-:Y:S01]  /*1a70*/  FMUL.FTZ R25, R0, R9 ;  /* 0x0000000900197220 */ /* 0x000fe20000410000 */
[----:B------:R-:W-:-:S03]  /*1a80*/  FMUL.FTZ R4, R9, 0.5 ;  /* 0x3f00000009047820 */ /* 0x000fc60000410000 */
[----:B------:R-:W-:-:S04]  /*1a90*/  FFMA R0, -R25, R25, R0 ;  /* 0x0000001919007223 */ /* 0x000fc80000000100 */
[----:B------:R-:W-:-:S07]  /*1aa0*/  FFMA R25, R0, R4, R25 ;  /* 0x0000000400197223 */ /* 0x000fce0000000019 */
.L_x_159:
[----:B------:R-:W-:Y:S05]  /*1ab0*/  BSYNC.RECONVERGENT B0 ;  /* 0x0000000000007941 */ /* 0x000fea0003800200 */
.L_x_157:
[----:B------:R-:W1:Y:S01]  /*1ac0*/  LDC R10, c[0x0][0x3d8] ;  /* 0x0000f600ff0a7b82 */ /* 0x000e620000000800 */
[----:B------:R-:W-:Y:S01]  /*1ad0*/  BSSY.RECONVERGENT B0, `(.L_x_160) ;  /* 0x000000f000007945 */ /* 0x000fe20003800200 */
[----:B-1----:R-:W1:Y:S08]  /*1ae0*/  MUFU.RCP R0, R10 ;  /* 0x0000000a00007308 */ /* 0x002e700000001000 */
[----:B------:R-:W2:Y:S01]  /*1af0*/  FCHK P0, R25, R10 ;  /* 0x0000000a19007302 */ /* 0x000ea20000000000 */
[----:B-1----:R-:W-:-:S04]  /*1b00*/  FFMA R9, R0, -R10, 1 ;  /* 0x3f80000000097423 */ /* 0x002fc8000000080a */
[----:B------:R-:W-:-:S04]  /*1b10*/  FFMA R0, R0, R9, R0 ;  /* 0x0000000900007223 */ /* 0x000fc80000000000 */
[----:B------:R-:W-:-:S04]  /*1b20*/  FFMA R4, R0, R25, RZ ;  /* 0x0000001900047223 */ /* 0x000fc800000000ff */
[----:B------:R-:W-:-:S04]  /*1b30*/  FFMA R9, R4, -R10, R25 ;  /* 0x8000000a04097223 */ /* 0x000fc80000000019 */
[----:B------:R-:W-:Y:S01]  /*1b40*/  FFMA R4, R0, R9, R4 ;  /* 0x0000000900047223 */ /* 0x000fe20000000004 */
[----:B--2---:R-:W-:Y:S06]  /*1b50*/  @!P0 BRA `(.L_x_161) ;  /* 0x0000000000188947 */ /* 0x004fec0003800000 */
[----:B------:R-:W1:Y:S01]  /*1b60*/  LDCU UR4, c[0x0][0x3d8] ;  /* 0x00007b00ff0477ac */ /* 0x000e620008000800 */
[----:B------:R-:W-:Y:S01]  /*1b70*/  IMAD.MOV.U32 R0, RZ, RZ, R25 ;  /* 0x000000ffff007224 */ /* 0x000fe200078e0019 */
[----:B------:R-:W-:Y:S02]  /*1b80*/  MOV R10, 0x1bb0 ;  /* 0x00001bb0000a7802 */ /* 0x000fe40000000f00 */
[----:B-1----:R-:W-:-:S07]  /*1b90*/  MOV R9, UR4 ;  /* 0x0000000400097c02 */ /* 0x002fce0008000f00 */
[----:B0-----:R-:W-:Y:S05]  /*1ba0*/  CALL.REL.NOINC `($__internal_5_$__cuda_sm3x_div_rn_noftz_f32_slowpath) ;  /* 0x00000004000c7944 */ /* 0x001fea0003c00000 */
[----:B------:R-:W-:-:S07]  /*1bb0*/  MOV R4, R0 ;  /* 0x0000000000047202 */ /* 0x000fce0000000f00 */
.L_x_161:
[----:B------:R-:W-:Y:S05]  /*1bc0*/  BSYNC.RECONVERGENT B0 ;  /* 0x0000000000007941 */ /* 0x000fea0003800200 */
.L_x_160:
[----:B------:R-:W-:Y:S02]  /*1bd0*/  HFMA2 R0, -RZ, RZ, 2.96875, 0 ;  /* 0x41f00000ff007431 */ /* 0x000fe400000001ff */
[----:B------:R-:W-:Y:S01]  /*1be0*/  IMAD.MOV.U32 R9, RZ, RZ, 0x3d088889 ;  /* 0x3d088889ff097424 */ /* 0x000fe200078e00ff */
[----:B------:R-:W1:Y:S01]  /*1bf0*/  FCHK P0, R11, 30 ;  /* 0x41f000000b007902 */ /* 0x000e620000000000 */
[----:B------:R-:W-:Y:S01]  /*1c00*/  FMNMX R4, R4, 1, PT ;  /* 0x3f80000004047809 */ /* 0x000fe20003800000 */
[----:B------:R-:W-:Y:S04]  /*1c10*/  BSSY.RECONVERGENT B0, `(.L_x_162) ;  /* 0x000000c000007945 */ /* 0x000fe80003800200 */
[----:B------:R-:W-:Y:S01]  /*1c20*/  FADD R4, -R4, 1 ;  /* 0x3f80000004047421 */ /* 0x000fe20000000100 */
[----:B------:R-:W-:-:S04]  /*1c30*/  FFMA R0, R9, -R0, 1 ;  /* 0x3f80000009007423 */ /* 0x000fc80000000800 */
[----:B------:R-:W-:-:S04]  /*1c40*/  FFMA R0, R0, R9, 0.033333335071802139282 ;  /* 0x3d08888900007423 */ /* 0x000fc80000000009 */
[----:B------:R-:W-:-:S04]  /*1c50*/  FFMA R9, R0, R11, RZ ;  /* 0x0000000b00097223 */ /* 0x000fc800000000ff */
[----:B------:R-:W-:-:S04]  /*1c60*/  FFMA R10, R9, -30, R11 ;  /* 0xc1f00000090a7823 */ /* 0x000fc8000000000b */
[----:B------:R-:W-:Y:S01]  /*1c70*/  FFMA R0, R0, R10, R9 ;  /* 0x0000000a00007223 */ /* 0x000fe20000000009 */
[----:B-1----:R-:W-:Y:S06]  /*1c80*/  @!P0 BRA `(.L_x_163) ;  /* 0x0000000000108947 */ /* 0x002fec0003800000 */
[----:B------:R-:W-:Y:S01]  /*1c90*/  MOV R0, R11 ;  /* 0x0000000b00007202 */ /* 0x000fe20000000f00 */
[----:B------:R-:W-:Y:S01]  /*1ca0*/  IMAD.MOV.U32 R9, RZ, RZ, 0x41f00000 ;  /* 0x41f00000ff097424 */ /* 0x000fe200078e00ff */
[----:B------:R-:W-:-:S07]  /*1cb0*/  MOV R10, 0x1cd0 ;  /* 0x00001cd0000a7802 */ /* 0x000fce0000000f00 */
[----:B0-----:R-:W-:Y:S05]  /*1cc0*/  CALL.REL.NOINC `($__internal_5_$__cuda_sm3x_div_rn_noftz_f32_slowpath) ;  /* 0x0000000000c47944 */ /* 0x001fea0003c00000 */
.L_x_163:
[----:B------:R-:W-:Y:S05]  /*1cd0*/  BSYNC.RECONVERGENT B0 ;  /* 0x0000000000007941 */ /* 0x000fea0003800200 */
.L_x_162:
[----:B------:R-:W-:Y:S01]  /*1ce0*/  FMNMX R0, R0, 1, PT ;  /* 0x3f80000000007809 */ /* 0x000fe20003800000 */
[----:B------:R-:W-:-:S04]  /*1cf0*/  FMUL R9, R4, 25 ;  /* 0x41c8000004097820 */ /* 0x000fc80000400000 */
[----:B------:R-:W-:-:S05]  /*1d00*/  FMUL R0, R0, R9 ;  /* 0x0000000900007220 */ /* 0x000fca0000400000 */
[----:B------:R-:W-:-:S13]  /*1d10*/  FSETP.GEU.AND P0, PT, R0, 2, PT ;  /* 0x400000000000780b */ /* 0x000fda0003f0e000 */
[----:B------:R-:W-:Y:S05]  /*1d20*/  @!P0 EXIT ;  /* 0x000000000000894d */ /* 0x000fea0003800000 */
[----:B------:R-:W1:Y:S01]  /*1d30*/  LDC.64 R18, c[0x0][0x3e0] ;  /* 0x0000f800ff127b82 */ /* 0x000e620000000a00 */
[----:B------:R-:W-:-:S07]  /*1d40*/  MOV R9, 0x1 ;  /* 0x0000000100097802 */ /* 0x000fce0000000f00 */
[----:B------:R-:W2:Y:S08]  /*1d50*/  LDC.64 R24, c[0x0][0x3e8] ;  /* 0x0000fa00ff187b82 */ /* 0x000eb00000000a00 */
[----:B------:R-:W3:Y:S08]  /*1d60*/  LDC.64 R16, c[0x0][0x3f0] ;  /* 0x0000fc00ff107b82 */ /* 0x000ef00000000a00 */
[----:B------:R-:W4:Y:S01]  /*1d70*/  LDC.64 R10, c[0x0][0x3f8] ;  /* 0x0000fe00ff0a7b82 */ /* 0x000f220000000a00 */
[----:B-1----:R-:W-:-:S05]  /*1d80*/  IMAD.WIDE R18, R8, 0x4, R18 ;  /* 0x0000000408127825 */ /* 0x002fca00078e0212 */
[----:B------:R-:W-:Y:S02]  /*1d90*/  STG.E desc[UR16][R18.64], R5 ;  /* 0x0000000512007986 */ /* 0x000fe4000c101910 */
[----:B------:R-:W1:Y:S01]  /*1da0*/  LDC.64 R14, c[0x0][0x400] ;  /* 0x00010000ff0e7b82 */ /* 0x000e620000000a00 */
[----:B--2---:R-:W-:-:S05]  /*1db0*/  IMAD.WIDE R24, R8, 0x4, R24 ;  /* 0x0000000408187825 */ /* 0x004fca00078e0218 */
[----:B------:R-:W-:Y:S02]  /*1dc0*/  STG.E desc[UR16][R24.64], R6 ;  /* 0x0000000618007986 */ /* 0x000fe4000c101910 */
[----:B------:R-:W2:Y:S01]  /*1dd0*/  LDC.64 R12, c[0x0][0x408] ;  /* 0x00010200ff0c7b82 */ /* 0x000ea20000000a00 */
[----:B---3--:R-:W-:-:S05]  /*1de0*/  IMAD.WIDE R16, R8, 0x4, R16 ;  /* 0x0000000408107825 */ /* 0x008fca00078e0210 */
[----:B------:R-:W-:Y:S01]  /*1df0*/  STG.E desc[UR16][R16.64], R7 ;  /* 0x0000000710007986 */ /* 0x000fe2000c101910 */
[----:B----4-:R-:W-:-:S05]  /*1e00*/  IMAD.WIDE R10, R8, 0x4, R10 ;  /* 0x00000004080a7825 */ /* 0x010fca00078e020a */
[----:B------:R-:W-:Y:S01]  /*1e10*/  STG.E desc[UR16][R10.64], R23 ;  /* 0x000000170a007986 */ /* 0x000fe2000c101910 */
[----:B-1----:R-:W-:-:S05]  /*1e20*/  IMAD.WIDE R14, R8, 0x4, R14 ;  /* 0x00000004080e7825 */ /* 0x002fca00078e020e */
[----:B------:R-:W-:Y:S01]  /*1e30*/  STG.E desc[UR16][R14.64], R0 ;  /* 0x000000000e007986 */ /* 0x000fe2000c101910 */
[----:B--2---:R-:W-:-:S05]  /*1e40*/  IMAD.WIDE R12, R8, 0x4, R12 ;  /* 0x00000004080c7825 */ /* 0x004fca00078e020c */
[----:B------:R-:W-:Y:S04]  /*1e50*/  STG.E desc[UR16][R12.64], R20 ;  /* 0x000000140c007986 */ /* 0x000fe8000c101910 */
[----:B------:R-:W-:Y:S01]  /*1e60*/  STG.E desc[UR16][R2.64], R9 ;  /* 0x0000000902007986 */ /* 0x000fe2000c101910 */
[----:B------:R-:W-:Y:S05]  /*1e70*/  EXIT ;  /* 0x000000000000794d */ /* 0x000fea0003800000 */
        .weak           $__internal_4_$__cuda_sm20_sqrt_rn_f32_slowpath
        .type           $__internal_4_$__cuda_sm20_sqrt_rn_f32_slowpath,@function
        .size           $__internal_4_$__cuda_sm20_sqrt_rn_f32_slowpath,($__internal_5_$__cuda_sm3x_div_rn_noftz_f32_slowpath - $__internal_4_$__cuda_sm20_sqrt_rn_f32_slowpath)
$__internal_4_$__cuda_sm20_sqrt_rn_f32_slowpath:
[----:B------:R-:W-:-:S13]  /*1e80*/  LOP3.LUT P0, RZ, R0, 0x7fffffff, RZ, 0xc0, !PT ;  /* 0x7fffffff00ff7812 */ /* 0x000fda000780c0ff */
[----:B------:R-:W-:Y:S01]  /*1e90*/  @!P0 MOV R25, R0 ;  /* 0x0000000000198202 */ /* 0x000fe20000000f00 */
[----:B------:R-:W-:Y:S06]  /*1ea0*/  @!P0 BRA `(.L_x_164) ;  /* 0x0000000000408947 */ /* 0x000fec0003800000 */
[----:B------:R-:W-:-:S13]  /*1eb0*/  FSETP.GEU.FTZ.AND P0, PT, R0, RZ, PT ;  /* 0x000000ff0000720b */ /* 0x000fda0003f1e000 */
        /* <DEDUP_REMOVED lines=9> */
[----:B------:R-:W-:-:S03]  /*1f50*/  @P0 FMUL.FTZ R24, R27, 0.5 ;  /* 0x3f0000001b180820 */ /* 0x000fc60000410000 */
[----:B------:R-:W-:-:S04]  /*1f60*/  @P0 FADD.FTZ R25, -R9, -RZ ;  /* 0x800000ff09190221 */ /* 0x000fc80000010100 */
[----:B------:R-:W-:Y:S01]  /*1f70*/  @P0 FFMA R28, R9, R25, R26 ;  /* 0x00000019091c0223 */ /* 0x000fe2000000001a */
[----:B------:R-:W-:-:S03]  /*1f80*/  @!P0 MOV R25, R0 ;  /* 0x0000000000198202 */ /* 0x000fc60000000f00 */
[----:B------:R-:W-:-:S04]  /*1f90*/  @P0 FFMA R24, R28, R24, R9 ;  /* 0x000000181c180223 */ /* 0x000fc80000000009 */
[----:B------:R-:W-:-:S07]  /*1fa0*/  @P0 FMUL.FTZ R25, R24, 2.3283064365386962891e-10 ;  /* 0x2f80000018190820 */ /* 0x000fce0000410000 */
.L_x_164:
[----:B------:R-:W-:Y:S01]  /*1fb0*/  MOV R26, R10 ;  /* 0x0000000a001a7202 */ /* 0x000fe20000000f00 */
[----:B------:R-:W-:-:S04]  /*1fc0*/  IMAD.MOV.U32 R27, RZ, RZ, 0x0 ;  /* 0x00000000ff1b7424 */ /* 0x000fc800078e00ff */
[----:B------:R-:W-:Y:S05]  /*1fd0*/  RET.REL.NODEC R26 `(generate_alpha_spheres) ;  /* 0xffffffe01a087950 */ /* 0x000fea0003c3ffff */
        .weak           $__internal_5_$__cuda_sm3x_div_rn_noftz_f32_slowpath
        .type           $__internal_5_$__cuda_sm3x_div_rn_noftz_f32_slowpath,@function
        .size           $__internal_5_$__cuda_sm3x_div_rn_noftz_f32_slowpath,(.L_x_200 - $__internal_5_$__cuda_sm3x_div_rn_noftz_f32_slowpath)
$__internal_5_$__cuda_sm3x_div_rn_noftz_f32_slowpath:
[----:B------:R-:W-:Y:S01]  /*1fe0*/  SHF.R.U32.HI R13, RZ, 0x17, R9 ;  /* 0x00000017ff0d7819 */ /* 0x000fe20000011609 */
[----:B------:R-:W-:Y:S01]  /*1ff0*/  BSSY.RECONVERGENT B1, `(.L_x_165) ;  /* 0x0000062000017945 */ /* 0x000fe20003800200 */
[----:B------:R-:W-:Y:S02]  /*2000*/  SHF.R.U32.HI R12, RZ, 0x17, R0 ;  /* 0x00000017ff0c7819 */ /* 0x000fe40000011600 */
[----:B------:R-:W-:Y:S02]  /*2010*/  LOP3.LUT R13, R13, 0xff, RZ, 0xc0, !PT ;  /* 0x000000ff0d0d7812 */ /* 0x000fe400078ec0ff */
[----:B------:R-:W-:Y:S02]  /*2020*/  LOP3.LUT R16, R12, 0xff, RZ, 0xc0, !PT ;  /* 0x000000ff0c107812 */ /* 0x000fe400078ec0ff */
[----:B------:R-:W-:Y:S02]  /*2030*/  IADD3 R15, PT, PT, R13, -0x1, RZ ;  /* 0xffffffff0d0f7810 */ /* 0x000fe40007ffe0ff */
[----:B------:R-:W-:-:S02]  /*2040*/  IADD3 R14, PT, PT, R16, -0x1, RZ ;  /* 0xffffffff100e7810 */ /* 0x000fc40007ffe0ff */
        /* <DEDUP_REMOVED lines=23> */
[----:B------:R-:W-:Y:S01]  /*21c0*/  @!P0 FFMA R0, R0, 1.84467440737095516160e+19, RZ ;  /* 0x5f80000000008823 */ /* 0x000fe200000000ff */
[----:B------:R-:W-:Y:S01]  /*21d0*/  @!P0 MOV R12, 0xffffffc0 ;  /* 0xffffffc0000c8802 */ /* 0x000fe20000000f00 */
[----:B------:R-:W-:-:S04]  /*21e0*/  @!P1 FFMA R9, R9, 1.84467440737095516160e+19, RZ ;  /* 0x5f80000009099823 */ /* 0x000fc800000000ff */
[----:B------:R-:W-:-:S07]  /*21f0*/  @!P1 VIADD R12, R12, 0x40 ;  /* 0x000000400c0c9836 */ /* 0x000fce0000000000 */
.L_x_166:
[----:B------:R-:W-:Y:S01]  /*2200*/  LEA R14, R13, 0xc0800000, 0x17 ;  /* 0xc08000000d0e7811 */ /* 0x000fe200078eb8ff */
[----:B------:R-:W-:Y:S03]  /*2210*/  BSSY.RECONVERGENT B2, `(.L_x_171) ;  /* 0x0000036000027945 */ /* 0x000fe60003800200 */
[----:B------:R-:W-:Y:S02]  /*2220*/  IADD3 R15, PT, PT, -R14, R9, RZ ;  /* 0x000000090e0f7210 */ /* 0x000fe40007ffe1ff */
[----:B------:R-:W-:Y:S02]  /*2230*/  IADD3 R14, PT, PT, R16, -0x7f, RZ ;  /* 0xffffff81100e7810 */ /* 0x000fe40007ffe0ff */
[----:B------:R0:W1:Y:S01]  /*2240*/  MUFU.RCP R9, R15 ;  /* 0x0000000f00097308 */ /* 0x0000620000001000 */
[----:B------:R-:W-:Y:S02]  /*2250*/  FADD.FTZ R17, -R15, -RZ ;  /* 0x800000ff0f117221 */ /* 0x000fe40000010100 */
[C---:B------:R-:W-:Y:S01]  /*2260*/  IMAD R0, R14.reuse, -0x800000, R0 ;  /* 0xff8000000e007824 */ /* 0x040fe200078e0200 */
        /* <DEDUP_REMOVED lines=11> */
[----:B------:R-:W-:-:S04]  /*2320*/  IADD3 R16, PT, PT, R13, R15, RZ ;  /* 0x0000000f0d107210 */ /* 0x000fc80007ffe0ff */
[----:B------:R-:W-:-:S04]  /*2330*/  IADD3 R12, PT, PT, R16, -0x1, RZ ;  /* 0xffffffff100c7810 */ /* 0x000fc80007ffe0ff */
        /* <DEDUP_REMOVED lines=10> */
[C---:B------:R-:W-:Y:S01]  /*23e0*/  VIADD R14, R16.reuse, 0x20 ;  /* 0x00000020100e7836 */ /* 0x040fe20000000000 */
[C---:B------:R-:W-:Y:S02]  /*23f0*/  ISETP.NE.AND P2, PT, R16.reuse, RZ, PT ;  /* 0x000000ff1000720c */ /* 0x040fe40003f45270 */
[----:B------:R-:W-:Y:S02]  /*2400*/  ISETP.NE.AND P1, PT, R16, RZ, PT ;  /* 0x000000ff1000720c */ /* 0x000fe40003f25270 */
[----:B------:R-:W-:Y:S01]  /*2410*/  LOP3.LUT R13, R12, 0x7fffff, RZ, 0xc0, !PT ;  /* 0x007fffff0c0d7812 */ /* 0x000fe200078ec0ff */
[CCC-:B------:R-:W-:Y:S01]  /*2420*/  FFMA.RP R12, R9.reuse, R17.reuse, R18.reuse ;  /* 0x00000011090c7223 */ /* 0x1c0fe20000008012 */
[----:B------:R-:W-:Y:S01]  /*2430*/  FFMA.RM R9, R9, R17, R18 ;  /* 0x0000001109097223 */ /* 0x000fe20000004012 */
[----:B------:R-:W-:Y:S02]  /*2440*/  IADD3 R15, PT, PT, -R16, RZ, RZ ;  /* 0x000000ff100f7210 */ /* 0x000fe40007ffe1ff */
[----:B------:R-:W-:-:S02]  /*2450*/  LOP3.LUT R13, R13, 0x800000, RZ, 0xfc, !PT ;  /* 0x008000000d0d7812 */ /* 0x000fc400078efcff */
[----:B------:R-:W-:Y:S02]  /*2460*/  FSETP.NEU.FTZ.AND P0, PT, R12, R9, PT ;  /* 0x000000090c00720b */ /* 0x000fe40003f1d000 */
[----:B------:R-:W-:Y:S02]  /*2470*/  SHF.L.U32 R14, R13, R14, RZ ;  /* 0x0000000e0d0e7219 */ /* 0x000fe400000006ff */
[----:B------:R-:W-:Y:S02]  /*2480*/  SEL R12, R15, RZ, P2 ;  /* 0x000000ff0f0c7207 */ /* 0x000fe40001000000 */
[----:B------:R-:W-:Y:S02]  /*2490*/  ISETP.NE.AND P1, PT, R14, RZ, P1 ;  /* 0x000000ff0e00720c */ /* 0x000fe40000f25270 */
[----:B------:R-:W-:Y:S02]  /*24a0*/  SHF.R.U32.HI R12, RZ, R12, R13 ;  /* 0x0000000cff0c7219 */ /* 0x000fe4000001160d */
[----:B------:R-:W-:-:S02]  /*24b0*/  PLOP3.LUT P0, PT, P0, P1, PT, 0xf8, 0x8f ;  /* 0x00000000008f781c */ /* 0x000fc40000703f70 */
[----:B------:R-:W-:Y:S02]  /*24c0*/  SHF.R.U32.HI R14, RZ, 0x1, R12 ;  /* 0x00000001ff0e7819 */ /* 0x000fe4000001160c */
[----:B------:R-:W-:-:S04]  /*24d0*/  SEL R9, RZ, 0x1, !P0 ;  /* 0x00000001ff097807 */ /* 0x000fc80004000000 */
[----:B------:R-:W-:-:S04]  /*24e0*/  LOP3.LUT R9, R9, 0x1, R14, 0xf8, !PT ;  /* 0x0000000109097812 */ /* 0x000fc800078ef80e */
[----:B------:R-:W-:-:S04]  /*24f0*/  LOP3.LUT R9, R9, R12, RZ, 0xc0, !PT ;  /* 0x0000000c09097212 */ /* 0x000fc800078ec0ff */
[----:B------:R-:W-:-:S04]  /*2500*/  IADD3 R9, PT, PT, R14, R9, RZ ;  /* 0x000000090e097210 */ /* 0x000fc80007ffe0ff */
[----:B------:R-:W-:Y:S01]  /*2510*/  LOP3.LUT R0, R9, R0, RZ, 0xfc, !PT ;  /* 0x0000000009007212 */ /* 0x000fe200078efcff */
[----:B------:R-:W-:Y:S06]  /*2520*/  BRA `(.L_x_174) ;  /* 0x0000000000107947 */ /* 0x000fec0003800000 */
.L_x_173:
[----:B------:R-:W-:-:S04]  /*2530*/  LOP3.LUT R0, R0, 0x80000000, RZ, 0xc0, !PT ;  /* 0x8000000000007812 */ /* 0x000fc800078ec0ff */
[----:B------:R-:W-:Y:S01]  /*2540*/  LOP3.LUT R0, R0, 0x7f800000, RZ, 0xfc, !PT ;  /* 0x7f80000000007812 */ /* 0x000fe200078efcff */
[----:B------:R-:W-:Y:S06]  /*2550*/  BRA `(.L_x_174) ;  /* 0x0000000000047947 */ /* 0x000fec0003800000 */
.L_x_172:
[----:B------:R-:W-:-:S07]  /*2560*/  IMAD R0, R15, 0x800000, R0 ;  /* 0x008000000f007824 */ /* 0x000fce00078e0200 */
.L_x_174:
[----:B------:R-:W-:Y:S05]  /*2570*/  BSYNC.RECONVERGENT B2 ;  /* 0x0000000000027941 */ /* 0x000fea0003800200 */
.L_x_171:
[----:B------:R-:W-:Y:S05]  /*2580*/  BRA `(.L_x_175) ;  /* 0x0000000000207947 */ /* 0x000fea0003800000 */
.L_x_170:
[----:B------:R-:W-:-:S04]  /*2590*/  LOP3.LUT R0, R9, 0x80000000, R0, 0x48, !PT ;  /* 0x8000000009007812 */ /* 0x000fc800078e4800 */
[----:B------:R-:W-:Y:S01]  /*25a0*/  LOP3.LUT R0, R0, 0x7f800000, RZ, 0xfc, !PT ;  /* 0x7f80000000007812 */ /* 0x000fe200078efcff */
[----:B------:R-:W-:Y:S06]  /*25b0*/  BRA `(.L_x_175) ;  /* 0x0000000000147947 */ /* 0x000fec0003800000 */
.L_x_169:
[----:B------:R-:W-:Y:S01]  /*25c0*/  LOP3.LUT R0, R9, 0x80000000, R0, 0x48, !PT ;  /* 0x8000000009007812 */ /* 0x000fe200078e4800 */
[----:B------:R-:W-:Y:S06]  /*25d0*/  BRA `(.L_x_175) ;  /* 0x00000000000c7947 */ /* 0x000fec0003800000 */
.L_x_168:
[----:B------:R-:W0:Y:S01]  /*25e0*/  MUFU.RSQ R0, -QNAN ;  /* 0xffc0000000007908 */ /* 0x000e220000001400 */
[----:B------:R-:W-:Y:S05]  /*25f0*/  BRA `(.L_x_175) ;  /* 0x0000000000047947 */ /* 0x000fea0003800000 */
.L_x_167:
[----:B------:R-:W-:-:S07]  /*2600*/  FADD.FTZ R0, R0, R9 ;  /* 0x0000000900007221 */ /* 0x000fce0000010000 */
.L_x_175:
[----:B------:R-:W-:Y:S05]  /*2610*/  BSYNC.RECONVERGENT B1 ;  /* 0x0000000000017941 */ /* 0x000fea0003800200 */
.L_x_165:
[----:B------:R-:W-:Y:S01]  /*2620*/  HFMA2 R13, -RZ, RZ, 0, 0 ;  /* 0x00000000ff0d7431 */ /* 0x000fe200000001ff */
[----:B------:R-:W-:-:S04]  /*2630*/  MOV R12, R10 ;  /* 0x0000000a000c7202 */ /* 0x000fc80000000f00 */
[----:B0-----:R-:W-:Y:S05]  /*2640*/  RET.REL.NODEC R12 `(generate_alpha_spheres) ;  /* 0xffffffd80c6c7950 */ /* 0x001fea0003c3ffff */
.L_x_176:
        /* <DEDUP_REMOVED lines=11> */
.L_x_200:


//--------------------- .text.compute_atom_cells  --------------------------
	.section	.text.compute_atom_cells,"ax",@progbits
	.align	128
        .global         compute_atom_cells
        .type           compute_atom_cells,@function
        .size           compute_atom_cells,(.L_x_201 - compute_atom_cells)
        .other          compute_atom_cells,@"STO_CUDA_ENTRY STV_DEFAULT"
compute_atom_cells:
.text.compute_atom_cells:
        /* <DEDUP_REMOVED lines=10> */
[----:B------:R-:W2:Y:S06]  /*00a0*/  LDCU UR6, c[0x0][0x3a0] ;  /* 0x00007400ff0677ac */ /* 0x000eac0008000800 */
[----:B------:R-:W3:Y:S01]  /*00b0*/  LDC R9, c[0x0][0x3ac] ;  /* 0x0000eb00ff097b82 */ /* 0x000ee20000000800 */
[----:B0-----:R-:W-:-:S05]  /*00c0*/  IMAD.WIDE R4, R3, 0x4, R4 ;  /* 0x0000000403047825 */ /* 0x001fca00078e0204 */
[----:B-1----:R-:W2:Y:S02]  /*00d0*/  LDG.E.CONSTANT R2, desc[UR4][R4.64] ;  /* 0x0000000404027981 */ /* 0x002ea4000c1e9900 */
[----:B------:R-:W0:Y:S01]  /*00e0*/  LDC R0, c[0x0][0x3ac] ;  /* 0x0000eb00ff007b82 */ /* 0x000e220000000800 */
[----:B------:R-:W-:Y:S01]  /*00f0*/  BSSY.RECONVERGENT B0, `(.L_x_177) ;  /* 0x000000d000007945 */ /* 0x000fe20003800200 */
[----:B---3--:R-:W1:Y:S02]  /*0100*/  MUFU.RCP R6, R9 ;  /* 0x0000000900067308 */ /* 0x008e640000001000 */
[----:B-1----:R-:W-:-:S04]  /*0110*/  FFMA R7, R6, -R9, 1 ;  /* 0x3f80000006077423 */ /* 0x002fc80000000809 */
[----:B------:R-:W-:Y:S01]  /*0120*/  FFMA R7, R6, R7, R6 ;  /* 0x0000000706077223 */ /* 0x000fe20000000006 */
[----:B--2---:R-:W-:-:S04]  /*0130*/  FADD R2, R2, -UR6 ;  /* 0x8000000602027e21 */ /* 0x004fc80008000000 */
[----:B------:R-:W1:Y:S01]  /*0140*/  FCHK P0, R2, R9 ;  /* 0x0000000902007302 */ /* 0x000e620000000000 */
[----:B------:R-:W-:-:S04]  /*0150*/  FFMA R6, R2, R7, RZ ;  /* 0x0000000702067223 */ /* 0x000fc800000000ff */
[----:B------:R-:W-:-:S04]  /*0160*/  FFMA R8, R6, -R9, R2 ;  /* 0x8000000906087223 */ /* 0x000fc80000000002 */
[----:B------:R-:W-:Y:S01]  /*0170*/  FFMA R5, R7, R8, R6 ;  /* 0x0000000807057223 */ /* 0x000fe20000000006 */
[----:B01----:R-:W-:Y:S06]  /*0180*/  @!P0 BRA `(.L_x_178) ;  /* 0x00000000000c8947 */ /* 0x003fec0003800000 */
[----:B------:R-:W-:-:S07]  /*0190*/  MOV R6, 0x1b0 ;  /* 0x000001b000067802 */ /* 0x000fce0000000f00 */
[----:B------:R-:W-:Y:S05]  /*01a0*/  CALL.REL.NOINC `($__internal_6_$__cuda_sm3x_div_rn_noftz_f32_slowpath) ;  /* 0x0000000000dc7944 */ /* 0x000fea0003c00000 */
[----:B------:R-:W-:-:S07]  /*01b0*/  IMAD.MOV.U32 R5, RZ, RZ, R2 ;  /* 0x000000ffff057224 */ /* 0x000fce00078e0002 */
.L_x_178:
[----:B------:R-:W-:Y:S05]  /*01c0*/  BSYNC.RECONVERGENT B0 ;  /* 0x0000000000007941 */ /* 0x000fea0003800200 */
.L_x_177:
[----:B------:R-:W0:Y:S01]  /*01d0*/  LDC.64 R6, c[0x0][0x388] ;  /* 0x0000e200ff067b82 */ /* 0x000e220000000a00 */
[----:B------:R-:W1:Y:S07]  /*01e0*/  LDCU UR6, c[0x0][0x3a4] ;  /* 0x00007480ff0677ac */ /* 0x000e6e0008000800 */
[----:B------:R-:W2:Y:S01]  /*01f0*/  LDC R8, c[0x0][0x3ac] ;  /* 0x0000eb00ff087b82 */ /* 0x000ea20000000800 */
[----:B0-----:R-:W-:-:S06]  /*0200*/  IMAD.WIDE R6, R3, 0x4, R6 ;  /* 0x0000000403067825 */ /* 0x001fcc00078e0206 */
[----:B------:R-:W1:Y:S01]  /*0210*/  LDG.E.CONSTANT R6, desc[UR4][R6.64] ;  /* 0x0000000406067981 */ /* 0x000e62000c1e9900 */
[----:B------:R-:W-:Y:S01]  /*0220*/  F2I.TRUNC.NTZ R5, R5 ;  /* 0x0000000500057305 */ /* 0x000fe2000020f100 */
[----:B------:R-:W-:Y:S07]  /*0230*/  BSSY.RECONVERGENT B0, `(.L_x_179) ;  /* 0x000000e000007945 */ /* 0x000fee0003800200 */
[----:B--2---:R-:W0:Y:S02]  /*0240*/  MUFU.RCP R11, R8 ;  /* 0x00000008000b7308 */ /* 0x004e240000001000 */
[----:B0-----:R-:W-:-:S04]  /*0250*/  FFMA R2, R11, -R8, 1 ;  /* 0x3f8000000b027423 */ /* 0x001fc80000000808 */
[----:B------:R-:W-:Y:S01]  /*0260*/  FFMA R2, R11, R2, R11 ;  /* 0x000000020b027223 */ /* 0x000fe2000000000b */
[----:B-1----:R-:W-:-:S04]  /*0270*/  FADD R9, R6, -UR6 ;  /* 0x8000000606097e21 */ /* 0x002fc80008000000 */
[----:B------:R-:W0:Y:S01]  /*0280*/  FCHK P0, R9, R8 ;  /* 0x0000000809007302 */ /* 0x000e220000000000 */
[----:B------:R-:W-:-:S04]  /*0290*/  FFMA R4, R2, R9, RZ ;  /* 0x0000000902047223 */ /* 0x000fc800000000ff */
[----:B------:R-:W-:-:S04]  /*02a0*/  FFMA R11, R4, -R8, R9 ;  /* 0x80000008040b7223 */ /* 0x000fc80000000009 */
[----:B------:R-:W-:Y:S01]  /*02b0*/  FFMA R4, R2, R11, R4 ;  /* 0x0000000b02047223 */ /* 0x000fe20000000004 */
[----:B0-----:R-:W-:Y:S06]  /*02c0*/  @!P0 BRA `(.L_x_180) ;  /* 0x0000000000108947 */ /* 0x001fec0003800000 */
[----:B------:R-:W-:Y:S01]  /*02d0*/  IMAD.MOV.U32 R2, RZ, RZ, R9 ;  /* 0x000000ffff027224 */ /* 0x000fe200078e0009 */
[----:B------:R-:W-:-:S07]  /*02e0*/  MOV R6, 0x300 ;  /* 0x0000030000067802 */ /* 0x000fce0000000f00 */
[----:B------:R-:W-:Y:S05]  /*02f0*/  CALL.REL.NOINC `($__internal_6_$__cuda_sm3x_div_rn_noftz_f32_slowpath) ;  /* 0x0000000000887944 */ /* 0x000fea0003c00000 */
[----:B------:R-:W-:-:S07]  /*0300*/  IMAD.MOV.U32 R4, RZ, RZ, R2 ;  /* 0x000000ffff047224 */ /* 0x000fce00078e0002 */
.L_x_180:
[----:B------:R-:W-:Y:S05]  /*0310*/  BSYNC.RECONVERGENT B0 ;  /* 0x0000000000007941 */ /* 0x000fea0003800200 */
.L_x_179:
[----:B------:R-:W0:Y:S08]  /*0320*/  LDC.64 R6, c[0x0][0x390] ;  /* 0x0000e400ff067b82 */ /* 0x000e300000000a00 */
[----:B------:R-:W1:Y:S01]  /*0330*/  LDC.64 R10, c[0x0][0x3a8] ;  /* 0x0000ea00ff0a7b82 */ /* 0x000e620000000a00 */
[----:B0-----:R-:W-:-:S06]  /*0340*/  IMAD.WIDE R6, R3, 0x4, R6 ;  /* 0x0000000403067825 */ /* 0x001fcc00078e0206 */
[----:B------:R-:W2:Y:S01]  /*0350*/  LDG.E.CONSTANT R7, desc[UR4][R6.64] ;  /* 0x0000000406077981 */ /* 0x000ea2000c1e9900 */
[----:B------:R-:W-:Y:S01]  /*0360*/  F2I.TRUNC.NTZ R4, R4 ;  /* 0x0000000400047305 */ /* 0x000fe2000020f100 */
[----:B------:R-:W-:Y:S07]  /*0370*/  BSSY.RECONVERGENT B0, `(.L_x_181) ;  /* 0x000000e000007945 */ /* 0x000fee0003800200 */
[----:B-1----:R-:W0:Y:S02]  /*0380*/  MUFU.RCP R2, R11 ;  /* 0x0000000b00027308 */ /* 0x002e240000001000 */
[----:B0-----:R-:W-:-:S04]  /*0390*/  FFMA R9, R2, -R11, 1 ;  /* 0x3f80000002097423 */ /* 0x001fc8000000080b */
[----:B------:R-:W-:Y:S01]  /*03a0*/  FFMA R2, R2, R9, R2 ;  /* 0x0000000902027223 */ /* 0x000fe20000000002 */
[----:B--2---:R-:W-:-:S04]  /*03b0*/  FADD R8, R7, -R10 ;  /* 0x8000000a07087221 */ /* 0x004fc80000000000 */
        /* <DEDUP_REMOVED lines=8> */
[----:B------:R-:W-:-:S07]  /*0440*/  MOV R9, R2 ;  /* 0x0000000200097202 */ /* 0x000fce0000000f00 */
.L_x_182:
[----:B------:R-:W-:Y:S05]  /*0450*/  BSYNC.RECONVERGENT B0 ;  /* 0x0000000000007941 */ /* 0x000fea0003800200 */
.L_x_181:
[----:B------:R-:W0:Y:S01]  /*0460*/  LDC R0, c[0x0][0x3b8] ;  /* 0x0000ee00ff007b82 */ /* 0x000e220000000800 */
[----:B------:R-:W0:Y:S07]  /*0470*/  F2I.TRUNC.NTZ R9, R9 ;  /* 0x0000000900097305 */ /* 0x000e2e000020f100 */
[----:B------:R-:W1:Y:S08]  /*0480*/  LDC.64 R10, c[0x0][0x3b0] ;  /* 0x0000ec00ff0a7b82 */ /* 0x000e700000000a00 */
[----:B------:R-:W2:Y:S01]  /*0490*/  LDC.64 R6, c[0x0][0x398] ;  /* 0x0000e600ff067b82 */ /* 0x000ea20000000a00 */
[----:B0-----:R-:W-:-:S02]  /*04a0*/  VIADDMNMX.RELU R0, R0, 0xffffffff, R9, PT ;  /* 0xffffffff00007846 */ /* 0x001fc40003801109 */
[----:B-1----:R-:W-:Y:S02]  /*04b0*/  VIADDMNMX.RELU R4, R11, 0xffffffff, R4, PT ;  /* 0xffffffff0b047846 */ /* 0x002fe40003801104 */
[----:B------:R-:W-:-:S03]  /*04c0*/  VIADDMNMX.RELU R5, R10, 0xffffffff, R5, PT ;  /* 0xffffffff0a057846 */ /* 0x000fc60003801105 */
[----:B------:R-:W-:Y:S02]  /*04d0*/  IMAD R0, R0, R11, R4 ;  /* 0x0000000b00007224 */ /* 0x000fe400078e0204 */
[----:B--2---:R-:W-:-:S04]  /*04e0*/  IMAD.WIDE R2, R3, 0x4, R6 ;  /* 0x0000000403027825 */ /* 0x004fc800078e0206 */
[----:B------:R-:W-:-:S05]  /*04f0*/  IMAD R5, R0, R10, R5 ;  /* 0x0000000a00057224 */ /* 0x000fca00078e0205 */
[----:B------:R-:W-:Y:S01]  /*0500*/  STG.E desc[UR4][R2.64], R5 ;  /* 0x0000000502007986 */ /* 0x000fe2000c101904 */
[----:B------:R-:W-:Y:S05]  /*0510*/  EXIT ;  /* 0x000000000000794d */ /* 0x000fea0003800000 */
        .weak           $__internal_6_$__cuda_sm3x_div_rn_noftz_f32_slowpath
        .type           $__internal_6_$__cuda_sm3x_div_rn_noftz_f32_slowpath,@function
        .size           $__internal_6_$__cuda_sm3x_div_rn_noftz_f32_slowpath,(.L_x_201 - $__internal_6_$__cuda_sm3x_div_rn_noftz_f32_slowpath)
$__internal_6_$__cuda_sm3x_div_rn_noftz_f32_slowpath:
[----:B------:R-:W-:Y:S01]  /*0520*/  SHF.R.U32.HI R8, RZ, 0x17, R0 ;  /* 0x00000017ff087819 */ /* 0x000fe20000011600 */
[----:B------:R-:W-:Y:S01]  /*0530*/  BSSY.RECONVERGENT B1, `(.L_x_183) ;  /* 0x0000063000017945 */ /* 0x000fe20003800200 */
[----:B------:R-:W-:Y:S02]  /*0540*/  SHF.R.U32.HI R7, RZ, 0x17, R2 ;  /* 0x00000017ff077819 */ /* 0x000fe40000011602 */
[----:B------:R-:W-:Y:S02]  /*0550*/  LOP3.LUT R8, R8, 0xff, RZ, 0xc0, !PT ;  /* 0x000000ff08087812 */ /* 0x000fe400078ec0ff */
[----:B------:R-:W-:Y:S01]  /*0560*/  LOP3.LUT R12, R7, 0xff, RZ, 0xc0, !PT ;  /* 0x000000ff070c7812 */ /* 0x000fe200078ec0ff */
[----:B------:R-:W-:Y:S02]  /*0570*/  IMAD.MOV.U32 R7, RZ, RZ, R0 ;  /* 0x000000ffff077224 */ /* 0x000fe400078e0000 */
[----:B------:R-:W-:Y:S02]  /*0580*/  VIADD R10, R8, 0xffffffff ;  /* 0xffffffff080a7836 */ /* 0x000fe40000000000 */
[----:B------:R-:W-:-:S03]  /*0590*/  VIADD R11, R12, 0xffffffff ;  /* 0xffffffff0c0b7836 */ /* 0x000fc60000000000 */
        /* <DEDUP_REMOVED lines=10> */
[----:B------:R-:W-:Y:S02]  /*0640*/  FSETP.NEU.FTZ.AND P2, PT, |R2|, +INF , PT ;  /* 0x7f8000000200780b */ /* 0x000fe40003f5d200 */
        /* <DEDUP_REMOVED lines=11> */
[----:B------:R-:W-:Y:S02]  /*0700*/  @P0 IMAD.MOV.U32 R9, RZ, RZ, RZ ;  /* 0x000000ffff090224 */ /* 0x000fe400078e00ff */
[----:B------:R-:W-:Y:S01]  /*0710*/  @!P0 FFMA R2, R2, 1.84467440737095516160e+19, RZ ;  /* 0x5f80000002028823 */ /* 0x000fe200000000ff */
[----:B------:R-:W-:Y:S02]  /*0720*/  @!P0 IMAD.MOV.U32 R9, RZ, RZ, -0x40 ;  /* 0xffffffc0ff098424 */ /* 0x000fe400078e00ff */
[----:B------:R-:W-:Y:S02]  /*0730*/  @!P1 FFMA R7, R0, 1.84467440737095516160e+19, RZ ;  /* 0x5f80000000079823 */ /* 0x000fe400000000ff */
[----:B------:R-:W-:-:S07]  /*0740*/  @!P1 VIADD R9, R9, 0x40 ;  /* 0x0000004009099836 */ /* 0x000fce0000000000 */
.L_x_184:
[----:B------:R-:W-:Y:S01]  /*0750*/  LEA R10, R8, 0xc0800000, 0x17 ;  /* 0xc0800000080a7811 */ /* 0x000fe200078eb8ff */
[----:B------:R-:W-:Y:S03]  /*0760*/  BSSY.RECONVERGENT B2, `(.L_x_189) ;  /* 0x0000036000027945 */ /* 0x000fe60003800200 */
[----:B------:R-:W-:Y:S01]  /*0770*/  IADD3 R10, PT, PT, -R10, R7, RZ ;  /* 0x000000070a0a7210 */ /* 0x000fe20007ffe1ff */
[----:B------:R-:W-:-:S03]  /*0780*/  VIADD R7, R12, 0xffffff81 ;  /* 0xffffff810c077836 */ /* 0x000fc60000000000 */
[----:B------:R-:W0:Y:S01]  /*0790*/  MUFU.RCP R11, R10 ;  /* 0x0000000a000b7308 */ /* 0x000e220000001000 */
[----:B------:R-:W-:Y:S01]  /*07a0*/  FADD.FTZ R13, -R10, -RZ ;  /* 0x800000ff0a0d7221 */ /* 0x000fe20000010100 */
[C---:B------:R-:W-:Y:S01]  /*07b0*/  IMAD R2, R7.reuse, -0x800000, R2 ;  /* 0xff80000007027824 */ /* 0x040fe200078e0202 */
[----:B------:R-:W-:-:S05]  /*07c0*/  IADD3 R8, PT, PT, R7, 0x7f, -R8 ;  /* 0x0000007f07087810 */ /* 0x000fca0007ffe808 */
[----:B------:R-:W-:Y:S02]  /*07d0*/  IMAD.IADD R8, R8, 0x1, R9 ;  /* 0x0000000108087824 */ /* 0x000fe400078e0209 */
        /* <DEDUP_REMOVED lines=8> */
[----:B------:R-:W-:-:S05]  /*0860*/  LOP3.LUT R7, R7, 0xff, RZ, 0xc0, !PT ;  /* 0x000000ff07077812 */ /* 0x000fca00078ec0ff */
[----:B------:R-:W-:-:S05]  /*0870*/  IMAD.IADD R13, R7, 0x1, R8 ;  /* 0x00000001070d7824 */ /* 0x000fca00078e0208 */
        /* <DEDUP_REMOVED lines=16> */
[----:B------:R-:W-:Y:S01]  /*0980*/  IMAD.MOV R11, RZ, RZ, -R13 ;  /* 0x000000ffff0b7224 */ /* 0x000fe200078e0a0d */
[----:B------:R-:W-:Y:S02]  /*0990*/  ISETP.NE.AND P1, PT, R13, RZ, PT ;  /* 0x000000ff0d00720c */ /* 0x000fe40003f25270 */
        /* <DEDUP_REMOVED lines=10> */
[----:B------:R-:W-:-:S05]  /*0a40*/  LOP3.LUT R7, R7, R8, RZ, 0xc0, !PT ;  /* 0x0000000807077212 */ /* 0x000fca00078ec0ff */
[----:B------:R-:W-:-:S05]  /*0a50*/  IMAD.IADD R7, R10, 0x1, R7 ;  /* 0x000000010a077824 */ /* 0x000fca00078e0207 */
[----:B------:R-:W-:Y:S01]  /*0a60*/  LOP3.LUT R2, R7, R2, RZ, 0xfc, !PT ;  /* 0x0000000207027212 */ /* 0x000fe200078efcff */
[----:B------:R-:W-:Y:S06]  /*0a70*/  BRA `(.L_x_192) ;  /* 0x0000000000107947 */ /* 0x000fec0003800000 */
.L_x_191:
[----:B------:R-:W-:-:S04]  /*0a80*/  LOP3.LUT R2, R2, 0x80000000, RZ, 0xc0, !PT ;  /* 0x8000000002027812 */ /* 0x000fc800078ec0ff */
[----:B------:R-:W-:Y:S01]  /*0a90*/  LOP3.LUT R2, R2, 0x7f800000, RZ, 0xfc, !PT ;  /* 0x7f80000002027812 */ /* 0x000fe200078efcff */
[----:B------:R-:W-:Y:S06]  /*0aa0*/  BRA `(.L_x_192) ;  /* 0x0000000000047947 */ /* 0x000fec0003800000 */
.L_x_190:
[----:B------:R-:W-:-:S07]  /*0ab0*/  LEA R2, R8, R2, 0x17 ;  /* 0x0000000208027211 */ /* 0x000fce00078eb8ff */
.L_x_192:
[----:B------:R-:W-:Y:S05]  /*0ac0*/  BSYNC.RECONVERGENT B2 ;  /* 0x0000000000027941 */ /* 0x000fea0003800200 */
.L_x_189:
[----:B------:R-:W-:Y:S05]  /*0ad0*/  BRA `(.L_x_193) ;  /* 0x0000000000207947 */ /* 0x000fea0003800000 */
.L_x_188:
[----:B------:R-:W-:-:S04]  /*0ae0*/  LOP3.LUT R2, R7, 0x80000000, R2, 0x48, !PT ;  /* 0x8000000007027812 */ /* 0x000fc800078e4802 */
[----:B------:R-:W-:Y:S01]  /*0af0*/  LOP3.LUT R2, R2, 0x7f800000, RZ, 0xfc, !PT ;  /* 0x7f80000002027812 */ /* 0x000fe200078efcff */
[----:B------:R-:W-:Y:S06]  /*0b00*/  BRA `(.L_x_193) ;  /* 0x0000000000147947 */ /* 0x000fec0003800000 */
.L_x_187:
[----:B------:R-:W-:Y:S01]  /*0b10*/  LOP3.LUT R2, R7, 0x80000000, R2, 0x48, !PT ;  /* 0x8000000007027812 */ /* 0x000fe200078e4802 */
[----:B------:R-:W-:Y:S06]  /*0b20*/  BRA `(.L_x_193) ;  /* 0x00000000000c7947 */ /* 0x000fec0003800000 */
.L_x_186:
[----:B------:R-:W0:Y:S01]  /*0b30*/  MUFU.RSQ R2, -QNAN ;  /* 0xffc0000000027908 */ /* 0x000e220000001400 */
[----:B------:R-:W-:Y:S05]  /*0b40*/  BRA `(.L_x_193) ;  /* 0x0000000000047947 */ /* 0x000fea0003800000 */
.L_x_185:
[----:B------:R-:W-:-:S07]  /*0b50*/  FADD.FTZ R2, R2, R0 ;  /* 0x0000000002027221 */ /* 0x000fce0000010000 */
.L_x_193:
[----:B------:R-:W-:Y:S05]  /*0b60*/  BSYNC.RECONVERGENT B1 ;  /* 0x0000000000017941 */ /* 0x000fea0003800200 */
.L_x_183:
[----:B------:R-:W-:-:S04]  /*0b70*/  IMAD.MOV.U32 R7, RZ, RZ, 0x0 ;  /* 0x00000000ff077424 */ /* 0x000fc800078e00ff */
[----:B0-----:R-:W-:Y:S05]  /*0b80*/  RET.REL.NODEC R6 `(compute_atom_cells) ;  /* 0xfffffff4061c7950 */ /* 0x001fea0003c3ffff */
.L_x_194:
        /* <DEDUP_REMOVED lines=15> */
.L_x_201:


//--------------------- .nv.global.init           --------------------------
	.section	.nv.global.init,"aw",@progbits
	.align	4
.nv.global.init:
	.type		mrg32k3aM1SubSeq,@object
	.size		mrg32k3aM1SubSeq,(mrg32k3aM2SubSeq - mrg32k3aM1SubSeq)
mrg32k3aM1SubSeq:
        /*0000*/ 	.byte	0x0b, 0xcc, 0xee, 0x04, 0x73, 0x29, 0x8b, 0x6f, 0xf6, 0x53, 0x03, 0xf6, 0x23, 0xf6, 0xea, 0xda
        /* <DEDUP_REMOVED lines=125> */
	.type		mrg32k3aM2SubSeq,@object
	.size		mrg32k3aM2SubSeq,(mrg32k3aM1 - mrg32k3aM2SubSeq)
mrg32k3aM2SubSeq:
        /* <DEDUP_REMOVED lines=126> */
	.type		mrg32k3aM1,@object
	.size		mrg32k3aM1,(mrg32k3aM1Seq - mrg32k3aM1)
mrg32k3aM1:
        /* <DEDUP_REMOVED lines=144> */
	.type		mrg32k3aM1Seq,@object
	.size		mrg32k3aM1Seq,(mrg32k3aM2 - mrg32k3aM1Seq)
mrg32k3aM1Seq:
        /* <DEDUP_REMOVED lines=144> */
	.type		mrg32k3aM2,@object
	.size		mrg32k3aM2,(mrg32k3aM2Seq - mrg32k3aM2)
mrg32k3aM2:
        /* <DEDUP_REMOVED lines=144> */
	.type		mrg32k3aM2Seq,@object
	.size		mrg32k3aM2Seq,(precalc_xorwow_matrix - mrg32k3aM2Seq)
mrg32k3aM2Seq:
        /* <DEDUP_REMOVED lines=144> */
	.type		precalc_xorwow_matrix,@object
	.size		precalc_xorwow_matrix,(precalc_xorwow_offset_matrix - precalc_xorwow_matrix)
precalc_xorwow_matrix:
        /* <DEDUP_REMOVED lines=6400> */
	.type		precalc_xorwow_offset_matrix,@object
	.size		precalc_xorwow_offset_matrix,(.L_1 - precalc_xorwow_offset_matrix)
precalc_xorwow_offset_matrix:
        /* <DEDUP_REMOVED lines=6400> */
.L_1:


//--------------------- .nv.shared.reserved.0     --------------------------
	.section	.nv.shared.reserved.0,"aw",@nobits
	.weak		__nv_reservedSMEM_offset_0_alias
	.size		__nv_reservedSMEM_offset_0_alias, 0, 64
	.other		__nv_reservedSMEM_offset_0_alias,@"STO_CUDA_RESERVED_SHARED STV_DEFAULT"
__nv_reservedSMEM_offset_0_alias:
	.zero		0
	.zero		64


//--------------------- .nv.shared.monte_carlo_volume --------------------------
	.section	.nv.shared.monte_carlo_volume,"aw",@nobits
	.sectionflags	@""
	.align	4
.nv.shared.monte_carlo_volume:
	.zero		1056


//--------------------- .nv.constant0.compact_spheres --------------------------
	.section	.nv.constant0.compact_spheres,"a",@progbits
	.sectionflags	@""
	.align	4
.nv.constant0.compact_spheres:
	.zero		1012


//--------------------- .nv.constant0.count_valid_spheres --------------------------
	.section	.nv.constant0.count_valid_spheres,"a",@progbits
	.sectionflags	@""
	.align	4
.nv.constant0.count_valid_spheres:
	.zero		916


//--------------------- .nv.constant0.compute_druggability --------------------------
	.section	.nv.constant0.compute_druggability,"a",@progbits
	.sectionflags	@""
	.align	4
.nv.constant0.compute_druggability:
	.zero		948


//--------------------- .nv.constant0.monte_carlo_volume --------------------------
	.section	.nv.constant0.monte_carlo_volume,"a",@progbits
	.sectionflags	@""
	.align	4
.nv.constant0.monte_carlo_volume:
	.zero		976


//--------------------- .nv.constant0.dbscan_init_clusters --------------------------
	.section	.nv.constant0.dbscan_init_clusters,"a",@progbits
	.sectionflags	@""
	.align	4
.nv.constant0.dbscan_init_clusters:
	.zero		936


//--------------------- .nv.constant0.dbscan_expand_clusters --------------------------
	.section	.nv.constant0.dbscan_expand_clusters,"a",@progbits
	.sectionflags	@""
	.align	4
.nv.constant0.dbscan_expand_clusters:
	.zero		964


//--------------------- .nv.constant0.dbscan_neighbor_count --------------------------
	.section	.nv.constant0.dbscan_neighbor_count,"a",@progbits
	.sectionflags	@""
	.align	4
.nv.constant0.dbscan_neighbor_count:
	.zero		944


//--------------------- .nv.constant0.generate_alpha_spheres --------------------------
	.section	.nv.constant0.generate_alpha_spheres,"a",@progbits
	.sectionflags	@""
	.align	4
.nv.constant0.generate_alpha_spheres:
	.zero		1052


//--------------------- .nv.constant0.compute_atom_cells --------------------------
	.section	.nv.constant0.compute_atom_cells,"a",@progbits
	.sectionflags	@""
	.align	4
.nv.constant0.compute_atom_cells:
	.zero		960


//--------------------- SYMBOLS --------------------------

	.type		.nv.reservedSmem.offset0,@object
	.size		.nv.reservedSmem.offset0,0x4
	.type		.nv.reservedSmem.cap,@object
	.size		.nv.reservedSmem.cap,0x4
